def matmul_kernel(
    a_ptr,
    b_ptr,
    c_ptr,
    M,
    N,
    K,
    stride_am,
    stride_ak,
    stride_bk,
    stride_bn,
    stride_cm,
    stride_cn,
    BLOCK_M: tl.constexpr,
    BLOCK_N: tl.constexpr,
    BLOCK_K: tl.constexpr,
    GROUP_M: tl.constexpr,
):
    pid = tl.program_id(axis=0)
    num_pid_m = tl.cdiv(M, BLOCK_M)
    num_pid_n = tl.cdiv(N, BLOCK_N)
    num_pid_in_group = GROUP_M * num_pid_n
    group_id = pid // num_pid_in_group
    first_pid_m = group_id * GROUP_M
    group_size_m = min(num_pid_m - first_pid_m, GROUP_M)
    pid_m = first_pid_m + ((pid % num_pid_in_group) % group_size_m)
    pid_n = (pid % num_pid_in_group) // group_size_m

    offs_am = (pid_m * BLOCK_M + tl.arange(0, BLOCK_M)) % M
    offs_bn = (pid_n * BLOCK_N + tl.arange(0, BLOCK_N)) % N
    offs_k = tl.arange(0, BLOCK_K)
    a_ptrs = a_ptr + offs_am[:, None] * stride_am + offs_k[None, :] * stride_ak
    b_ptrs = b_ptr + offs_k[:, None] * stride_bk + offs_bn[None, :] * stride_bn

    acc = tl.zeros((BLOCK_M, BLOCK_N), dtype=tl.float32)
    for kk in range(0, tl.cdiv(K, BLOCK_K)):
        a = tl.load(a_ptrs, mask=offs_k[None, :] < K - kk * BLOCK_K, other=0.0)
        b = tl.load(b_ptrs, mask=offs_k[:, None] < K - kk * BLOCK_K, other=0.0)
        acc = tl.dot(a, b, acc)
        a_ptrs += BLOCK_K * stride_ak
        b_ptrs += BLOCK_K * stride_bk

    c = acc.to(c_ptr.dtype.element_ty)
    offs_cm = pid_m * BLOCK_M + tl.arange(0, BLOCK_M)
    offs_cn = pid_n * BLOCK_N + tl.arange(0, BLOCK_N)
    c_ptrs = c_ptr + offs_cm[:, None] * stride_cm + offs_cn[None, :] * stride_cn
    mask = (offs_cm[:, None] < M) & (offs_cn[None, :] < N)
    tl.store(c_ptrs, c, mask=mask)

# config = {"BLOCK_K": 128, "BLOCK_M": 32, "BLOCK_N": 512, "GROUP_M": 8, "arch": "sm_100", "dtype": "bf16", "num_ctas": 1, "num_stages": 2, "num_warps": 8}
# arch = sm_100


// ===== COMPILED SASS (sm_100a) =====

	.target	sm_100a

	.elftype	@"ET_EXEC"


//--------------------- .note.nv.tkinfo           --------------------------
	.section	.note.nv.tkinfo,"",@"SHT_NOTE"
	.sectionflags	@"SHF_NOTE_NV_TKINFO"
	.tkinfo
        /*0018*/ 	.word	0x00000081
        /*0030*/ 	.string	""
        /*0030*/ 	.string	"ptxas-blackwell"
        /*0030*/ 	.string	"Cuda compilation tools, release 12.9, V12.9.86"
        /*0030*/ 	.string	"Build cuda_12.9.r12.9/compiler.36037853_0"
        /*0030*/ 	.string	"-v  -suppress-debug-info  -lineinfo  -arch sm_100a "



//--------------------- .note.nv.cuver            --------------------------
	.section	.note.nv.cuver,"",@"SHT_NOTE"
	.sectionflags	@"SHF_NOTE_NV_CUVER"
        /*0018*/ 	.short	0x0001
        /*001a*/ 	.short	0x0064
        /*001c*/ 	.short	0x0001
        /*001e*/ 	.short	0x0000
        /*0020*/ 	.short	0x0001
        /*0022*/ 	.short	0x0000


//--------------------- .nv.info                  --------------------------
	.section	.nv.info,"",@"SHT_CUDA_INFO"
	.align	4


	//----- nvinfo : EIATTR_REGCOUNT
	.align		4
        /*0000*/ 	.byte	0x04, 0x2f
        /*0002*/ 	.short	(.L_1 - .L_0)
	.align		4
.L_0:
        /*0004*/ 	.word	index@(matmul_kernel)
        /*0008*/ 	.word	0x00000020


	//----- nvinfo : EIATTR_FRAME_SIZE
	.align		4
.L_1:
        /*000c*/ 	.byte	0x04, 0x11
        /*000e*/ 	.short	(.L_3 - .L_2)
	.align		4
.L_2:
        /*0010*/ 	.word	index@(matmul_kernel)
        /*0014*/ 	.word	0x00001920


	//----- nvinfo : EIATTR_MIN_STACK_SIZE
	.align		4
.L_3:
        /*0018*/ 	.byte	0x04, 0x12
        /*001a*/ 	.short	(.L_5 - .L_4)
	.align		4
.L_4:
        /*001c*/ 	.word	index@(matmul_kernel)
        /*0020*/ 	.word	0x00001920
.L_5:


//--------------------- .nv.info.matmul_kernel    --------------------------
	.section	.nv.info.matmul_kernel,"",@"SHT_CUDA_INFO"
	.sectionflags	@""
	.align	4


	//----- nvinfo : EIATTR_CUDA_API_VERSION
	.align		4
        /*0000*/ 	.byte	0x04, 0x37
        /*0002*/ 	.short	(.L_7 - .L_6)
.L_6:
        /*0004*/ 	.word	0x00000081


	//----- nvinfo : EIATTR_KPARAM_INFO
	.align		4
.L_7:
        /*0008*/ 	.byte	0x04, 0x17
        /*000a*/ 	.short	(.L_9 - .L_8)
.L_8:
        /*000c*/ 	.word	0x00000000
        /*0010*/ 	.short	0x000d
        /*0012*/ 	.short	0x0048
        /*0014*/ 	.byte	0x00, 0xf4, 0x21, 0x00


	//----- nvinfo : EIATTR_KPARAM_INFO
	.align		4
.L_9:
        /*0018*/ 	.byte	0x04, 0x17
        /*001a*/ 	.short	(.L_11 - .L_10)
.L_10:
        /*001c*/ 	.word	0x00000000
        /*0020*/ 	.short	0x000c
        /*0022*/ 	.short	0x0040
        /*0024*/ 	.byte	0x00, 0xf4, 0x21, 0x00


	//----- nvinfo : EIATTR_KPARAM_INFO
	.align		4
.L_11:
        /*0028*/ 	.byte	0x04, 0x17
        /*002a*/ 	.short	(.L_13 - .L_12)
.L_12:
        /*002c*/ 	.word	0x00000000
        /*0030*/ 	.short	0x000b
        /*0032*/ 	.short	0x0038
        /*0034*/ 	.byte	0x00, 0xf0, 0x11, 0x00


	//----- nvinfo : EIATTR_KPARAM_INFO
	.align		4
.L_13:
        /*0038*/ 	.byte	0x04, 0x17
        /*003a*/ 	.short	(.L_15 - .L_14)
.L_14:
        /*003c*/ 	.word	0x00000000
        /*0040*/ 	.short	0x000a
        /*0042*/ 	.short	0x0034
        /*0044*/ 	.byte	0x00, 0xf0, 0x11, 0x00


	//----- nvinfo : EIATTR_KPARAM_INFO
	.align		4
.L_15:
        /*0048*/ 	.byte	0x04, 0x17
        /*004a*/ 	.short	(.L_17 - .L_16)
.L_16:
        /*004c*/ 	.word	0x00000000
        /*0050*/ 	.short	0x0009
        /*0052*/ 	.short	0x0030
        /*0054*/ 	.byte	0x00, 0xf0, 0x11, 0x00


	//----- nvinfo : EIATTR_KPARAM_INFO
	.align		4
.L_17:
        /*0058*/ 	.byte	0x04, 0x17
        /*005a*/ 	.short	(.L_19 - .L_18)
.L_18:
        /*005c*/ 	.word	0x00000000
        /*0060*/ 	.short	0x0008
        /*0062*/ 	.short	0x002c
        /*0064*/ 	.byte	0x00, 0xf0, 0x11, 0x00


	//----- nvinfo : EIATTR_KPARAM_INFO
	.align		4
.L_19:
        /*0068*/ 	.byte	0x04, 0x17
        /*006a*/ 	.short	(.L_21 - .L_20)
.L_20:
        /*006c*/ 	.word	0x00000000
        /*0070*/ 	.short	0x0007
        /*0072*/ 	.short	0x0028
        /*0074*/ 	.byte	0x00, 0xf0, 0x11, 0x00


	//----- nvinfo : EIATTR_KPARAM_INFO
	.align		4
.L_21:
        /*0078*/ 	.byte	0x04, 0x17
        /*007a*/ 	.short	(.L_23 - .L_22)
.L_22:
        /*007c*/ 	.word	0x00000000
        /*0080*/ 	.short	0x0006
        /*0082*/ 	.short	0x0024
        /*0084*/ 	.byte	0x00, 0xf0, 0x11, 0x00


	//----- nvinfo : EIATTR_KPARAM_INFO
	.align		4
.L_23:
        /*0088*/ 	.byte	0x04, 0x17
        /*008a*/ 	.short	(.L_25 - .L_24)
.L_24:
        /*008c*/ 	.word	0x00000000
        /*0090*/ 	.short	0x0005
        /*0092*/ 	.short	0x0020
        /*0094*/ 	.byte	0x00, 0xf0, 0x11, 0x00


	//----- nvinfo : EIATTR_KPARAM_INFO
	.align		4
.L_25:
        /*0098*/ 	.byte	0x04, 0x17
        /*009a*/ 	.short	(.L_27 - .L_26)
.L_26:
        /*009c*/ 	.word	0x00000000
        /*00a0*/ 	.short	0x0004
        /*00a2*/ 	.short	0x001c
        /*00a4*/ 	.byte	0x00, 0xf0, 0x11, 0x00


	//----- nvinfo : EIATTR_KPARAM_INFO
	.align		4
.L_27:
        /*00a8*/ 	.byte	0x04, 0x17
        /*00aa*/ 	.short	(.L_29 - .L_28)
.L_28:
        /*00ac*/ 	.word	0x00000000
        /*00b0*/ 	.short	0x0003
        /*00b2*/ 	.short	0x0018
        /*00b4*/ 	.byte	0x00, 0xf0, 0x11, 0x00


	//----- nvinfo : EIATTR_KPARAM_INFO
	.align		4
.L_29:
        /*00b8*/ 	.byte	0x04, 0x17
        /*00ba*/ 	.short	(.L_31 - .L_30)
.L_30:
        /*00bc*/ 	.word	0x00000000
        /*00c0*/ 	.short	0x0002
        /*00c2*/ 	.short	0x0010
        /*00c4*/ 	.byte	0x00, 0xf4, 0x21, 0x00


	//----- nvinfo : EIATTR_KPARAM_INFO
	.align		4
.L_31:
        /*00c8*/ 	.byte	0x04, 0x17
        /*00ca*/ 	.short	(.L_33 - .L_32)
.L_32:
        /*00cc*/ 	.word	0x00000000
        /*00d0*/ 	.short	0x0001
        /*00d2*/ 	.short	0x0008
        /*00d4*/ 	.byte	0x00, 0xf4, 0x21, 0x00


	//----- nvinfo : EIATTR_KPARAM_INFO
	.align		4
.L_33:
        /*00d8*/ 	.byte	0x04, 0x17
        /*00da*/ 	.short	(.L_35 - .L_34)
.L_34:
        /*00dc*/ 	.word	0x00000000
        /*00e0*/ 	.short	0x0000
        /*00e2*/ 	.short	0x0000
        /*00e4*/ 	.byte	0x00, 0xf4, 0x21, 0x00


	//----- nvinfo : EIATTR_SPARSE_MMA_MASK
	.align		4
.L_35:
        /*00e8*/ 	.byte	0x03, 0x50
        /*00ea*/ 	.short	0x0000


	//----- nvinfo : EIATTR_MAXREG_COUNT
	.align		4
        /*00ec*/ 	.byte	0x03, 0x1b
        /*00ee*/ 	.short	0x00ff


	//----- nvinfo : EIATTR_NUM_BARRIERS
	.align		4
        /*00f0*/ 	.byte	0x02, 0x4c
        /*00f2*/ 	.byte	0x01
	.zero		1


	//----- nvinfo : EIATTR_ANNOTATIONS
	.align		4
        /*00f4*/ 	.byte	0x04, 0x55
        /*00f6*/ 	.short	(.L_37 - .L_36)


	//   ....[0]....
.L_36:
        /*00f8*/ 	.word	0x00000001
        /*00fc*/ 	.byte	0x40, 0x05, 0x00, 0x00, 0x01, 0x00, 0x00, 0x00, 0x70, 0x05, 0x00, 0x00, 0x01, 0x00, 0x00, 0x00
        /* <DEDUP_REMOVED lines=3210> */
        /*c9ac*/ 	.byte	0x30, 0x67, 0x03, 0x00, 0x01, 0x00, 0x00, 0x00, 0x50, 0x67, 0x03, 0x00


	//----- nvinfo : EIATTR_VRC_CTA_INIT_COUNT
	.align		4
.L_37:
        /*c9b8*/ 	.byte	0x02, 0x4a
	.zero		1
	.zero		1


	//----- nvinfo : EIATTR_EXIT_INSTR_OFFSETS
	.align		4
        /*c9bc*/ 	.byte	0x04, 0x1c
        /*c9be*/ 	.short	(.L_39 - .L_38)


	//   ....[0]....
.L_38:
        /*c9c0*/ 	.word	0x00036a40


	//   ....[1]....
        /*c9c4*/ 	.word	0x00036a70


	//----- nvinfo : EIATTR_REQNTID
	.align		4
.L_39:
        /*c9c8*/ 	.byte	0x04, 0x10
        /*c9ca*/ 	.short	(.L_41 - .L_40)
.L_40:
        /*c9cc*/ 	.word	0x00000100
        /*c9d0*/ 	.word	0x00000001
        /*c9d4*/ 	.word	0x00000001


	//----- nvinfo : EIATTR_CBANK_PARAM_SIZE
	.align		4
.L_41:
        /*c9d8*/ 	.byte	0x03, 0x19
        /*c9da*/ 	.short	0x0050


	//----- nvinfo : EIATTR_PARAM_CBANK
	.align		4
        /*c9dc*/ 	.byte	0x04, 0x0a
        /*c9de*/ 	.short	(.L_43 - .L_42)
	.align		4
.L_42:
        /*c9e0*/ 	.word	index@(.nv.constant0.matmul_kernel)
        /*c9e4*/ 	.short	0x0380
        /*c9e6*/ 	.short	0x0050


	//----- nvinfo : EIATTR_SW_WAR
	.align		4
.L_43:
        /*c9e8*/ 	.byte	0x04, 0x36
        /*c9ea*/ 	.short	(.L_45 - .L_44)
.L_44:
        /*c9ec*/ 	.word	0x00000008
.L_45:


//--------------------- .nv.compat                --------------------------
	.section	.nv.compat,"",@"SHT_CUDA_COMPAT_INFO"
	.align	4
        /*0000*/ 	.byte	0x02, 0x02, 0x01, 0x00, 0x02, 0x05, 0x05, 0x00, 0x02, 0x03, 0x00, 0x00, 0x02, 0x06, 0x01, 0x00


//--------------------- .nv.callgraph             --------------------------
	.section	.nv.callgraph,"",@"SHT_CUDA_CALLGRAPH"
	.align	4
	.sectionentsize	8
	.align		4
        /*0000*/ 	.word	0x00000000
	.align		4
        /*0004*/ 	.word	0xffffffff
	.align		4
        /*0008*/ 	.word	0x00000000
	.align		4
        /*000c*/ 	.word	0xfffffffe
	.align		4
        /*0010*/ 	.word	0x00000000
	.align		4
        /*0014*/ 	.word	0xfffffffd
	.align		4
        /*0018*/ 	.word	0x00000000
	.align		4
        /*001c*/ 	.word	0xfffffffc


//--------------------- .text.matmul_kernel       --------------------------
	.section	.text.matmul_kernel,"ax",@progbits
	.align	128
        .global         matmul_kernel
        .type           matmul_kernel,@function
        .size           matmul_kernel,(.L_x_4 - matmul_kernel)
        .other          matmul_kernel,@"STO_CUDA_ENTRY STV_DEFAULT"
matmul_kernel:
.text.matmul_kernel:
[----:B------:R-:W0:Y:S08]  /*0000*/  LDC R1, c[0x0][0x37c] ;  /* 0x0000df00ff017b82 */ /* 0x000e300000000800 */
[----:B------:R-:W1:Y:S01]  /*0010*/  LDC.64 R8, c[0x0][0x398] ;  /* 0x0000e600ff087b82 */ /* 0x000e620000000a00 */
[----:B------:R-:W2:Y:S01]  /*0020*/  S2R R28, SR_TID.X ;  /* 0x00000000001c7919 */ /* 0x000ea20000002100 */
[----:B------:R-:W3:Y:S01]  /*0030*/  LDCU UR4, c[0x0][0x3a0] ;  /* 0x00007400ff0477ac */ /* 0x000ee20008000800 */
[----:B0-----:R-:W-:Y:S01]  /*0040*/  VIADD R1, R1, 0xffffe6e0 ;  /* 0xffffe6e001017836 */ /* 0x001fe20000000000 */
[----:B------:R-:W-:Y:S01]  /*0050*/  UMOV UR5, 0x400 ;  /* 0x0000040000057882 */ /* 0x000fe20000000000 */
[----:B------:R-:W0:Y:S03]  /*0060*/  LDCU.64 UR10, c[0x0][0x358] ;  /* 0x00006b00ff0a77ac */ /* 0x000e260008000a00 */
[----:B------:R-:W4:Y:S01]  /*0070*/  S2UR UR6, SR_CgaCtaId ;  /* 0x00000000000679c3 */ /* 0x000f220000008800 */
[----:B---3--:R-:W-:Y:S01]  /*0080*/  UIADD3 UR4, UPT, UPT, UR4, 0x7f, URZ ;  /* 0x0000007f04047890 */ /* 0x008fe2000fffe0ff */
[----:B-1----:R-:W-:-:S03]  /*0090*/  VIADD R0, R9, 0x1ff ;  /* 0x000001ff09007836 */ /* 0x002fc60000000000 */
[----:B------:R-:W-:Y:S02]  /*00a0*/  UISETP.GT.AND UP0, UPT, UR4, 0x7f, UPT ;  /* 0x0000007f0400788c */ /* 0x000fe4000bf04270 */
[----:B------:R-:W-:Y:S01]  /*00b0*/  SHF.R.S32.HI R3, RZ, 0x1f, R0 ;  /* 0x0000001fff037819 */ /* 0x000fe20000011400 */
[----:B----4-:R-:W-:-:S03]  /*00c0*/  ULEA UR5, UR6, UR5, 0x18 ;  /* 0x0000000506057291 */ /* 0x010fc6000f8ec0ff */
[----:B------:R-:W-:-:S04]  /*00d0*/  LEA.HI R3, R3, R0, RZ, 0x9 ;  /* 0x0000000003037211 */ /* 0x000fc800078f48ff */
[----:B------:R-:W-:Y:S02]  /*00e0*/  SHF.R.S32.HI R0, RZ, 0x9, R3 ;  /* 0x00000009ff007819 */ /* 0x000fe40000011403 */
[----:B------:R-:W1:Y:S03]  /*00f0*/  S2R R3, SR_CTAID.X ;  /* 0x0000000000037919 */ /* 0x000e660000002500 */
[----:B------:R-:W-:-:S05]  /*0100*/  IMAD.SHL.U32 R0, R0, 0x8, RZ ;  /* 0x0000000800007824 */ /* 0x000fca00078e00ff */
[-C--:B------:R-:W-:Y:S02]  /*0110*/  IABS R7, R0.reuse ;  /* 0x0000000000077213 */ /* 0x080fe40000000000 */
[----:B------:R-:W-:Y:S02]  /*0120*/  IABS R12, R0 ;  /* 0x00000000000c7213 */ /* 0x000fe40000000000 */
[----:B------:R-:W3:Y:S08]  /*0130*/  I2F.RP R2, R7 ;  /* 0x0000000700027306 */ /* 0x000ef00000209400 */
[----:B---3--:R-:W3:Y:S01]  /*0140*/  MUFU.RCP R2, R2 ;  /* 0x0000000200027308 */ /* 0x008ee20000001000 */
[----:B-1----:R-:W-:Y:S01]  /*0150*/  IABS R10, R3 ;  /* 0x00000003000a7213 */ /* 0x002fe20000000000 */
[----:B---3--:R-:W-:-:S02]  /*0160*/  VIADD R4, R2, 0xffffffe ;  /* 0x0ffffffe02047836 */ /* 0x008fc40000000000 */
[----:B------:R-:W-:-:S04]  /*0170*/  IMAD.MOV R2, RZ, RZ, -R12 ;  /* 0x000000ffff027224 */ /* 0x000fc800078e0a0c */
[----:B------:R1:W3:Y:S02]  /*0180*/  F2I.FTZ.U32.TRUNC.NTZ R5, R4 ;  /* 0x0000000400057305 */ /* 0x0002e4000021f000 */
[----:B-1----:R-:W-:Y:S02]  /*0190*/  IMAD.MOV.U32 R4, RZ, RZ, RZ ;  /* 0x000000ffff047224 */ /* 0x002fe400078e00ff */
[----:B---3--:R-:W-:-:S04]  /*01a0*/  IMAD.MOV R6, RZ, RZ, -R5 ;  /* 0x000000ffff067224 */ /* 0x008fc800078e0a05 */
[----:B------:R-:W-:Y:S02]  /*01b0*/  IMAD R11, R6, R7, RZ ;  /* 0x00000007060b7224 */ /* 0x000fe400078e02ff */
[----:B------:R-:W-:Y:S02]  /*01c0*/  IMAD.MOV.U32 R6, RZ, RZ, R10 ;  /* 0x000000ffff067224 */ /* 0x000fe400078e000a */
[----:B------:R-:W-:-:S06]  /*01d0*/  IMAD.HI.U32 R5, R5, R11, R4 ;  /* 0x0000000b05057227 */ /* 0x000fcc00078e0004 */
[----:B------:R-:W-:-:S04]  /*01e0*/  IMAD.HI.U32 R5, R5, R6, RZ ;  /* 0x0000000605057227 */ /* 0x000fc800078e00ff */
[----:B------:R-:W-:-:S05]  /*01f0*/  IMAD R2, R5, R2, R6 ;  /* 0x0000000205027224 */ /* 0x000fca00078e0206 */
[----:B------:R-:W-:-:S13]  /*0200*/  ISETP.GT.U32.AND P1, PT, R7, R2, PT ;  /* 0x000000020700720c */ /* 0x000fda0003f24070 */
[----:B------:R-:W-:Y:S02]  /*0210*/  @!P1 IMAD.IADD R2, R2, 0x1, -R7 ;  /* 0x0000000102029824 */ /* 0x000fe400078e0a07 */
[----:B------:R-:W-:Y:S01]  /*0220*/  @!P1 VIADD R5, R5, 0x1 ;  /* 0x0000000105059836 */ /* 0x000fe20000000000 */
[----:B------:R-:W-:Y:S02]  /*0230*/  ISETP.NE.AND P1, PT, R0, RZ, PT ;  /* 0x000000ff0000720c */ /* 0x000fe40003f25270 */
[----:B------:R-:W-:Y:S02]  /*0240*/  ISETP.GE.U32.AND P0, PT, R2, R7, PT ;  /* 0x000000070200720c */ /* 0x000fe40003f06070 */
[----:B------:R-:W-:-:S04]  /*0250*/  LOP3.LUT R2, R3, R0, RZ, 0x3c, !PT ;  /* 0x0000000003027212 */ /* 0x000fc800078e3cff */
[----:B------:R-:W-:Y:S01]  /*0260*/  ISETP.GE.AND P2, PT, R2, RZ, PT ;  /* 0x000000ff0200720c */ /* 0x000fe20003f46270 */
[----:B------:R-:W-:-:S06]  /*0270*/  VIADD R2, R8, 0x1f ;  /* 0x0000001f08027836 */ /* 0x000fcc0000000000 */
[----:B------:R-:W-:-:S04]  /*0280*/  @P0 VIADD R5, R5, 0x1 ;  /* 0x0000000105050836 */ /* 0x000fc80000000000 */
[----:B------:R-:W-:Y:S01]  /*0290*/  IMAD.MOV.U32 R4, RZ, RZ, R5 ;  /* 0x000000ffff047224 */ /* 0x000fe200078e0005 */
[----:B------:R-:W-:-:S03]  /*02a0*/  SHF.R.S32.HI R5, RZ, 0x1f, R2 ;  /* 0x0000001fff057819 */ /* 0x000fc60000011402 */
[----:B------:R-:W-:Y:S01]  /*02b0*/  @!P2 IMAD.MOV R4, RZ, RZ, -R4 ;  /* 0x000000ffff04a224 */ /* 0x000fe200078e0a04 */
[----:B------:R-:W-:Y:S02]  /*02c0*/  @!P1 LOP3.LUT R4, RZ, R0, RZ, 0x33, !PT ;  /* 0x00000000ff049212 */ /* 0x000fe400078e33ff */
[----:B------:R-:W-:-:S03]  /*02d0*/  LEA.HI R5, R5, R2, RZ, 0x5 ;  /* 0x0000000205057211 */ /* 0x000fc600078f28ff */
[----:B------:R-:W-:Y:S02]  /*02e0*/  IMAD.SHL.U32 R2, R4, 0x8, RZ ;  /* 0x0000000804027824 */ /* 0x000fe400078e00ff */
[----:B------:R-:W-:-:S03]  /*02f0*/  IMAD.MOV R4, RZ, RZ, -R4 ;  /* 0x000000ffff047224 */ /* 0x000fc600078e0a04 */
[----:B------:R-:W-:Y:S01]  /*0300*/  LEA.HI.SX32 R5, R5, -R2, 0x1b ;  /* 0x8000000205057211 */ /* 0x000fe200078fdaff */
[----:B------:R-:W-:Y:S02]  /*0310*/  IMAD R15, R0, R4, R3 ;  /* 0x00000004000f7224 */ /* 0x000fe400078e0203 */
[----:B------:R-:W-:Y:S01]  /*0320*/  IMAD.MOV.U32 R4, RZ, RZ, RZ ;  /* 0x000000ffff047224 */ /* 0x000fe200078e00ff */
[----:B------:R-:W-:Y:S02]  /*0330*/  VIMNMX R6, PT, PT, R5, 0x8, PT ;  /* 0x0000000805067848 */ /* 0x000fe40003fe0100 */
[----:B------:R-:W-:Y:S02]  /*0340*/  IABS R13, R15 ;  /* 0x0000000f000d7213 */ /* 0x000fe40000000000 */
[----:B------:R-:W-:-:S04]  /*0350*/  IABS R11, R6 ;  /* 0x00000006000b7213 */ /* 0x000fc80000000000 */
[----:B------:R-:W1:Y:S08]  /*0360*/  I2F.RP R7, R11 ;  /* 0x0000000b00077306 */ /* 0x000e700000209400 */
[----:B-1----:R-:W1:Y:S02]  /*0370*/  MUFU.RCP R7, R7 ;  /* 0x0000000700077308 */ /* 0x002e640000001000 */
[----:B-1----:R-:W-:-:S06]  /*0380*/  VIADD R5, R7, 0xffffffe ;  /* 0x0ffffffe07057836 */ /* 0x002fcc0000000000 */
[----:B------:R-:W1:Y:S02]  /*0390*/  F2I.FTZ.U32.TRUNC.NTZ R5, R5 ;  /* 0x0000000500057305 */ /* 0x000e64000021f000 */
[----:B-1----:R-:W-:-:S04]  /*03a0*/  IMAD.MOV R10, RZ, RZ, -R5 ;  /* 0x000000ffff0a7224 */ /* 0x002fc800078e0a05 */
[----:B------:R-:W-:-:S04]  /*03b0*/  IMAD.MOV.U32 R0, RZ, RZ, R10 ;  /* 0x000000ffff007224 */ /* 0x000fc800078e000a */
[----:B------:R-:W-:Y:S01]  /*03c0*/  IMAD R3, R0, R11, RZ ;  /* 0x0000000b00037224 */ /* 0x000fe200078e02ff */
[----:B------:R-:W-:-:S03]  /*03d0*/  IABS R0, R6 ;  /* 0x0000000600007213 */ /* 0x000fc60000000000 */
[----:B------:R-:W-:-:S04]  /*03e0*/  IMAD.HI.U32 R4, R5, R3, R4 ;  /* 0x0000000305047227 */ /* 0x000fc800078e0004 */
[----:B------:R-:W-:Y:S02]  /*03f0*/  IMAD.MOV R0, RZ, RZ, -R0 ;  /* 0x000000ffff007224 */ /* 0x000fe400078e0a00 */
        /* <DEDUP_REMOVED lines=8> */
[----:B------:R-:W-:Y:S02]  /*0480*/  ISETP.GE.AND P2, PT, R0, RZ, PT ;  /* 0x000000ff0000720c */ /* 0x000fe40003f46270 */
[----:B--2---:R-:W-:-:S05]  /*0490*/  LOP3.LUT R0, R28, 0x1f, RZ, 0xc0, !PT ;  /* 0x0000001f1c007812 */ /* 0x004fca00078ec0ff */
[----:B------:R-:W-:-:S06]  /*04a0*/  @P0 VIADD R4, R4, 0x1 ;  /* 0x0000000104040836 */ /* 0x000fcc0000000000 */
[----:B------:R-:W-:Y:S01]  /*04b0*/  @!P2 IMAD.MOV R4, RZ, RZ, -R4 ;  /* 0x000000ffff04a224 */ /* 0x000fe200078e0a04 */
[----:B------:R-:W-:-:S05]  /*04c0*/  @!P1 LOP3.LUT R4, RZ, R6, RZ, 0x33, !PT ;  /* 0x00000006ff049212 */ /* 0x000fca00078e33ff */
[----:B------:R-:W-:Y:S02]  /*04d0*/  IMAD.MOV R3, RZ, RZ, -R4 ;  /* 0x000000ffff037224 */ /* 0x000fe400078e0a04 */
[----:B------:R-:W-:Y:S02]  /*04e0*/  IMAD.SHL.U32 R29, R4, 0x200, RZ ;  /* 0x00000200041d7824 */ /* 0x000fe400078e00ff */
[----:B------:R-:W-:-:S04]  /*04f0*/  IMAD R3, R6, R3, R15 ;  /* 0x0000000306037224 */ /* 0x000fc800078e020f */
[----:B------:R-:W-:Y:S01]  /*0500*/  IMAD.IADD R3, R2, 0x1, R3 ;  /* 0x0000000102037824 */ /* 0x000fe200078e0203 */
[----:B------:R-:W-:-:S03]  /*0510*/  SHF.R.U32.HI R2, RZ, 0x5, R28 ;  /* 0x00000005ff027819 */ /* 0x000fc6000001161c */
[----:B------:R-:W-:Y:S01]  /*0520*/  IMAD R0, R3, 0x20, R0 ;  /* 0x0000002003007824 */ /* 0x000fe200078e0200 */
[----:B------:R-:W-:-:S04]  /*0530*/  SGXT.U32 R14, R2, 0x3 ;  /* 0x00000003020e781a */ /* 0x000fc80000000000 */
[----:B------:R1:W-:Y:S01]  /*0540*/  STL [R1+0xb94], R0 ;  /* 0x000b940001007387 */ /* 0x0003e20000100800 */
[C---:B------:R-:W-:Y:S02]  /*0550*/  LOP3.LUT R3, R14.reuse, 0x8, RZ, 0xfc, !PT ;  /* 0x000000080e037812 */ /* 0x040fe400078efcff */
[C---:B------:R-:W-:Y:S01]  /*0560*/  LOP3.LUT R2, R14.reuse, 0x10, RZ, 0xfc, !PT ;  /* 0x000000100e027812 */ /* 0x040fe200078efcff */
[----:B------:R2:W-:Y:S01]  /*0570*/  STL [R1+0x2a0], R29 ;  /* 0x0002a01d01007387 */ /* 0x0005e20000100800 */
[C---:B------:R-:W-:Y:S02]  /*0580*/  LOP3.LUT R3, R14.reuse, 0x20, RZ, 0xfc, !PT ;  /* 0x000000200e037812 */ /* 0x040fe400078efcff */
[C---:B------:R-:W-:Y:S02]  /*0590*/  LOP3.LUT R2, R14.reuse, 0x28, RZ, 0xfc, !PT ;  /* 0x000000280e027812 */ /* 0x040fe400078efcff */
[C---:B------:R-:W-:Y:S02]  /*05a0*/  LOP3.LUT R3, R14.reuse, 0x38, RZ, 0xfc, !PT ;  /* 0x000000380e037812 */ /* 0x040fe400078efcff */
[----:B-1----:R-:W-:-:S02]  /*05b0*/  LOP3.LUT R0, R14, 0x18, RZ, 0xfc, !PT ;  /* 0x000000180e007812 */ /* 0x002fc400078efcff */
[C---:B------:R-:W-:Y:S02]  /*05c0*/  LOP3.LUT R0, R14.reuse, 0x30, RZ, 0xfc, !PT ;  /* 0x000000300e007812 */ /* 0x040fe400078efcff */
[C---:B------:R-:W-:Y:S02]  /*05d0*/  LOP3.LUT R2, R14.reuse, 0x40, RZ, 0xfc, !PT ;  /* 0x000000400e027812 */ /* 0x040fe400078efcff */
[C---:B------:R-:W-:Y:S02]  /*05e0*/  LOP3.LUT R0, R14.reuse, 0x48, RZ, 0xfc, !PT ;  /* 0x000000480e007812 */ /* 0x040fe400078efcff */
[C---:B------:R-:W-:Y:S02]  /*05f0*/  LOP3.LUT R3, R14.reuse, 0x50, RZ, 0xfc, !PT ;  /* 0x000000500e037812 */ /* 0x040fe400078efcff */
[C---:B------:R-:W-:Y:S02]  /*0600*/  LOP3.LUT R2, R14.reuse, 0x58, RZ, 0xfc, !PT ;  /* 0x000000580e027812 */ /* 0x040fe400078efcff */
[----:B------:R-:W-:-:S02]  /*0610*/  LOP3.LUT R0, R14, 0x60, RZ, 0xfc, !PT ;  /* 0x000000600e007812 */ /* 0x000fc400078efcff */
[C---:B------:R-:W-:Y:S02]  /*0620*/  LOP3.LUT R3, R14.reuse, 0x68, RZ, 0xfc, !PT ;  /* 0x000000680e037812 */ /* 0x040fe400078efcff */
[C---:B------:R-:W-:Y:S02]  /*0630*/  LOP3.LUT R2, R14.reuse, 0x70, RZ, 0xfc, !PT ;  /* 0x000000700e027812 */ /* 0x040fe400078efcff */
[----:B------:R-:W-:Y:S01]  /*0640*/  LOP3.LUT R0, R14, 0x78, RZ, 0xfc, !PT ;  /* 0x000000780e007812 */ /* 0x000fe200078efcff */
[----:B0-2---:R-:W-:Y:S06]  /*0650*/  BRA.U UP0, `(.L_x_0) ;  /* 0x00000001005c7547 */ /* 0x005fec000b800000 */
[----:B------:R-:W-:Y:S01]  /*0660*/  IMAD.SHL.U32 R0, R28, 0x20, RZ ;  /* 0x000000201c007824 */ /* 0x000fe200078e00ff */
[----:B------:R-:W-:Y:S02]  /*0670*/  CS2R R24, SRZ ;  /* 0x0000000000187805 */ /* 0x000fe4000001ff00 */
[----:B------:R-:W-:Y:S02]  /*0680*/  CS2R R26, SRZ ;  /* 0x00000000001a7805 */ /* 0x000fe4000001ff00 */
[----:B------:R-:W-:Y:S02]  /*0690*/  CS2R R20, SRZ ;  /* 0x0000000000147805 */ /* 0x000fe4000001ff00 */
[----:B------:R-:W-:Y:S01]  /*06a0*/  CS2R R22, SRZ ;  /* 0x0000000000167805 */ /* 0x000fe2000001ff00 */
[----:B------:R0:W-:Y:S01]  /*06b0*/  STL [R1+0xb70], R0 ;  /* 0x000b700001007387 */ /* 0x0001e20000100800 */
[----:B------:R-:W-:Y:S02]  /*06c0*/  CS2R R16, SRZ ;  /* 0x0000000000107805 */ /* 0x000fe4000001ff00 */
[----:B------:R-:W-:-:S02]  /*06d0*/  CS2R R18, SRZ ;  /* 0x0000000000127805 */ /* 0x000fc4000001ff00 */
[----:B------:R-:W-:Y:S01]  /*06e0*/  CS2R R12, SRZ ;  /* 0x00000000000c7805 */ /* 0x000fe2000001ff00 */
[----:B------:R0:W-:Y:S01]  /*06f0*/  STL [R1], RZ ;  /* 0x000000ff01007387 */ /* 0x0001e20000100800 */
[----:B------:R-:W-:Y:S02]  /*0700*/  CS2R R14, SRZ ;  /* 0x00000000000e7805 */ /* 0x000fe4000001ff00 */
[----:B------:R-:W-:Y:S02]  /*0710*/  CS2R R8, SRZ ;  /* 0x0000000000087805 */ /* 0x000fe4000001ff00 */
[----:B------:R-:W-:Y:S01]  /*0720*/  CS2R R10, SRZ ;  /* 0x00000000000a7805 */ /* 0x000fe2000001ff00 */
[----:B------:R0:W-:Y:S01]  /*0730*/  STL [R1+0x4], RZ ;  /* 0x000004ff01007387 */ /* 0x0001e20000100800 */
[----:B------:R-:W-:Y:S02]  /*0740*/  CS2R R4, SRZ ;  /* 0x0000000000047805 */ /* 0x000fe4000001ff00 */
[----:B------:R-:W-:Y:S01]  /*0750*/  CS2R R6, SRZ ;  /* 0x0000000000067805 */ /* 0x000fe2000001ff00 */
[----:B------:R0:W-:Y:S04]  /*0760*/  STL [R1+0x8], RZ ;  /* 0x000008ff01007387 */ /* 0x0001e80000100800 */
[----:B------:R0:W-:Y:S04]  /*0770*/  STL [R1+0xc], RZ ;  /* 0x00000cff01007387 */ /* 0x0001e80000100800 */
[----:B------:R0:W-:Y:S04]  /*0780*/  STL [R1+0x10], RZ ;  /* 0x000010ff01007387 */ /* 0x0001e80000100800 */
[----:B------:R0:W-:Y:S04]  /*0790*/  STL [R1+0x14], RZ ;  /* 0x000014ff01007387 */ /* 0x0001e80000100800 */
[----:B------:R0:W-:Y:S04]  /*07a0*/  STL [R1+0x18], RZ ;  /* 0x000018ff01007387 */ /* 0x0001e80000100800 */
[----:B------:R0:W-:Y:S01]  /*07b0*/  STL [R1+0x1c], RZ ;  /* 0x00001cff01007387 */ /* 0x0001e20000100800 */
[----:B------:R-:W-:Y:S05]  /*07c0*/  BRA `(.L_x_1) ;  /* 0x0000033800e07947 */ /* 0x000fea0003800000 */
.L_x_0:
[----:B------:R-:W-:Y:S01]  /*07d0*/  IABS R6, R9 ;  /* 0x0000000900067213 */ /* 0x000fe20000000000 */
[----:B------:R0:W-:Y:S01]  /*07e0*/  STL [R1+0xd30], R9 ;  /* 0x000d300901007387 */ /* 0x0001e20000100800 */
[----:B------:R-:W-:Y:S01]  /*07f0*/  IMAD.MOV.U32 R2, RZ, RZ, RZ ;  /* 0x000000ffff027224 */ /* 0x000fe200078e00ff */
[--C-:B------:R-:W-:Y:S01]  /*0800*/  SHF.R.U32.HI R7, RZ, 0x2, R28.reuse ;  /* 0x00000002ff077819 */ /* 0x100fe2000001161c */
[----:B------:R-:W1:Y:S01]  /*0810*/  I2F.RP R0, R6 ;  /* 0x0000000600007306 */ /* 0x000e620000209400 */
[C---:B------:R-:W-:Y:S01]  /*0820*/  IMAD.SHL.U32 R15, R28.reuse, 0x2, RZ ;  /* 0x000000021c0f7824 */ /* 0x040fe200078e00ff */
[----:B------:R-:W-:Y:S01]  /*0830*/  SHF.R.U32.HI R10, RZ, 0x7, R28 ;  /* 0x00000007ff0a7819 */ /* 0x000fe2000001161c */
[----:B------:R-:W2:Y:S03]  /*0840*/  LDCU UR6, c[0x0][0x3a8] ;  /* 0x00007500ff0677ac */ /* 0x000ea60008000800 */
[----:B------:R-:W-:Y:S01]  /*0850*/  LOP3.LUT R11, R15, 0x1fe, RZ, 0xc0, !PT ;  /* 0x000001fe0f0b7812 */ /* 0x000fe200078ec0ff */
[----:B------:R-:W3:Y:S01]  /*0860*/  LDCU UR7, c[0x0][0x3ac] ;  /* 0x00007580ff0777ac */ /* 0x000ee20008000800 */
[----:B0-----:R-:W-:-:S02]  /*0870*/  LOP3.LUT R9, R28, 0x7f, RZ, 0xc0, !PT ;  /* 0x0000007f1c097812 */ /* 0x001fc400078ec0ff */
[----:B------:R-:W-:Y:S01]  /*0880*/  SGXT.U32 R10, R10, 0x1 ;  /* 0x000000010a0a781a */ /* 0x000fe20000000000 */
[----:B------:R-:W0:Y:S03]  /*0890*/  LDCU.64 UR8, c[0x0][0x388] ;  /* 0x00007100ff0877ac */ /* 0x000e260008000a00 */
[----:B------:R-:W-:Y:S01]  /*08a0*/  LOP3.LUT R10, R29, R10, RZ, 0xfc, !PT ;  /* 0x0000000a1d0a7212 */ /* 0x000fe200078efcff */
[----:B-1----:R-:W1:Y:S01]  /*08b0*/  MUFU.RCP R0, R0 ;  /* 0x0000000000007308 */ /* 0x002e620000001000 */
[----:B------:R-:W4:Y:S02]  /*08c0*/  LDCU UR12, c[0x0][0x3b0] ;  /* 0x00007600ff0c77ac */ /* 0x000f240008000800 */
[C---:B------:R-:W-:Y:S02]  /*08d0*/  LOP3.LUT R13, R10.reuse, 0x1fe, RZ, 0xfc, !PT ;  /* 0x000001fe0a0d7812 */ /* 0x040fe400078efcff */
[----:B------:R-:W-:Y:S01]  /*08e0*/  LOP3.LUT R12, R10, 0x1f8, RZ, 0xfc, !PT ;  /* 0x000001f80a0c7812 */ /* 0x000fe200078efcff */
[----:B------:R-:W5:Y:S01]  /*08f0*/  LDCU UR13, c[0x0][0x3a4] ;  /* 0x00007480ff0d77ac */ /* 0x000f620008000800 */
[----:B------:R-:W-:-:S02]  /*0900*/  IABS R4, R13 ;  /* 0x0000000d00047213 */ /* 0x000fc40000000000 */
[----:B------:R-:W-:Y:S01]  /*0910*/  ISETP.GE.AND P6, PT, R12, RZ, PT ;  /* 0x000000ff0c00720c */ /* 0x000fe20003fc6270 */
[----:B------:R-:W0:Y:S01]  /*0920*/  LDCU UR14, c[0x0][0x3a0] ;  /* 0x00007400ff0e77ac */ /* 0x000e220008000800 */
[----:B------:R-:W-:Y:S02]  /*0930*/  ISETP.GE.AND P2, PT, R13, RZ, PT ;  /* 0x000000ff0d00720c */ /* 0x000fe40003f46270 */
[----:B------:R-:W-:Y:S01]  /*0940*/  LOP3.LUT R13, R10, 0x1f4, RZ, 0xfc, !PT ;  /* 0x000001f40a0d7812 */ /* 0x000fe200078efcff */
[----:B-1----:R-:W-:Y:S01]  /*0950*/  VIADD R3, R0, 0xffffffe ;  /* 0x0ffffffe00037836 */ /* 0x002fe20000000000 */
[----:B------:R-:W-:Y:S02]  /*0960*/  SHF.R.S32.HI R0, RZ, 0x7, R28 ;  /* 0x00000007ff007819 */ /* 0x000fe4000001141c */
[----:B------:R-:W-:Y:S02]  /*0970*/  IABS R23, R13 ;  /* 0x0000000d00177213 */ /* 0x000fe40000000000 */
[----:B------:R-:W-:Y:S01]  /*0980*/  SGXT R0, R0, 0x1 ;  /* 0x000000010000781a */ /* 0x000fe20000000200 */
[----:B------:R-:W1:Y:S02]  /*0990*/  F2I.FTZ.U32.TRUNC.NTZ R3, R3 ;  /* 0x0000000300037305 */ /* 0x000e64000021f000 */
[----:B-1----:R-:W-:-:S04]  /*09a0*/  IMAD.MOV R5, RZ, RZ, -R3 ;  /* 0x000000ffff057224 */ /* 0x002fc800078e0a03 */
[----:B------:R-:W-:-:S04]  /*09b0*/  IMAD R5, R5, R6, RZ ;  /* 0x0000000605057224 */ /* 0x000fc800078e02ff */
[----:B------:R-:W-:-:S04]  /*09c0*/  IMAD.HI.U32 R2, R3, R5, R2 ;  /* 0x0000000503027227 */ /* 0x000fc800078e0002 */
[----:B------:R-:W-:Y:S01]  /*09d0*/  IMAD.SHL.U32 R5, R9, 0x2, RZ ;  /* 0x0000000209057824 */ /* 0x000fe200078e00ff */
[----:B------:R-:W-:Y:S01]  /*09e0*/  LOP3.LUT R9, R11, 0x30, R7, 0x78, !PT ;  /* 0x000000300b097812 */ /* 0x000fe200078e7807 */
[----:B------:R-:W-:Y:S01]  /*09f0*/  IMAD.MOV.U32 R3, RZ, RZ, R4 ;  /* 0x000000ffff037224 */ /* 0x000fe200078e0004 */
[----:B------:R-:W-:Y:S02]  /*0a00*/  LOP3.LUT R7, R10, 0x1fc, RZ, 0xfc, !PT ;  /* 0x000001fc0a077812 */ /* 0x000fe400078efcff */
[----:B------:R-:W-:Y:S01]  /*0a10*/  LOP3.LUT R0, R5, 0x110, R0, 0x78, !PT ;  /* 0x0000011005007812 */ /* 0x000fe200078e7800 */
[----:B------:R-:W-:Y:S01]  /*0a20*/  STL [R1+0x194], R9 ;  /* 0x0001940901007387 */ /* 0x000fe20000100800 */
[----:B------:R-:W-:Y:S01]  /*0a30*/  IMAD.HI.U32 R4, R2, R3, RZ ;  /* 0x0000000302047227 */ /* 0x000fe200078e00ff */
[----:B------:R-:W-:Y:S02]  /*0a40*/  IABS R5, R7 ;  /* 0x0000000700057213 */ /* 0x000fe40000000000 */
[----:B------:R1:W-:Y:S01]  /*0a50*/  STL [R1+0xba4], R0 ;  /* 0x000ba40001007387 */ /* 0x0003e20000100800 */
[----:B------:R-:W-:Y:S01]  /*0a60*/  IMAD.MOV R4, RZ, RZ, -R4 ;  /* 0x000000ffff047224 */ /* 0x000fe200078e0a04 */
[----:B------:R-:W-:Y:S01]  /*0a70*/  LOP3.LUT R11, R10, 0x1fa, RZ, 0xfc, !PT ;  /* 0x000001fa0a0b7812 */ /* 0x000fe200078efcff */
[----:B------:R-:W-:-:S03]  /*0a80*/  IMAD.HI.U32 R18, R2, R5, RZ ;  /* 0x0000000502127227 */ /* 0x000fc600078e00ff */
[----:B------:R-:W-:Y:S01]  /*0a90*/  ISETP.GE.AND P3, PT, R11, RZ, PT ;  /* 0x000000ff0b00720c */ /* 0x000fe20003f66270 */
[C---:B------:R-:W-:Y:S01]  /*0aa0*/  IMAD R3, R6.reuse, R4, R3 ;  /* 0x0000000406037224 */ /* 0x040fe200078e0203 */
[----:B------:R-:W-:Y:S01]  /*0ab0*/  IABS R4, R11 ;  /* 0x0000000b00047213 */ /* 0x000fe20000000000 */
[----:B------:R-:W-:Y:S01]  /*0ac0*/  IMAD.MOV R18, RZ, RZ, -R18 ;  /* 0x000000ffff127224 */ /* 0x000fe200078e0a12 */
[----:B-1----:R-:W1:Y:S02]  /*0ad0*/  S2R R0, SR_TID.X ;  /* 0x0000000000007919 */ /* 0x002e640000002100 */
[C---:B------:R-:W-:Y:S01]  /*0ae0*/  ISETP.GT.U32.AND P1, PT, R6.reuse, R3, PT ;  /* 0x000000030600720c */ /* 0x040fe20003f24070 */
[----:B------:R-:W-:Y:S02]  /*0af0*/  IMAD R5, R6, R18, R5 ;  /* 0x0000001206057224 */ /* 0x000fe400078e0205 */
[----:B------:R-:W-:-:S03]  /*0b00*/  IMAD.HI.U32 R19, R2, R4, RZ ;  /* 0x0000000402137227 */ /* 0x000fc600078e00ff */
[----:B------:R-:W-:-:S07]  /*0b10*/  ISETP.GT.U32.AND P0, PT, R6, R5, PT ;  /* 0x000000050600720c */ /* 0x000fce0003f04070 */
[--C-:B------:R-:W-:Y:S01]  /*0b20*/  @!P1 IMAD.IADD R3, R3, 0x1, -R6.reuse ;  /* 0x0000000103039824 */ /* 0x100fe200078e0a06 */
[----:B------:R-:W-:Y:S02]  /*0b30*/  ISETP.GE.AND P1, PT, R7, RZ, PT ;  /* 0x000000ff0700720c */ /* 0x000fe40003f26270 */
[----:B------:R-:W-:Y:S02]  /*0b40*/  LOP3.LUT R7, R10, 0x1f6, RZ, 0xfc, !PT ;  /* 0x000001f60a077812 */ /* 0x000fe400078efcff */
[----:B------:R-:W-:Y:S01]  /*0b50*/  ISETP.GT.U32.AND P4, PT, R6, R3, PT ;  /* 0x000000030600720c */ /* 0x000fe20003f84070 */
[----:B------:R-:W-:Y:S01]  /*0b60*/  @!P0 IMAD.IADD R5, R5, 0x1, -R6 ;  /* 0x0000000105058824 */ /* 0x000fe200078e0a06 */
[----:B------:R-:W-:-:S04]  /*0b70*/  IABS R22, R7 ;  /* 0x0000000700167213 */ /* 0x000fc80000000000 */
[----:B------:R-:W-:Y:S01]  /*0b80*/  ISETP.GT.U32.AND P0, PT, R6, R5, PT ;  /* 0x000000050600720c */ /* 0x000fe20003f04070 */
[C---:B-1----:R-:W-:Y:S01]  /*0b90*/  IMAD.SHL.U32 R16, R0.reuse, 0x8, RZ ;  /* 0x0000000800107824 */ /* 0x042fe200078e00ff */
[C---:B------:R-:W-:Y:S01]  /*0ba0*/  LOP3.LUT R14, R0.reuse, 0xe0, RZ, 0xc0, !PT ;  /* 0x000000e0000e7812 */ /* 0x040fe200078ec0ff */
[----:B------:R1:W-:Y:S01]  /*0bb0*/  STL [R1+0xd38], R0 ;  /* 0x000d380001007387 */ /* 0x0003e20000100800 */
[----:B------:R-:W-:-:S03]  /*0bc0*/  LOP3.LUT R17, R0, 0x7, RZ, 0xc0, !PT ;  /* 0x0000000700117812 */ /* 0x000fc600078ec0ff */
[----:B------:R-:W-:Y:S01]  /*0bd0*/  @!P4 IMAD.IADD R3, R3, 0x1, -R6 ;  /* 0x000000010303c824 */ /* 0x000fe200078e0a06 */
[----:B------:R-:W-:-:S05]  /*0be0*/  LOP3.LUT R16, R16, 0x30, RZ, 0xc0, !PT ;  /* 0x0000003010107812 */ /* 0x000fca00078ec0ff */
[----:B------:R-:W-:Y:S01]  /*0bf0*/  @!P0 IMAD.IADD R5, R5, 0x1, -R6 ;  /* 0x0000000105058824 */ /* 0x000fe200078e0a06 */
[----:B------:R-:W-:Y:S01]  /*0c00*/  ISETP.GE.AND P0, PT, R13, RZ, PT ;  /* 0x000000ff0d00720c */ /* 0x000fe20003f06270 */
[C---:B------:R-:W-:Y:S02]  /*0c10*/  IMAD.SHL.U32 R20, R17.reuse, 0x10, RZ ;  /* 0x0000001011147824 */ /* 0x040fe400078e00ff */
[C---:B------:R-:W-:Y:S02]  /*0c20*/  IMAD R16, R17.reuse, 0x40, R16 ;  /* 0x0000004011107824 */ /* 0x040fe400078e0210 */
[----:B-1----:R-:W-:Y:S01]  /*0c30*/  IMAD R0, R17, 0x4, R14 ;  /* 0x0000000411007824 */ /* 0x002fe200078e020e */
[----:B------:R-:W-:Y:S01]  /*0c40*/  IABS R14, R12 ;  /* 0x0000000c000e7213 */ /* 0x000fe20000000000 */
[----:B------:R-:W-:Y:S01]  /*0c50*/  IMAD.MOV R17, RZ, RZ, -R19 ;  /* 0x000000ffff117224 */ /* 0x000fe200078e0a13 */
[----:B------:R-:W-:Y:S02]  /*0c60*/  LOP3.LUT R9, R20, 0x30, R15, 0x78, !PT ;  /* 0x0000003014097812 */ /* 0x000fe400078e780f */
[----:B------:R1:W-:Y:S01]  /*0c70*/  STL [R1+0x3dc], R0 ;  /* 0x0003dc0001007387 */ /* 0x0003e20000100800 */
[----:B------:R-:W-:Y:S01]  /*0c80*/  IMAD R4, R6, R17, R4 ;  /* 0x0000001106047224 */ /* 0x000fe200078e0204 */
[----:B------:R-:W-:-:S02]  /*0c90*/  LOP3.LUT R12, R10, 0x1f2, RZ, 0xfc, !PT ;  /* 0x000001f20a0c7812 */ /* 0x000fc400078efcff */
[----:B------:R0:W-:Y:S01]  /*0ca0*/  STL [R1+0x190], R9 ;  /* 0x0001900901007387 */ /* 0x0001e20000100800 */
[----:B------:R-:W-:Y:S02]  /*0cb0*/  LOP3.LUT R19, R10, 0x1ec, RZ, 0xfc, !PT ;  /* 0x000001ec0a137812 */ /* 0x000fe400078efcff */
[----:B------:R-:W-:Y:S02]  /*0cc0*/  ISETP.GT.U32.AND P5, PT, R6, R4, PT ;  /* 0x000000040600720c */ /* 0x000fe40003fa4070 */
[----:B-1----:R-:W-:Y:S01]  /*0cd0*/  LOP3.LUT R0, R16, 0x10, R15, 0x78, !PT ;  /* 0x0000001010007812 */ /* 0x002fe200078e780f */
[----:B------:R-:W-:-:S04]  /*0ce0*/  IMAD.HI.U32 R15, R2, R14, RZ ;  /* 0x0000000e020f7227 */ /* 0x000fc800078e00ff */
[----:B------:R-:W-:Y:S01]  /*0cf0*/  IMAD.MOV R15, RZ, RZ, -R15 ;  /* 0x000000ffff0f7224 */ /* 0x000fe200078e0a0f */
[----:B------:R1:W-:Y:S01]  /*0d00*/  STL [R1+0xba0], R0 ;  /* 0x000ba00001007387 */ /* 0x0003e20000100800 */
[----:B0-----:R-:W-:Y:S02]  /*0d10*/  IMAD.MOV.U32 R9, RZ, RZ, R5 ;  /* 0x000000ffff097224 */ /* 0x001fe400078e0005 */
[----:B------:R-:W-:Y:S01]  /*0d20*/  IMAD R11, R6, R15, R14 ;  /* 0x0000000f060b7224 */ /* 0x000fe200078e020e */
[----:B------:R-:W-:Y:S01]  /*0d30*/  IABS R14, R12 ;  /* 0x0000000c000e7213 */ /* 0x000fe20000000000 */
[----:B------:R-:W-:Y:S02]  /*0d40*/  @!P5 IMAD.IADD R4, R4, 0x1, -R6 ;  /* 0x000000010404d824 */ /* 0x000fe400078e0a06 */
[----:B------:R-:W-:Y:S01]  /*0d50*/  IMAD.HI.U32 R15, R2, R23, RZ ;  /* 0x00000017020f7227 */ /* 0x000fe200078e00ff */
[C---:B------:R-:W-:Y:S02]  /*0d60*/  ISETP.GT.U32.AND P4, PT, R6.reuse, R11, PT ;  /* 0x0000000b0600720c */ /* 0x040fe40003f84070 */
[----:B------:R-:W-:Y:S01]  /*0d70*/  ISETP.GT.U32.AND P5, PT, R6, R4, PT ;  /* 0x000000040600720c */ /* 0x000fe20003fa4070 */
[----:B-1----:R-:W-:-:S02]  /*0d80*/  IMAD.MOV.U32 R0, RZ, RZ, R3 ;  /* 0x000000ffff007224 */ /* 0x002fc400078e0003 */
[----:B------:R-:W-:Y:S02]  /*0d90*/  IMAD.MOV.U32 R3, RZ, RZ, R14 ;  /* 0x000000ffff037224 */ /* 0x000fe400078e000e */
[----:B------:R-:W-:-:S04]  /*0da0*/  IMAD.HI.U32 R14, R2, R22, RZ ;  /* 0x00000016020e7227 */ /* 0x000fc800078e00ff */
[----:B------:R-:W-:Y:S02]  /*0db0*/  IMAD.MOV R14, RZ, RZ, -R14 ;  /* 0x000000ffff0e7224 */ /* 0x000fe400078e0a0e */
[----:B------:R-:W-:Y:S02]  /*0dc0*/  @!P4 IMAD.IADD R11, R11, 0x1, -R6 ;  /* 0x000000010b0bc824 */ /* 0x000fe400078e0a06 */
[C---:B------:R-:W-:Y:S02]  /*0dd0*/  IMAD R22, R6.reuse, R14, R22 ;  /* 0x0000000e06167224 */ /* 0x040fe400078e0216 */
[----:B------:R-:W-:Y:S01]  /*0de0*/  IMAD.MOV R13, RZ, RZ, -R15 ;  /* 0x000000ffff0d7224 */ /* 0x000fe200078e0a0f */
[C---:B------:R-:W-:Y:S01]  /*0df0*/  ISETP.GT.U32.AND P4, PT, R6.reuse, R11, PT ;  /* 0x0000000b0600720c */ /* 0x040fe20003f84070 */
[----:B------:R-:W-:Y:S01]  /*0e00*/  @!P1 IMAD.MOV R9, RZ, RZ, -R9 ;  /* 0x000000ffff099224 */ /* 0x000fe200078e0a09 */
[C---:B------:R-:W-:Y:S01]  /*0e10*/  ISETP.GT.U32.AND P1, PT, R6.reuse, R22, PT ;  /* 0x000000160600720c */ /* 0x040fe20003f24070 */
[----:B------:R-:W-:Y:S01]  /*0e20*/  IMAD R23, R6, R13, R23 ;  /* 0x0000000d06177224 */ /* 0x000fe200078e0217 */
[----:B------:R-:W-:Y:S01]  /*0e30*/  LOP3.LUT R15, R10, 0x1f0, RZ, 0xfc, !PT ;  /* 0x000001f00a0f7812 */ /* 0x000fe200078efcff */
[----:B------:R-:W-:Y:S01]  /*0e40*/  @!P2 IMAD.MOV R0, RZ, RZ, -R0 ;  /* 0x000000ffff00a224 */ /* 0x000fe200078e0a00 */
[----:B------:R-:W-:Y:S01]  /*0e50*/  ISETP.GE.AND P2, PT, R7, RZ, PT ;  /* 0x000000ff0700720c */ /* 0x000fe20003f46270 */
[----:B------:R-:W-:Y:S01]  /*0e60*/  @!P5 IMAD.IADD R4, R4, 0x1, -R6 ;  /* 0x000000010404d824 */ /* 0x000fe200078e0a06 */
[----:B------:R-:W-:Y:S01]  /*0e70*/  ISETP.GE.AND P5, PT, R12, RZ, PT ;  /* 0x000000ff0c00720c */ /* 0x000fe20003fa6270 */
[----:B------:R-:W-:Y:S01]  /*0e80*/  IMAD.HI.U32 R7, R2, R3, RZ ;  /* 0x0000000302077227 */ /* 0x000fe200078e00ff */
[----:B------:R0:W-:Y:S01]  /*0e90*/  STL [R1+0x3d8], R0 ;  /* 0x0003d80001007387 */ /* 0x0001e20000100800 */
[----:B------:R-:W-:-:S02]  /*0ea0*/  LOP3.LUT R12, R10, 0x1ee, RZ, 0xfc, !PT ;  /* 0x000001ee0a0c7812 */ /* 0x000fc400078efcff */
[--C-:B------:R-:W-:Y:S01]  /*0eb0*/  @!P4 IMAD.IADD R11, R11, 0x1, -R6.reuse ;  /* 0x000000010b0bc824 */ /* 0x100fe200078e0a06 */
[----:B------:R-:W-:Y:S01]  /*0ec0*/  ISETP.GT.U32.AND P4, PT, R6, R23, PT ;  /* 0x000000170600720c */ /* 0x000fe20003f84070 */
[----:B------:R-:W-:Y:S01]  /*0ed0*/  @!P1 IMAD.IADD R22, R22, 0x1, -R6 ;  /* 0x0000000116169824 */ /* 0x000fe200078e0a06 */
[----:B------:R-:W-:Y:S01]  /*0ee0*/  STL [R1+0x3d4], R9 ;  /* 0x0003d40901007387 */ /* 0x000fe20000100800 */
[----:B------:R-:W-:Y:S01]  /*0ef0*/  IMAD.MOV R7, RZ, RZ, -R7 ;  /* 0x000000ffff077224 */ /* 0x000fe200078e0a07 */
[----:B------:R-:W-:Y:S01]  /*0f00*/  IABS R14, R12 ;  /* 0x0000000c000e7213 */ /* 0x000fe20000000000 */
[----:B0-----:R-:W-:Y:S01]  /*0f10*/  IMAD.MOV.U32 R0, RZ, RZ, R4 ;  /* 0x000000ffff007224 */ /* 0x001fe200078e0004 */
[C---:B------:R-:W-:Y:S01]  /*0f20*/  ISETP.GT.U32.AND P1, PT, R6.reuse, R22, PT ;  /* 0x000000160600720c */ /* 0x040fe20003f24070 */
[----:B------:R-:W-:Y:S01]  /*0f30*/  IMAD R3, R6, R7, R3 ;  /* 0x0000000706037224 */ /* 0x000fe200078e0203 */
[----:B------:R-:W-:Y:S01]  /*0f40*/  LOP3.LUT R7, R10, 0x1ea, RZ, 0xfc, !PT ;  /* 0x000001ea0a077812 */ /* 0x000fe200078efcff */
[----:B------:R-:W-:Y:S01]  /*0f50*/  @!P3 IMAD.MOV R0, RZ, RZ, -R0 ;  /* 0x000000ffff00b224 */ /* 0x000fe200078e0a00 */
[----:B------:R-:W-:Y:S01]  /*0f60*/  ISETP.GE.AND P3, PT, R15, RZ, PT ;  /* 0x000000ff0f00720c */ /* 0x000fe20003f66270 */
[----:B------:R-:W-:Y:S01]  /*0f70*/  IMAD.HI.U32 R13, R2, R14, RZ ;  /* 0x0000000e020d7227 */ /* 0x000fe200078e00ff */
[----:B------:R-:W-:-:S02]  /*0f80*/  IABS R15, R15 ;  /* 0x0000000f000f7213 */ /* 0x000fc40000000000 */
[----:B------:R0:W-:Y:S01]  /*0f90*/  STL [R1+0x3d0], R0 ;  /* 0x0003d00001007387 */ /* 0x0001e20000100800 */
[----:B------:R-:W-:Y:S01]  /*0fa0*/  @!P4 IMAD.IADD R23, R23, 0x1, -R6 ;  /* 0x000000011717c824 */ /* 0x000fe200078e0a06 */
[----:B------:R-:W-:Y:S01]  /*0fb0*/  IABS R4, R19 ;  /* 0x0000001300047213 */ /* 0x000fe20000000000 */
[----:B------:R-:W-:Y:S01]  /*0fc0*/  IMAD.HI.U32 R16, R2, R15, RZ ;  /* 0x0000000f02107227 */ /* 0x000fe200078e00ff */
[----:B------:R-:W-:Y:S02]  /*0fd0*/  IABS R18, R7 ;  /* 0x0000000700127213 */ /* 0x000fe40000000000 */
[----:B------:R-:W-:Y:S01]  /*0fe0*/  ISETP.GT.U32.AND P4, PT, R6, R23, PT ;  /* 0x000000170600720c */ /* 0x000fe20003f84070 */
[----:B------:R-:W-:Y:S02]  /*0ff0*/  IMAD.MOV R16, RZ, RZ, -R16 ;  /* 0x000000ffff107224 */ /* 0x000fe400078e0a10 */
[----:B------:R-:W-:Y:S01]  /*1000*/  @!P1 IMAD.IADD R22, R22, 0x1, -R6 ;  /* 0x0000000116169824 */ /* 0x000fe200078e0a06 */
[----:B------:R-:W-:Y:S01]  /*1010*/  ISETP.GE.AND P1, PT, R12, RZ, PT ;  /* 0x000000ff0c00720c */ /* 0x000fe20003f26270 */
[----:B0-----:R-:W-:-:S02]  /*1020*/  IMAD.MOV.U32 R0, RZ, RZ, R11 ;  /* 0x000000ffff007224 */ /* 0x001fc400078e000b */
[----:B------:R-:W-:Y:S02]  /*1030*/  IMAD.MOV R13, RZ, RZ, -R13 ;  /* 0x000000ffff0d7224 */ /* 0x000fe400078e0a0d */
[----:B------:R-:W-:Y:S01]  /*1040*/  @!P6 IMAD.MOV R0, RZ, RZ, -R0 ;  /* 0x000000ffff00e224 */ /* 0x000fe200078e0a00 */
[C---:B------:R-:W-:Y:S01]  /*1050*/  ISETP.GT.U32.AND P6, PT, R6.reuse, R3, PT ;  /* 0x000000030600720c */ /* 0x040fe20003fc4070 */
[----:B------:R-:W-:Y:S01]  /*1060*/  IMAD R12, R6, R16, R15 ;  /* 0x00000010060c7224 */ /* 0x000fe200078e020f */
[----:B------:R-:W-:Y:S01]  /*1070*/  LOP3.LUT R15, R10, 0x1e4, RZ, 0xfc, !PT ;  /* 0x000001e40a0f7812 */ /* 0x000fe200078efcff */
[C---:B------:R-:W-:Y:S01]  /*1080*/  IMAD R14, R6.reuse, R13, R14 ;  /* 0x0000000d060e7224 */ /* 0x040fe200078e020e */
[----:B------:R0:W-:Y:S01]  /*1090*/  STL [R1+0x3cc], R0 ;  /* 0x0003cc0001007387 */ /* 0x0001e20000100800 */
[----:B------:R-:W-:Y:S01]  /*10a0*/  @!P4 IMAD.IADD R23, R23, 0x1, -R6 ;  /* 0x000000011717c824 */ /* 0x000fe200078e0a06 */
[----:B------:R-:W-:Y:S01]  /*10b0*/  ISETP.GT.U32.AND P4, PT, R6, R12, PT ;  /* 0x0000000c0600720c */ /* 0x000fe20003f84070 */
[----:B------:R-:W-:Y:S01]  /*10c0*/  IMAD.HI.U32 R17, R2, R4, RZ ;  /* 0x0000000402117227 */ /* 0x000fe200078e00ff */
[----:B------:R-:W-:-:S02]  /*10d0*/  IABS R21, R15 ;  /* 0x0000000f00157213 */ /* 0x000fc40000000000 */
[----:B------:R-:W-:Y:S01]  /*10e0*/  LOP3.LUT R16, R10, 0x1e2, RZ, 0xfc, !PT ;  /* 0x000001e20a107812 */ /* 0x000fe200078efcff */
[----:B------:R-:W-:-:S03]  /*10f0*/  IMAD.HI.U32 R5, R2, R18, RZ ;  /* 0x0000001202057227 */ /* 0x000fc600078e00ff */
[----:B------:R-:W-:Y:S01]  /*1100*/  IABS R13, R16 ;  /* 0x00000010000d7213 */ /* 0x000fe20000000000 */
[----:B------:R-:W-:Y:S01]  /*1110*/  @!P6 IMAD.IADD R3, R3, 0x1, -R6 ;  /* 0x000000010303e824 */ /* 0x000fe200078e0a06 */
[----:B------:R-:W-:Y:S01]  /*1120*/  ISETP.GT.U32.AND P6, PT, R6, R14, PT ;  /* 0x0000000e0600720c */ /* 0x000fe20003fc4070 */
[----:B------:R-:W-:Y:S01]  /*1130*/  IMAD.MOV R11, RZ, RZ, -R17 ;  /* 0x000000ffff0b7224 */ /* 0x000fe200078e0a11 */
[----:B------:R-:W-:Y:S01]  /*1140*/  LOP3.LUT R17, R10, 0x1e8, RZ, 0xfc, !PT ;  /* 0x000001e80a117812 */ /* 0x000fe200078efcff */
[----:B------:R-:W-:Y:S02]  /*1150*/  IMAD.MOV R5, RZ, RZ, -R5 ;  /* 0x000000ffff057224 */ /* 0x000fe400078e0a05 */
[----:B------:R-:W-:Y:S01]  /*1160*/  IMAD R4, R6, R11, R4 ;  /* 0x0000000b06047224 */ /* 0x000fe200078e0204 */
[----:B------:R-:W-:Y:S01]  /*1170*/  LOP3.LUT R11, R10, 0x1e6, RZ, 0xfc, !PT ;  /* 0x000001e60a0b7812 */ /* 0x000fe200078efcff */
[----:B------:R-:W-:Y:S01]  /*1180*/  IMAD R18, R6, R5, R18 ;  /* 0x0000000506127224 */ /* 0x000fe200078e0212 */
[----:B------:R-:W-:Y:S01]  /*1190*/  IABS R5, R17 ;  /* 0x0000001100057213 */ /* 0x000fe20000000000 */
[----:B------:R-:W-:Y:S01]  /*11a0*/  @!P4 IMAD.IADD R12, R12, 0x1, -R6 ;  /* 0x000000010c0cc824 */ /* 0x000fe200078e0a06 */
[----:B------:R-:W-:Y:S01]  /*11b0*/  IABS R20, R11 ;  /* 0x0000000b00147213 */ /* 0x000fe20000000000 */
[----:B0-----:R-:W-:Y:S01]  /*11c0*/  IMAD.MOV.U32 R0, RZ, RZ, R22 ;  /* 0x000000ffff007224 */ /* 0x001fe200078e0016 */
[----:B------:R-:W-:Y:S01]  /*11d0*/  ISETP.GT.U32.AND P4, PT, R6, R3, PT ;  /* 0x000000030600720c */ /* 0x000fe20003f84070 */
[----:B------:R-:W-:-:S02]  /*11e0*/  @!P6 IMAD.IADD R14, R14, 0x1, -R6 ;  /* 0x000000010e0ee824 */ /* 0x000fc400078e0a06 */
[----:B------:R-:W-:Y:S01]  /*11f0*/  @!P2 IMAD.MOV R0, RZ, RZ, -R0 ;  /* 0x000000ffff00a224 */ /* 0x000fe200078e0a00 */
[----:B------:R-:W-:Y:S01]  /*1200*/  ISETP.GT.U32.AND P2, PT, R6, R12, PT ;  /* 0x0000000c0600720c */ /* 0x000fe20003f44070 */
[----:B------:R-:W-:Y:S01]  /*1210*/  IMAD.HI.U32 R24, R2, R5, RZ ;  /* 0x0000000502187227 */ /* 0x000fe200078e00ff */
[----:B------:R-:W-:Y:S02]  /*1220*/  ISETP.GT.U32.AND P6, PT, R6, R14, PT ;  /* 0x0000000e0600720c */ /* 0x000fe40003fc4070 */
[----:B------:R0:W-:Y:S01]  /*1230*/  STL [R1+0x3c8], R0 ;  /* 0x0003c80001007387 */ /* 0x0001e20000100800 */
[----:B------:R-:W-:-:S04]  /*1240*/  IMAD.HI.U32 R22, R2, R20, RZ ;  /* 0x0000001402167227 */ /* 0x000fc800078e00ff */
[----:B------:R-:W-:Y:S02]  /*1250*/  IMAD.MOV R24, RZ, RZ, -R24 ;  /* 0x000000ffff187224 */ /* 0x000fe400078e0a18 */
[----:B------:R-:W-:Y:S02]  /*1260*/  IMAD.MOV R22, RZ, RZ, -R22 ;  /* 0x000000ffff167224 */ /* 0x000fe400078e0a16 */
[C---:B------:R-:W-:Y:S02]  /*1270*/  IMAD R5, R6.reuse, R24, R5 ;  /* 0x0000001806057224 */ /* 0x040fe400078e0205 */
[----:B0-----:R-:W-:Y:S02]  /*1280*/  IMAD.MOV.U32 R0, RZ, RZ, R23 ;  /* 0x000000ffff007224 */ /* 0x001fe400078e0017 */
[----:B------:R-:W-:Y:S01]  /*1290*/  @!P4 IMAD.IADD R3, R3, 0x1, -R6 ;  /* 0x000000010303c824 */ /* 0x000fe200078e0a06 */
[C---:B------:R-:W-:Y:S01]  /*12a0*/  ISETP.GT.U32.AND P4, PT, R6.reuse, R18, PT ;  /* 0x000000120600720c */ /* 0x040fe20003f84070 */
[----:B------:R-:W-:Y:S01]  /*12b0*/  @!P0 IMAD.MOV R0, RZ, RZ, -R0 ;  /* 0x000000ffff008224 */ /* 0x000fe200078e0a00 */
[C---:B------:R-:W-:Y:S01]  /*12c0*/  ISETP.GT.U32.AND P0, PT, R6.reuse, R4, PT ;  /* 0x000000040600720c */ /* 0x040fe20003f04070 */
[----:B------:R-:W-:-:S02]  /*12d0*/  IMAD R20, R6, R22, R20 ;  /* 0x0000001606147224 */ /* 0x000fc400078e0214 */
[--C-:B------:R-:W-:Y:S01]  /*12e0*/  @!P2 IMAD.IADD R12, R12, 0x1, -R6.reuse ;  /* 0x000000010c0ca824 */ /* 0x100fe200078e0a06 */
[----:B------:R-:W-:Y:S01]  /*12f0*/  ISETP.GT.U32.AND P2, PT, R6, R5, PT ;  /* 0x000000050600720c */ /* 0x000fe20003f44070 */
[----:B------:R-:W-:Y:S01]  /*1300*/  @!P6 IMAD.IADD R14, R14, 0x1, -R6 ;  /* 0x000000010e0ee824 */ /* 0x000fe200078e0a06 */
[----:B------:R-:W-:Y:S01]  /*1310*/  ISETP.GT.U32.AND P6, PT, R6, R20, PT ;  /* 0x000000140600720c */ /* 0x000fe20003fc4070 */
[----:B------:R-:W-:Y:S01]  /*1320*/  IMAD.MOV.U32 R9, RZ, RZ, R3 ;  /* 0x000000ffff097224 */ /* 0x000fe200078e0003 */
[----:B------:R0:W-:Y:S01]  /*1330*/  STL [R1+0x3c4], R0 ;  /* 0x0003c40001007387 */ /* 0x0001e20000100800 */
[----:B------:R-:W-:-:S04]  /*1340*/  IMAD.HI.U32 R23, R2, R21, RZ ;  /* 0x0000001502177227 */ /* 0x000fc800078e00ff */
[--C-:B------:R-:W-:Y:S01]  /*1350*/  @!P0 IMAD.IADD R4, R4, 0x1, -R6.reuse ;  /* 0x0000000104048824 */ /* 0x100fe200078e0a06 */
[----:B------:R-:W-:Y:S01]  /*1360*/  ISETP.GE.AND P0, PT, R19, RZ, PT ;  /* 0x000000ff1300720c */ /* 0x000fe20003f06270 */
[--C-:B------:R-:W-:Y:S01]  /*1370*/  @!P4 IMAD.IADD R18, R18, 0x1, -R6.reuse ;  /* 0x000000011212c824 */ /* 0x100fe200078e0a06 */
[----:B------:R-:W-:Y:S01]  /*1380*/  ISETP.GE.AND P4, PT, R7, RZ, PT ;  /* 0x000000ff0700720c */ /* 0x000fe20003f86270 */
[----:B------:R-:W-:Y:S01]  /*1390*/  @!P2 IMAD.IADD R5, R5, 0x1, -R6 ;  /* 0x000000010505a824 */ /* 0x000fe200078e0a06 */
[----:B------:R-:W-:Y:S01]  /*13a0*/  ISETP.GT.U32.AND P2, PT, R6, R4, PT ;  /* 0x000000040600720c */ /* 0x000fe20003f44070 */
[----:B0-----:R-:W-:Y:S01]  /*13b0*/  IMAD.MOV.U32 R0, RZ, RZ, R12 ;  /* 0x000000ffff007224 */ /* 0x001fe200078e000c */
[----:B------:R-:W-:Y:S01]  /*13c0*/  LOP3.LUT R7, R10, 0x1e0, RZ, 0xfc, !PT ;  /* 0x000001e00a077812 */ /* 0x000fe200078efcff */
[----:B------:R-:W-:Y:S01]  /*13d0*/  @!P6 IMAD.IADD R20, R20, 0x1, -R6 ;  /* 0x000000011414e824 */ /* 0x000fe200078e0a06 */
[C---:B------:R-:W-:Y:S01]  /*13e0*/  ISETP.GT.U32.AND P6, PT, R6.reuse, R18, PT ;  /* 0x000000120600720c */ /* 0x040fe20003fc4070 */
[----:B------:R-:W-:Y:S01]  /*13f0*/  @!P5 IMAD.MOV R9, RZ, RZ, -R9 ;  /* 0x000000ffff09d224 */ /* 0x000fe200078e0a09 */
[----:B------:R-:W-:Y:S01]  /*1400*/  ISETP.GT.U32.AND P5, PT, R6, R5, PT ;  /* 0x000000050600720c */ /* 0x000fe20003fa4070 */
[----:B------:R-:W-:Y:S01]  /*1410*/  @!P3 IMAD.MOV R0, RZ, RZ, -R0 ;  /* 0x000000ffff00b224 */ /* 0x000fe200078e0a00 */
[----:B------:R-:W-:Y:S01]  /*1420*/  LOP3.LUT R19, R10, 0x1de, RZ, 0xfc, !PT ;  /* 0x000001de0a137812 */ /* 0x000fe200078efcff */
[----:B------:R-:W-:Y:S01]  /*1430*/  IMAD.MOV R23, RZ, RZ, -R23 ;  /* 0x000000ffff177224 */ /* 0x000fe200078e0a17 */
[----:B------:R-:W-:Y:S01]  /*1440*/  STL [R1+0x3c0], R9 ;  /* 0x0003c00901007387 */ /* 0x000fe20000100800 */
[----:B------:R-:W-:Y:S01]  /*1450*/  IMAD.HI.U32 R24, R2, R13, RZ ;  /* 0x0000000d02187227 */ /* 0x000fe200078e00ff */
[----:B------:R-:W-:-:S02]  /*1460*/  IABS R3, R7 ;  /* 0x0000000700037213 */ /* 0x000fc40000000000 */
[----:B------:R0:W-:Y:S01]  /*1470*/  STL [R1+0x3bc], R0 ;  /* 0x0003bc0001007387 */ /* 0x0001e20000100800 */
[C---:B------:R-:W-:Y:S01]  /*1480*/  IMAD R21, R6.reuse, R23, R21 ;  /* 0x0000001706157224 */ /* 0x040fe200078e0215 */
[----:B------:R-:W-:Y:S01]  /*1490*/  ISETP.GT.U32.AND P3, PT, R6, R20, PT ;  /* 0x000000140600720c */ /* 0x000fe20003f64070 */
[----:B------:R-:W-:Y:S01]  /*14a0*/  IMAD.MOV R24, RZ, RZ, -R24 ;  /* 0x000000ffff187224 */ /* 0x000fe200078e0a18 */
[----:B------:R-:W-:Y:S01]  /*14b0*/  IABS R12, R19 ;  /* 0x00000013000c7213 */ /* 0x000fe20000000000 */
[--C-:B------:R-:W-:Y:S01]  /*14c0*/  @!P2 IMAD.IADD R4, R4, 0x1, -R6.reuse ;  /* 0x000000010404a824 */ /* 0x100fe200078e0a06 */
[----:B------:R-:W-:Y:S01]  /*14d0*/  ISETP.GE.AND P2, PT, R17, RZ, PT ;  /* 0x000000ff1100720c */ /* 0x000fe20003f46270 */
[--C-:B------:R-:W-:Y:S01]  /*14e0*/  @!P6 IMAD.IADD R18, R18, 0x1, -R6.reuse ;  /* 0x000000011212e824 */ /* 0x100fe200078e0a06 */
[----:B------:R-:W-:Y:S01]  /*14f0*/  LOP3.LUT R17, R10, 0x1d6, RZ, 0xfc, !PT ;  /* 0x000001d60a117812 */ /* 0x000fe200078efcff */
[----:B------:R-:W-:Y:S01]  /*1500*/  @!P5 IMAD.IADD R5, R5, 0x1, -R6 ;  /* 0x000000010505d824 */ /* 0x000fe200078e0a06 */
[----:B------:R-:W-:Y:S01]  /*1510*/  ISETP.GE.AND P5, PT, R11, RZ, PT ;  /* 0x000000ff0b00720c */ /* 0x000fe20003fa6270 */
[----:B0-----:R-:W-:-:S02]  /*1520*/  IMAD.MOV.U32 R0, RZ, RZ, R14 ;  /* 0x000000ffff007224 */ /* 0x001fc400078e000e */
[C---:B------:R-:W-:Y:S02]  /*1530*/  IMAD R13, R6.reuse, R24, R13 ;  /* 0x00000018060d7224 */ /* 0x040fe400078e020d */
[----:B------:R-:W-:Y:S01]  /*1540*/  @!P1 IMAD.MOV R0, RZ, RZ, -R0 ;  /* 0x000000ffff009224 */ /* 0x000fe200078e0a00 */
[----:B------:R-:W-:Y:S01]  /*1550*/  ISETP.GT.U32.AND P1, PT, R6, R21, PT ;  /* 0x000000150600720c */ /* 0x000fe20003f24070 */
[----:B------:R-:W-:Y:S01]  /*1560*/  IMAD.HI.U32 R11, R2, R3, RZ ;  /* 0x00000003020b7227 */ /* 0x000fe200078e00ff */
[----:B------:R-:W-:Y:S02]  /*1570*/  ISETP.GT.U32.AND P6, PT, R6, R13, PT ;  /* 0x0000000d0600720c */ /* 0x000fe40003fc4070 */
[----:B------:R0:W-:Y:S01]  /*1580*/  STL [R1+0x64], R0 ;  /* 0x0000640001007387 */ /* 0x0001e20000100800 */
[----:B------:R-:W-:Y:S02]  /*1590*/  IMAD.MOV.U32 R9, RZ, RZ, R4 ;  /* 0x000000ffff097224 */ /* 0x000fe400078e0004 */
[----:B------:R-:W-:-:S04]  /*15a0*/  IMAD.HI.U32 R14, R2, R12, RZ ;  /* 0x0000000c020e7227 */ /* 0x000fc800078e00ff */
[----:B------:R-:W-:Y:S02]  /*15b0*/  IMAD.MOV R11, RZ, RZ, -R11 ;  /* 0x000000ffff0b7224 */ /* 0x000fe400078e0a0b */
[----:B------:R-:W-:Y:S02]  /*15c0*/  @!P0 IMAD.MOV R9, RZ, RZ, -R9 ;  /* 0x000000ffff098224 */ /* 0x000fe400078e0a09 */
[----:B0-----:R-:W-:Y:S01]  /*15d0*/  IMAD.MOV.U32 R0, RZ, RZ, R18 ;  /* 0x000000ffff007224 */ /* 0x001fe200078e0012 */
[----:B------:R-:W-:Y:S01]  /*15e0*/  LOP3.LUT R18, R10, 0x1ce, RZ, 0xfc, !PT ;  /* 0x000001ce0a127812 */ /* 0x000fe200078efcff */
[----:B------:R-:W-:Y:S01]  /*15f0*/  @!P3 IMAD.IADD R20, R20, 0x1, -R6 ;  /* 0x000000011414b824 */ /* 0x000fe200078e0a06 */
[----:B------:R-:W-:Y:S01]  /*1600*/  STL [R1+0x6c], R9 ;  /* 0x00006c0901007387 */ /* 0x000fe20000100800 */
[----:B------:R-:W-:Y:S01]  /*1610*/  @!P4 IMAD.MOV R0, RZ, RZ, -R0 ;  /* 0x000000ffff00c224 */ /* 0x000fe200078e0a00 */
[----:B------:R-:W-:Y:S01]  /*1620*/  ISETP.GE.AND P3, PT, R15, RZ, PT ;  /* 0x000000ff0f00720c */ /* 0x000fe20003f66270 */
[----:B------:R-:W-:-:S02]  /*1630*/  IMAD.MOV R14, RZ, RZ, -R14 ;  /* 0x000000ffff0e7224 */ /* 0x000fc400078e0a0e */
[----:B------:R-:W-:Y:S01]  /*1640*/  IMAD R3, R6, R11, R3 ;  /* 0x0000000b06037224 */ /* 0x000fe200078e0203 */
[----:B------:R0:W-:Y:S01]  /*1650*/  STL [R1+0x70], R0 ;  /* 0x0000700001007387 */ /* 0x0001e20000100800 */
[----:B------:R-:W-:Y:S01]  /*1660*/  IMAD.MOV.U32 R4, RZ, RZ, R5 ;  /* 0x000000ffff047224 */ /* 0x000fe200078e0005 */
[----:B------:R-:W-:Y:S01]  /*1670*/  LOP3.LUT R5, R10, 0x1dc, RZ, 0xfc, !PT ;  /* 0x000001dc0a057812 */ /* 0x000fe200078efcff */
[----:B------:R-:W-:Y:S01]  /*1680*/  IMAD R12, R6, R14, R12 ;  /* 0x0000000e060c7224 */ /* 0x000fe200078e020c */
[----:B------:R-:W-:Y:S01]  /*1690*/  LOP3.LUT R14, R10, 0x1d8, RZ, 0xfc, !PT ;  /* 0x000001d80a0e7812 */ /* 0x000fe200078efcff */
[----:B------:R-:W-:Y:S01]  /*16a0*/  @!P2 IMAD.MOV R4, RZ, RZ, -R4 ;  /* 0x000000ffff04a224 */ /* 0x000fe200078e0a04 */
[----:B------:R-:W-:Y:S01]  /*16b0*/  ISETP.GT.U32.AND P2, PT, R6, R3, PT ;  /* 0x000000030600720c */ /* 0x000fe20003f44070 */
[--C-:B------:R-:W-:Y:S01]  /*16c0*/  @!P1 IMAD.IADD R21, R21, 0x1, -R6.reuse ;  /* 0x0000000115159824 */ /* 0x100fe200078e0a06 */
[----:B------:R-:W-:Y:S01]  /*16d0*/  ISETP.GE.AND P1, PT, R16, RZ, PT ;  /* 0x000000ff1000720c */ /* 0x000fe20003f26270 */
[----:B------:R-:W-:Y:S01]  /*16e0*/  @!P6 IMAD.IADD R13, R13, 0x1, -R6 ;  /* 0x000000010d0de824 */ /* 0x000fe200078e0a06 */
[----:B------:R-:W-:Y:S01]  /*16f0*/  ISETP.GE.AND P6, PT, R7, RZ, PT ;  /* 0x000000ff0700720c */ /* 0x000fe20003fc6270 */
[----:B0-----:R-:W-:Y:S01]  /*1700*/  IMAD.MOV.U32 R0, RZ, RZ, R20 ;  /* 0x000000ffff007224 */ /* 0x001fe200078e0014 */
[C---:B------:R-:W-:Y:S01]  /*1710*/  ISETP.GT.U32.AND P0, PT, R6.reuse, R21, PT ;  /* 0x000000150600720c */ /* 0x040fe20003f04070 */
[----:B------:R0:W-:Y:S01]  /*1720*/  STL [R1+0x74], R4 ;  /* 0x0000740401007387 */ /* 0x0001e20000100800 */
[C---:B------:R-:W-:Y:S01]  /*1730*/  ISETP.GT.U32.AND P4, PT, R6.reuse, R13, PT ;  /* 0x0000000d0600720c */ /* 0x040fe20003f84070 */
[----:B------:R-:W-:Y:S01]  /*1740*/  @!P5 IMAD.MOV R0, RZ, RZ, -R0 ;  /* 0x000000ffff00d224 */ /* 0x000fe200078e0a00 */
[----:B------:R-:W-:-:S02]  /*1750*/  ISETP.GT.U32.AND P5, PT, R6, R12, PT ;  /* 0x0000000c0600720c */ /* 0x000fc40003fa4070 */
[----:B------:R-:W-:Y:S01]  /*1760*/  IABS R7, R5 ;  /* 0x0000000500077213 */ /* 0x000fe20000000000 */
[--C-:B------:R-:W-:Y:S01]  /*1770*/  @!P2 IMAD.IADD R3, R3, 0x1, -R6.reuse ;  /* 0x000000010303a824 */ /* 0x100fe200078e0a06 */
[----:B------:R1:W-:Y:S01]  /*1780*/  STL [R1+0x7c], R0 ;  /* 0x00007c0001007387 */ /* 0x0003e20000100800 */
[C---:B------:R-:W-:Y:S02]  /*1790*/  LOP3.LUT R16, R10.reuse, 0x1cc, RZ, 0xfc, !PT ;  /* 0x000001cc0a107812 */ /* 0x040fe400078efcff */
[----:B0-----:R-:W-:Y:S02]  /*17a0*/  LOP3.LUT R4, R10, 0x1da, RZ, 0xfc, !PT ;  /* 0x000001da0a047812 */ /* 0x001fe400078efcff */
[--C-:B------:R-:W-:Y:S01]  /*17b0*/  @!P0 IMAD.IADD R21, R21, 0x1, -R6.reuse ;  /* 0x0000000115158824 */ /* 0x100fe200078e0a06 */
[----:B------:R-:W-:Y:S01]  /*17c0*/  ISETP.GE.AND P0, PT, R19, RZ, PT ;  /* 0x000000ff1300720c */ /* 0x000fe20003f06270 */
[--C-:B------:R-:W-:Y:S01]  /*17d0*/  @!P4 IMAD.IADD R13, R13, 0x1, -R6.reuse ;  /* 0x000000010d0dc824 */ /* 0x100fe200078e0a06 */
[----:B------:R-:W-:Y:S01]  /*17e0*/  IABS R11, R4 ;  /* 0x00000004000b7213 */ /* 0x000fe20000000000 */
[----:B------:R-:W-:Y:S01]  /*17f0*/  @!P5 IMAD.IADD R12, R12, 0x1, -R6 ;  /* 0x000000010c0cd824 */ /* 0x000fe200078e0a06 */
[----:B------:R-:W-:Y:S01]  /*1800*/  ISETP.GE.AND P2, PT, R4, RZ, PT ;  /* 0x000000ff0400720c */ /* 0x000fe20003f46270 */
[----:B------:R-:W-:Y:S01]  /*1810*/  IMAD.HI.U32 R4, R2, R7, RZ ;  /* 0x0000000702047227 */ /* 0x000fe200078e00ff */
[----:B------:R-:W-:-:S02]  /*1820*/  ISETP.GT.U32.AND P5, PT, R6, R3, PT ;  /* 0x000000030600720c */ /* 0x000fc40003fa4070 */
[----:B------:R-:W-:Y:S01]  /*1830*/  ISETP.GE.AND P4, PT, R5, RZ, PT ;  /* 0x000000ff0500720c */ /* 0x000fe20003f86270 */
[----:B-1----:R-:W-:Y:S01]  /*1840*/  IMAD.MOV.U32 R0, RZ, RZ, R21 ;  /* 0x000000ffff007224 */ /* 0x002fe200078e0015 */
[----:B------:R-:W-:Y:S01]  /*1850*/  LOP3.LUT R19, R10, 0x1d0, RZ, 0xfc, !PT ;  /* 0x000001d00a137812 */ /* 0x000fe200078efcff */
[----:B------:R-:W-:Y:S02]  /*1860*/  IMAD.MOV R4, RZ, RZ, -R4 ;  /* 0x000000ffff047224 */ /* 0x000fe400078e0a04 */
[----:B------:R-:W-:Y:S02]  /*1870*/  IMAD.MOV.U32 R5, RZ, RZ, R11 ;  /* 0x000000ffff057224 */ /* 0x000fe400078e000b */
[----:B------:R-:W-:Y:S01]  /*1880*/  @!P3 IMAD.MOV R0, RZ, RZ, -R0 ;  /* 0x000000ffff00b224 */ /* 0x000fe200078e0a00 */
[C---:B------:R-:W-:Y:S01]  /*1890*/  ISETP.GT.U32.AND P3, PT, R6.reuse, R12, PT ;  /* 0x0000000c0600720c */ /* 0x040fe20003f64070 */
[----:B------:R-:W-:Y:S02]  /*18a0*/  IMAD R4, R6, R4, R7 ;  /* 0x0000000406047224 */ /* 0x000fe400078e0207 */
[----:B------:R-:W-:Y:S01]  /*18b0*/  IMAD.HI.U32 R11, R2, R5, RZ ;  /* 0x00000005020b7227 */ /* 0x000fe200078e00ff */
[----:B------:R0:W-:Y:S03]  /*18c0*/  STL [R1+0x80], R0 ;  /* 0x0000800001007387 */ /* 0x0001e60000100800 */
[----:B------:R-:W-:Y:S01]  /*18d0*/  @!P5 IMAD.IADD R3, R3, 0x1, -R6 ;  /* 0x000000010303d824 */ /* 0x000fe200078e0a06 */
[----:B------:R-:W-:-:S03]  /*18e0*/  ISETP.GT.U32.AND P5, PT, R6, R4, PT ;  /* 0x000000040600720c */ /* 0x000fc60003fa4070 */
[----:B------:R-:W-:Y:S02]  /*18f0*/  IMAD.MOV.U32 R9, RZ, RZ, R3 ;  /* 0x000000ffff097224 */ /* 0x000fe400078e0003 */
[----:B------:R-:W-:Y:S01]  /*1900*/  @!P3 IMAD.IADD R12, R12, 0x1, -R6 ;  /* 0x000000010c0cb824 */ /* 0x000fe200078e0a06 */
[----:B------:R-:W-:Y:S01]  /*1910*/  ISETP.GE.AND P3, PT, R17, RZ, PT ;  /* 0x000000ff1100720c */ /* 0x000fe20003f66270 */
[----:B0-----:R-:W-:Y:S01]  /*1920*/  IMAD.MOV.U32 R0, RZ, RZ, R13 ;  /* 0x000000ffff007224 */ /* 0x001fe200078e000d */
[----:B------:R-:W-:Y:S01]  /*1930*/  IABS R17, R17 ;  /* 0x0000001100117213 */ /* 0x000fe20000000000 */
[----:B------:R-:W-:Y:S01]  /*1940*/  IMAD.MOV R13, RZ, RZ, -R11 ;  /* 0x000000ffff0d7224 */ /* 0x000fe200078e0a0b */
[----:B------:R-:W-:Y:S01]  /*1950*/  IABS R11, R14 ;  /* 0x0000000e000b7213 */ /* 0x000fe20000000000 */
[----:B------:R-:W-:Y:S02]  /*1960*/  @!P6 IMAD.MOV R9, RZ, RZ, -R9 ;  /* 0x000000ffff09e224 */ /* 0x000fe400078e0a09 */
[----:B------:R-:W-:Y:S01]  /*1970*/  IMAD R13, R6, R13, R5 ;  /* 0x0000000d060d7224 */ /* 0x000fe200078e0205 */
[----:B------:R-:W-:Y:S01]  /*1980*/  LOP3.LUT R5, R10, 0x1d4, RZ, 0xfc, !PT ;  /* 0x000001d40a057812 */ /* 0x000fe200078efcff */
[----:B------:R-:W-:Y:S01]  /*1990*/  @!P1 IMAD.MOV R0, RZ, RZ, -R0 ;  /* 0x000000ffff009224 */ /* 0x000fe200078e0a00 */
[----:B------:R-:W-:Y:S01]  /*19a0*/  ISETP.GE.AND P1, PT, R14, RZ, PT ;  /* 0x000000ff0e00720c */ /* 0x000fe20003f26270 */
[----:B------:R-:W-:Y:S01]  /*19b0*/  @!P5 IMAD.IADD R4, R4, 0x1, -R6 ;  /* 0x000000010404d824 */ /* 0x000fe200078e0a06 */
[----:B------:R-:W-:Y:S01]  /*19c0*/  ISETP.GT.U32.AND P6, PT, R6, R13, PT ;  /* 0x0000000d0600720c */ /* 0x000fe20003fc4070 */
[----:B------:R-:W-:Y:S01]  /*19d0*/  IMAD.MOV.U32 R7, RZ, RZ, R11 ;  /* 0x000000ffff077224 */ /* 0x000fe200078e000b */
[----:B------:R0:W-:Y:S01]  /*19e0*/  STL [R1+0x84], R0 ;  /* 0x0000840001007387 */ /* 0x0001e20000100800 */
[----:B------:R-:W-:-:S02]  /*19f0*/  LOP3.LUT R14, R10, 0x1d2, RZ, 0xfc, !PT ;  /* 0x000001d20a0e7812 */ /* 0x000fc400078efcff */
[----:B------:R-:W-:Y:S01]  /*1a00*/  ISETP.GT.U32.AND P5, PT, R6, R4, PT ;  /* 0x000000040600720c */ /* 0x000fe20003fa4070 */
[----:B------:R-:W-:Y:S01]  /*1a10*/  IMAD.HI.U32 R11, R2, R7, RZ ;  /* 0x00000007020b7227 */ /* 0x000fe200078e00ff */
[----:B------:R-:W-:Y:S03]  /*1a20*/  STL [R1+0x8c], R9 ;  /* 0x00008c0901007387 */ /* 0x000fe60000100800 */
[----:B------:R-:W-:Y:S02]  /*1a30*/  IMAD.MOV R3, RZ, RZ, -R11 ;  /* 0x000000ffff037224 */ /* 0x000fe400078e0a0b */
[----:B0-----:R-:W-:Y:S02]  /*1a40*/  IMAD.MOV.U32 R0, RZ, RZ, R12 ;  /* 0x000000ffff007224 */ /* 0x001fe400078e000c */
[----:B------:R-:W-:Y:S02]  /*1a50*/  @!P6 IMAD.IADD R13, R13, 0x1, -R6 ;  /* 0x000000010d0de824 */ /* 0x000fe400078e0a06 */
[----:B------:R-:W-:Y:S01]  /*1a60*/  @!P0 IMAD.MOV R0, RZ, RZ, -R0 ;  /* 0x000000ffff008224 */ /* 0x000fe200078e0a00 */
[----:B------:R-:W-:Y:S01]  /*1a70*/  ISETP.GE.AND P0, PT, R5, RZ, PT ;  /* 0x000000ff0500720c */ /* 0x000fe20003f06270 */
[----:B------:R-:W-:Y:S01]  /*1a80*/  IMAD R7, R6, R3, R7 ;  /* 0x0000000306077224 */ /* 0x000fe200078e0207 */
[----:B------:R-:W-:Y:S01]  /*1a90*/  IABS R5, R5 ;  /* 0x0000000500057213 */ /* 0x000fe20000000000 */
[----:B------:R-:W-:Y:S01]  /*1aa0*/  @!P5 IMAD.IADD R4, R4, 0x1, -R6 ;  /* 0x000000010404d824 */ /* 0x000fe200078e0a06 */
[----:B------:R-:W-:Y:S01]  /*1ab0*/  IABS R3, R14 ;  /* 0x0000000e00037213 */ /* 0x000fe20000000000 */
[----:B------:R0:W-:Y:S01]  /*1ac0*/  STL [R1+0x104], R0 ;  /* 0x0001040001007387 */ /* 0x0001e20000100800 */
[----:B------:R-:W-:Y:S01]  /*1ad0*/  ISETP.GT.U32.AND P6, PT, R6, R13, PT ;  /* 0x0000000d0600720c */ /* 0x000fe20003fc4070 */
[----:B------:R-:W-:Y:S01]  /*1ae0*/  IMAD.HI.U32 R15, R2, R5, RZ ;  /* 0x00000005020f7227 */ /* 0x000fe200078e00ff */
[----:B------:R-:W-:-:S03]  /*1af0*/  ISETP.GT.U32.AND P5, PT, R6, R7, PT ;  /* 0x000000070600720c */ /* 0x000fc60003fa4070 */
[----:B------:R-:W-:-:S04]  /*1b00*/  IMAD.HI.U32 R12, R2, R3, RZ ;  /* 0x00000003020c7227 */ /* 0x000fc800078e00ff */
[----:B------:R-:W-:Y:S02]  /*1b10*/  IMAD.MOV R15, RZ, RZ, -R15 ;  /* 0x000000ffff0f7224 */ /* 0x000fe400078e0a0f */
[----:B0-----:R-:W-:Y:S02]  /*1b20*/  IMAD.MOV.U32 R0, RZ, RZ, R4 ;  /* 0x000000ffff007224 */ /* 0x001fe400078e0004 */
[----:B------:R-:W-:Y:S02]  /*1b30*/  IMAD.MOV R12, RZ, RZ, -R12 ;  /* 0x000000ffff0c7224 */ /* 0x000fe400078e0a0c */
[----:B------:R-:W-:Y:S01]  /*1b40*/  IMAD R4, R6, R15, R5 ;  /* 0x0000000f06047224 */ /* 0x000fe200078e0205 */
[----:B------:R-:W-:Y:S01]  /*1b50*/  IABS R15, R18 ;  /* 0x00000012000f7213 */ /* 0x000fe20000000000 */
[----:B------:R-:W-:-:S04]  /*1b60*/  IMAD.HI.U32 R11, R2, R17, RZ ;  /* 0x00000011020b7227 */ /* 0x000fc800078e00ff */
[C---:B------:R-:W-:Y:S01]  /*1b70*/  IMAD R3, R6.reuse, R12, R3 ;  /* 0x0000000c06037224 */ /* 0x040fe200078e0203 */
[----:B------:R-:W-:Y:S01]  /*1b80*/  IABS R12, R16 ;  /* 0x00000010000c7213 */ /* 0x000fe20000000000 */
[--C-:B------:R-:W-:Y:S01]  /*1b90*/  @!P6 IMAD.IADD R13, R13, 0x1, -R6.reuse ;  /* 0x000000010d0de824 */ /* 0x100fe200078e0a06 */
[C---:B------:R-:W-:Y:S01]  /*1ba0*/  ISETP.GT.U32.AND P6, PT, R6.reuse, R4, PT ;  /* 0x000000040600720c */ /* 0x040fe20003fc4070 */
[----:B------:R-:W-:Y:S02]  /*1bb0*/  IMAD.MOV R11, RZ, RZ, -R11 ;  /* 0x000000ffff0b7224 */ /* 0x000fe400078e0a0b */
[----:B------:R-:W-:Y:S01]  /*1bc0*/  @!P5 IMAD.IADD R7, R7, 0x1, -R6 ;  /* 0x000000010707d824 */ /* 0x000fe200078e0a06 */
[C---:B------:R-:W-:Y:S01]  /*1bd0*/  ISETP.GT.U32.AND P5, PT, R6.reuse, R3, PT ;  /* 0x000000030600720c */ /* 0x040fe20003fa4070 */
[----:B------:R-:W-:Y:S01]  /*1be0*/  IMAD R17, R6, R11, R17 ;  /* 0x0000000b06117224 */ /* 0x000fe200078e0211 */
[----:B------:R-:W-:Y:S01]  /*1bf0*/  IABS R11, R19 ;  /* 0x00000013000b7213 */ /* 0x000fe20000000000 */
[----:B------:R-:W-:-:S02]  /*1c00*/  @!P4 IMAD.MOV R0, RZ, RZ, -R0 ;  /* 0x000000ffff00c224 */ /* 0x000fc400078e0a00 */
[----:B------:R-:W-:Y:S01]  /*1c10*/  IMAD.HI.U32 R20, R2, R15, RZ ;  /* 0x0000000f02147227 */ /* 0x000fe200078e00ff */
[----:B------:R-:W-:Y:S02]  /*1c20*/  ISETP.GT.U32.AND P4, PT, R6, R17, PT ;  /* 0x000000110600720c */ /* 0x000fe40003f84070 */
[----:B------:R0:W-:Y:S01]  /*1c30*/  STL [R1+0x10c], R0 ;  /* 0x00010c0001007387 */ /* 0x0001e20000100800 */
[----:B------:R-:W-:Y:S02]  /*1c40*/  @!P6 IMAD.IADD R4, R4, 0x1, -R6 ;  /* 0x000000010404e824 */ /* 0x000fe400078e0a06 */
[----:B------:R-:W-:Y:S02]  /*1c50*/  IMAD.MOV R20, RZ, RZ, -R20 ;  /* 0x000000ffff147224 */ /* 0x000fe400078e0a14 */
[----:B------:R-:W-:Y:S01]  /*1c60*/  @!P5 IMAD.IADD R3, R3, 0x1, -R6 ;  /* 0x000000010303d824 */ /* 0x000fe200078e0a06 */
[C---:B------:R-:W-:Y:S01]  /*1c70*/  ISETP.GT.U32.AND P5, PT, R6.reuse, R4, PT ;  /* 0x000000040600720c */ /* 0x040fe20003fa4070 */
[----:B------:R-:W-:-:S02]  /*1c80*/  IMAD R15, R6, R20, R15 ;  /* 0x00000014060f7224 */ /* 0x000fc400078e020f */
[----:B------:R-:W-:-:S04]  /*1c90*/  IMAD.HI.U32 R5, R2, R11, RZ ;  /* 0x0000000b02057227 */ /* 0x000fc800078e00ff */
[----:B------:R-:W-:Y:S01]  /*1ca0*/  @!P4 IMAD.IADD R17, R17, 0x1, -R6 ;  /* 0x000000011111c824 */ /* 0x000fe200078e0a06 */
[C---:B------:R-:W-:Y:S01]  /*1cb0*/  ISETP.GT.U32.AND P4, PT, R6.reuse, R7, PT ;  /* 0x000000070600720c */ /* 0x040fe20003f84070 */
[----:B0-----:R-:W-:Y:S02]  /*1cc0*/  IMAD.MOV.U32 R0, RZ, RZ, R13 ;  /* 0x000000ffff007224 */ /* 0x001fe400078e000d */
[----:B------:R-:W-:Y:S01]  /*1cd0*/  IMAD.MOV R5, RZ, RZ, -R5 ;  /* 0x000000ffff057224 */ /* 0x000fe200078e0a05 */
[C---:B------:R-:W-:Y:S01]  /*1ce0*/  ISETP.GT.U32.AND P6, PT, R6.reuse, R17, PT ;  /* 0x000000110600720c */ /* 0x040fe20003fc4070 */
[----:B------:R-:W-:Y:S01]  /*1cf0*/  @!P2 IMAD.MOV R0, RZ, RZ, -R0 ;  /* 0x000000ffff00a224 */ /* 0x000fe200078e0a00 */
[----:B------:R-:W-:Y:S01]  /*1d00*/  ISETP.GT.U32.AND P2, PT, R6, R3, PT ;  /* 0x000000030600720c */ /* 0x000fe20003f44070 */
[--C-:B------:R-:W-:Y:S01]  /*1d10*/  @!P5 IMAD.IADD R4, R4, 0x1, -R6.reuse ;  /* 0x000000010404d824 */ /* 0x100fe200078e0a06 */
[C---:B------:R-:W-:Y:S01]  /*1d20*/  ISETP.GT.U32.AND P5, PT, R6.reuse, R15, PT ;  /* 0x0000000f0600720c */ /* 0x040fe20003fa4070 */
[----:B------:R-:W-:Y:S01]  /*1d30*/  IMAD R11, R6, R5, R11 ;  /* 0x00000005060b7224 */ /* 0x000fe200078e020b */
[----:B------:R-:W-:Y:S01]  /*1d40*/  LOP3.LUT R5, R10, 0x1ca, RZ, 0xfc, !PT ;  /* 0x000001ca0a057812 */ /* 0x000fe200078efcff */
[----:B------:R-:W-:Y:S01]  /*1d50*/  IMAD.HI.U32 R20, R2, R12, RZ ;  /* 0x0000000c02147227 */ /* 0x000fe200078e00ff */
[----:B------:R0:W-:Y:S02]  /*1d60*/  STL [R1+0x110], R0 ;  /* 0x0001100001007387 */ /* 0x0001e40000100800 */
[----:B------:R-:W-:Y:S01]  /*1d70*/  IABS R13, R5 ;  /* 0x00000005000d7213 */ /* 0x000fe20000000000 */
[--C-:B------:R-:W-:Y:S01]  /*1d80*/  @!P4 IMAD.IADD R7, R7, 0x1, -R6.reuse ;  /* 0x000000010707c824 */ /* 0x100fe200078e0a06 */
[----:B------:R-:W-:Y:S01]  /*1d90*/  ISETP.GT.U32.AND P4, PT, R6, R11, PT ;  /* 0x0000000b0600720c */ /* 0x000fe20003f84070 */
[--C-:B------:R-:W-:Y:S01]  /*1da0*/  @!P6 IMAD.IADD R17, R17, 0x1, -R6.reuse ;  /* 0x000000011111e824 */ /* 0x100fe200078e0a06 */
[----:B------:R-:W-:Y:S01]  /*1db0*/  ISETP.GE.AND P6, PT, R14, RZ, PT ;  /* 0x000000ff0e00720c */ /* 0x000fe20003fc6270 */
[--C-:B------:R-:W-:Y:S01]  /*1dc0*/  @!P2 IMAD.IADD R3, R3, 0x1, -R6.reuse ;  /* 0x000000010303a824 */ /* 0x100fe200078e0a06 */
[----:B------:R-:W-:Y:S01]  /*1dd0*/  LOP3.LUT R14, R10, 0x1c8, RZ, 0xfc, !PT ;  /* 0x000001c80a0e7812 */ /* 0x000fe200078efcff */
[----:B------:R-:W-:Y:S01]  /*1de0*/  @!P5 IMAD.IADD R15, R15, 0x1, -R6 ;  /* 0x000000010f0fd824 */ /* 0x000fe200078e0a06 */
[----:B------:R-:W-:Y:S01]  /*1df0*/  ISETP.GE.AND P2, PT, R19, RZ, PT ;  /* 0x000000ff1300720c */ /* 0x000fe20003f46270 */
[----:B------:R-:W-:Y:S01]  /*1e00*/  IMAD.MOV.U32 R9, RZ, RZ, R7 ;  /* 0x000000ffff097224 */ /* 0x000fe200078e0007 */
[----:B------:R-:W-:Y:S01]  /*1e10*/  IABS R19, R14 ;  /* 0x0000000e00137213 */ /* 0x000fe20000000000 */
[----:B0-----:R-:W-:Y:S01]  /*1e20*/  IMAD.MOV.U32 R0, RZ, RZ, R17 ;  /* 0x000000ffff007224 */ /* 0x001fe200078e0011 */
[----:B------:R-:W-:Y:S01]  /*1e30*/  ISETP.GT.U32.AND P5, PT, R6, R15, PT ;  /* 0x0000000f0600720c */ /* 0x000fe20003fa4070 */
[----:B------:R-:W-:-:S04]  /*1e40*/  IMAD.HI.U32 R21, R2, R13, RZ ;  /* 0x0000000d02157227 */ /* 0x000fc800078e00ff */
[----:B------:R-:W-:-:S04]  /*1e50*/  IMAD.HI.U32 R7, R2, R19, RZ ;  /* 0x0000001302077227 */ /* 0x000fc800078e00ff */
[----:B------:R-:W-:Y:S02]  /*1e60*/  IMAD.MOV R7, RZ, RZ, -R7 ;  /* 0x000000ffff077224 */ /* 0x000fe400078e0a07 */
[----:B------:R-:W-:Y:S02]  /*1e70*/  IMAD.MOV R20, RZ, RZ, -R20 ;  /* 0x000000ffff147224 */ /* 0x000fe400078e0a14 */
[C---:B------:R-:W-:Y:S02]  /*1e80*/  IMAD R19, R6.reuse, R7, R19 ;  /* 0x0000000706137224 */ /* 0x040fe400078e0213 */
[----:B------:R-:W-:Y:S02]  /*1e90*/  @!P5 IMAD.IADD R15, R15, 0x1, -R6 ;  /* 0x000000010f0fd824 */ /* 0x000fe400078e0a06 */
[----:B------:R-:W-:Y:S01]  /*1ea0*/  @!P1 IMAD.MOV R9, RZ, RZ, -R9 ;  /* 0x000000ffff099224 */ /* 0x000fe200078e0a09 */
[----:B------:R-:W-:Y:S01]  /*1eb0*/  ISETP.GT.U32.AND P5, PT, R6, R19, PT ;  /* 0x000000130600720c */ /* 0x000fe20003fa4070 */
[----:B------:R-:W-:-:S02]  /*1ec0*/  @!P3 IMAD.MOV R0, RZ, RZ, -R0 ;  /* 0x000000ffff00b224 */ /* 0x000fc400078e0a00 */
[----:B------:R-:W-:Y:S01]  /*1ed0*/  IMAD.MOV R21, RZ, RZ, -R21 ;  /* 0x000000ffff157224 */ /* 0x000fe200078e0a15 */
[----:B------:R0:W-:Y:S01]  /*1ee0*/  STL [R1+0x114], R9 ;  /* 0x0001140901007387 */ /* 0x0001e20000100800 */
[----:B------:R-:W-:Y:S01]  /*1ef0*/  @!P4 IMAD.IADD R11, R11, 0x1, -R6 ;  /* 0x000000010b0bc824 */ /* 0x000fe200078e0a06 */
[----:B------:R-:W-:Y:S01]  /*1f00*/  ISETP.GE.AND P4, PT, R18, RZ, PT ;  /* 0x000000ff1200720c */ /* 0x000fe20003f86270 */
[C---:B------:R-:W-:Y:S01]  /*1f10*/  IMAD R12, R6.reuse, R20, R12 ;  /* 0x00000014060c7224 */ /* 0x040fe200078e020c */
[----:B------:R1:W-:Y:S01]  /*1f20*/  STL [R1+0x11c], R0 ;  /* 0x00011c0001007387 */ /* 0x0003e20000100800 */
[C---:B------:R-:W-:Y:S01]  /*1f30*/  IMAD R13, R6.reuse, R21, R13 ;  /* 0x00000015060d7224 */ /* 0x040fe200078e020d */
[C---:B------:R-:W-:Y:S01]  /*1f40*/  ISETP.GT.U32.AND P1, PT, R6.reuse, R11, PT ;  /* 0x0000000b0600720c */ /* 0x040fe20003f24070 */
[----:B------:R-:W-:Y:S01]  /*1f50*/  @!P0 IMAD.MOV R4, RZ, RZ, -R4 ;  /* 0x000000ffff048224 */ /* 0x000fe200078e0a04 */
[----:B------:R-:W-:Y:S01]  /*1f60*/  ISETP.GT.U32.AND P3, PT, R6, R12, PT ;  /* 0x0000000c0600720c */ /* 0x000fe20003f64070 */
[----:B------:R-:W-:Y:S01]  /*1f70*/  @!P5 IMAD.IADD R19, R19, 0x1, -R6 ;  /* 0x000000011313d824 */ /* 0x000fe200078e0a06 */
[----:B------:R-:W-:Y:S01]  /*1f80*/  LOP3.LUT R18, R10, 0x1c6, RZ, 0xfc, !PT ;  /* 0x000001c60a127812 */ /* 0x000fe200078efcff */
[----:B0-----:R-:W-:Y:S01]  /*1f90*/  IMAD.MOV.U32 R9, RZ, RZ, R15 ;  /* 0x000000ffff097224 */ /* 0x001fe200078e000f */
[----:B------:R0:W-:Y:S01]  /*1fa0*/  STL [R1+0x120], R4 ;  /* 0x0001200401007387 */ /* 0x0001e20000100800 */
[----:B------:R-:W-:Y:S01]  /*1fb0*/  ISETP.GE.AND P0, PT, R16, RZ, PT ;  /* 0x000000ff1000720c */ /* 0x000fe20003f06270 */
[----:B-1----:R-:W-:Y:S01]  /*1fc0*/  IMAD.MOV.U32 R0, RZ, RZ, R3 ;  /* 0x000000ffff007224 */ /* 0x002fe200078e0003 */
[----:B------:R-:W-:Y:S01]  /*1fd0*/  LOP3.LUT R3, R10, 0x1c4, RZ, 0xfc, !PT ;  /* 0x000001c40a037812 */ /* 0x000fe200078efcff */
[----:B------:R-:W-:Y:S01]  /*1fe0*/  @!P4 IMAD.MOV R9, RZ, RZ, -R9 ;  /* 0x000000ffff09c224 */ /* 0x000fe200078e0a09 */
[C---:B------:R-:W-:Y:S01]  /*1ff0*/  ISETP.GT.U32.AND P5, PT, R6.reuse, R19, PT ;  /* 0x000000130600720c */ /* 0x040fe20003fa4070 */
[----:B------:R-:W-:Y:S01]  /*2000*/  @!P6 IMAD.MOV R0, RZ, RZ, -R0 ;  /* 0x000000ffff00e224 */ /* 0x000fe200078e0a00 */
[----:B------:R-:W-:Y:S01]  /*2010*/  ISETP.GT.U32.AND P6, PT, R6, R13, PT ;  /* 0x0000000d0600720c */ /* 0x000fe20003fc4070 */
[--C-:B------:R-:W-:Y:S01]  /*2020*/  @!P1 IMAD.IADD R11, R11, 0x1, -R6.reuse ;  /* 0x000000010b0b9824 */ /* 0x100fe200078e0a06 */
[----:B------:R-:W-:Y:S01]  /*2030*/  IABS R17, R3 ;  /* 0x0000000300117213 */ /* 0x000fe20000000000 */
[----:B------:R-:W-:Y:S01]  /*2040*/  @!P3 IMAD.IADD R12, R12, 0x1, -R6 ;  /* 0x000000010c0cb824 */ /* 0x000fe200078e0a06 */
[----:B0-----:R-:W-:Y:S01]  /*2050*/  IABS R4, R18 ;  /* 0x0000001200047213 */ /* 0x001fe20000000000 */
[----:B------:R0:W-:Y:S01]  /*2060*/  STL [R1+0x124], R0 ;  /* 0x0001240001007387 */ /* 0x0001e20000100800 */
[----:B------:R-:W-:Y:S01]  /*2070*/  ISETP.GE.AND P1, PT, R5, RZ, PT ;  /* 0x000000ff0500720c */ /* 0x000fe20003f26270 */
[----:B------:R-:W-:Y:S01]  /*2080*/  IMAD.HI.U32 R7, R2, R17, RZ ;  /* 0x0000001102077227 */ /* 0x000fe200078e00ff */
[----:B------:R-:W-:-:S02]  /*2090*/  ISETP.GE.AND P3, PT, R14, RZ, PT ;  /* 0x000000ff0e00720c */ /* 0x000fc40003f66270 */
[C---:B------:R-:W-:Y:S01]  /*20a0*/  LOP3.LUT R14, R10.reuse, 0x1c0, RZ, 0xfc, !PT ;  /* 0x000001c00a0e7812 */ /* 0x040fe200078efcff */
[----:B------:R-:W-:Y:S01]  /*20b0*/  IMAD.MOV.U32 R5, RZ, RZ, R4 ;  /* 0x000000ffff057224 */ /* 0x000fe200078e0004 */
[----:B------:R-:W-:Y:S01]  /*20c0*/  LOP3.LUT R4, R10, 0x1c2, RZ, 0xfc, !PT ;  /* 0x000001c20a047812 */ /* 0x000fe200078efcff */
[----:B------:R-:W-:Y:S02]  /*20d0*/  IMAD.MOV R20, RZ, RZ, -R7 ;  /* 0x000000ffff147224 */ /* 0x000fe400078e0a07 */
[----:B------:R-:W-:Y:S01]  /*20e0*/  @!P6 IMAD.IADD R13, R13, 0x1, -R6 ;  /* 0x000000010d0de824 */ /* 0x000fe200078e0a06 */
[----:B------:R-:W-:Y:S01]  /*20f0*/  ISETP.GT.U32.AND P6, PT, R6, R12, PT ;  /* 0x0000000c0600720c */ /* 0x000fe20003fc4070 */
[----:B0-----:R-:W-:Y:S01]  /*2100*/  IMAD.MOV.U32 R0, RZ, RZ, R11 ;  /* 0x000000ffff007224 */ /* 0x001fe200078e000b */
[----:B------:R-:W-:Y:S01]  /*2110*/  IABS R11, R4 ;  /* 0x00000004000b7213 */ /* 0x000fe20000000000 */
[----:B------:R-:W-:-:S04]  /*2120*/  IMAD.HI.U32 R16, R2, R5, RZ ;  /* 0x0000000502107227 */ /* 0x000fc800078e00ff */
[C---:B------:R-:W-:Y:S02]  /*2130*/  IMAD R17, R6.reuse, R20, R17 ;  /* 0x0000001406117224 */ /* 0x040fe400078e0211 */
[----:B------:R-:W-:Y:S01]  /*2140*/  @!P2 IMAD.MOV R0, RZ, RZ, -R0 ;  /* 0x000000ffff00a224 */ /* 0x000fe200078e0a00 */
[C---:B------:R-:W-:Y:S01]  /*2150*/  ISETP.GT.U32.AND P2, PT, R6.reuse, R13, PT ;  /* 0x0000000d0600720c */ /* 0x040fe20003f44070 */
[----:B------:R-:W-:Y:S02]  /*2160*/  IMAD.MOV R16, RZ, RZ, -R16 ;  /* 0x000000ffff107224 */ /* 0x000fe400078e0a10 */
[--C-:B------:R-:W-:Y:S01]  /*2170*/  @!P5 IMAD.IADD R19, R19, 0x1, -R6.reuse ;  /* 0x000000011313d824 */ /* 0x100fe200078e0a06 */
[C---:B------:R-:W-:Y:S01]  /*2180*/  ISETP.GT.U32.AND P5, PT, R6.reuse, R17, PT ;  /* 0x000000110600720c */ /* 0x040fe20003fa4070 */
[----:B------:R-:W-:Y:S01]  /*2190*/  IMAD R5, R6, R16, R5 ;  /* 0x0000001006057224 */ /* 0x000fe200078e0205 */
[----:B------:R-:W-:Y:S01]  /*21a0*/  IABS R16, R14 ;  /* 0x0000000e00107213 */ /* 0x000fe20000000000 */
[----:B------:R-:W-:Y:S01]  /*21b0*/  @!P6 IMAD.IADD R12, R12, 0x1, -R6 ;  /* 0x000000010c0ce824 */ /* 0x000fe200078e0a06 */
[----:B------:R0:W-:Y:S01]  /*21c0*/  STL [R1+0x13c], R0 ;  /* 0x00013c0001007387 */ /* 0x0001e20000100800 */
[----:B------:R-:W-:Y:S01]  /*21d0*/  IMAD.HI.U32 R20, R2, R11, RZ ;  /* 0x0000000b02147227 */ /* 0x000fe200078e00ff */
[----:B------:R-:W-:-:S02]  /*21e0*/  ISETP.GT.U32.AND P6, PT, R6, R5, PT ;  /* 0x000000050600720c */ /* 0x000fc40003fc4070 */
[----:B------:R1:W-:Y:S01]  /*21f0*/  STL [R1+0x178], R9 ;  /* 0x0001780901007387 */ /* 0x0003e20000100800 */
[----:B------:R-:W-:Y:S01]  /*2200*/  IMAD.MOV.U32 R7, RZ, RZ, R16 ;  /* 0x000000ffff077224 */ /* 0x000fe200078e0010 */
[----:B------:R-:W-:Y:S01]  /*2210*/  LOP3.LUT R16, R10, 0x1be, RZ, 0xfc, !PT ;  /* 0x000001be0a107812 */ /* 0x000fe200078efcff */
[--C-:B------:R-:W-:Y:S01]  /*2220*/  @!P2 IMAD.IADD R13, R13, 0x1, -R6.reuse ;  /* 0x000000010d0da824 */ /* 0x100fe200078e0a06 */
[----:B------:R-:W-:Y:S01]  /*2230*/  ISETP.GE.AND P2, PT, R18, RZ, PT ;  /* 0x000000ff1200720c */ /* 0x000fe20003f46270 */
[----:B------:R-:W-:Y:S01]  /*2240*/  @!P5 IMAD.IADD R17, R17, 0x1, -R6 ;  /* 0x000000011111d824 */ /* 0x000fe200078e0a06 */
[----:B------:R-:W-:Y:S01]  /*2250*/  IABS R18, R16 ;  /* 0x0000001000127213 */ /* 0x000fe20000000000 */
[----:B0-----:R-:W-:Y:S02]  /*2260*/  IMAD.MOV.U32 R0, RZ, RZ, R12 ;  /* 0x000000ffff007224 */ /* 0x001fe400078e000c */
[----:B------:R-:W-:Y:S01]  /*2270*/  IMAD.MOV R20, RZ, RZ, -R20 ;  /* 0x000000ffff147224 */ /* 0x000fe200078e0a14 */
[----:B------:R-:W-:Y:S01]  /*2280*/  ISETP.GT.U32.AND P5, PT, R6, R17, PT ;  /* 0x000000110600720c */ /* 0x000fe20003fa4070 */
[----:B------:R-:W-:-:S04]  /*2290*/  IMAD.HI.U32 R15, R2, R18, RZ ;  /* 0x00000012020f7227 */ /* 0x000fc800078e00ff */
[----:B------:R-:W-:Y:S01]  /*22a0*/  @!P6 IMAD.IADD R5, R5, 0x1, -R6 ;  /* 0x000000010505e824 */ /* 0x000fe200078e0a06 */
[----:B------:R-:W-:Y:S01]  /*22b0*/  ISETP.GE.AND P6, PT, R3, RZ, PT ;  /* 0x000000ff0300720c */ /* 0x000fe20003fc6270 */
[----:B------:R-:W-:Y:S01]  /*22c0*/  IMAD.MOV R15, RZ, RZ, -R15 ;  /* 0x000000ffff0f7224 */ /* 0x000fe200078e0a0f */
[----:B------:R-:W-:Y:S01]  /*22d0*/  LOP3.LUT R3, R10, 0x1bc, RZ, 0xfc, !PT ;  /* 0x000001bc0a037812 */ /* 0x000fe200078efcff */
[----:B------:R-:W-:Y:S01]  /*22e0*/  @!P0 IMAD.MOV R0, RZ, RZ, -R0 ;  /* 0x000000ffff008224 */ /* 0x000fe200078e0a00 */
[C---:B------:R-:W-:Y:S01]  /*22f0*/  ISETP.GT.U32.AND P4, PT, R6.reuse, R5, PT ;  /* 0x000000050600720c */ /* 0x040fe20003f84070 */
[----:B------:R-:W-:Y:S02]  /*2300*/  IMAD R15, R6, R15, R18 ;  /* 0x0000000f060f7224 */ /* 0x000fe400078e0212 */
[----:B------:R-:W-:Y:S01]  /*2310*/  IMAD.HI.U32 R21, R2, R7, RZ ;  /* 0x0000000702157227 */ /* 0x000fe200078e00ff */
[----:B------:R0:W-:Y:S03]  /*2320*/  STL [R1+0x1a0], R0 ;  /* 0x0001a00001007387 */ /* 0x0001e60000100800 */
[C---:B------:R-:W-:Y:S01]  /*2330*/  IMAD R11, R6.reuse, R20, R11 ;  /* 0x00000014060b7224 */ /* 0x040fe200078e020b */
[----:B------:R-:W-:Y:S01]  /*2340*/  IABS R20, R3 ;  /* 0x0000000300147213 */ /* 0x000fe20000000000 */
[----:B------:R-:W-:Y:S01]  /*2350*/  @!P5 IMAD.IADD R17, R17, 0x1, -R6 ;  /* 0x000000011111d824 */ /* 0x000fe200078e0a06 */
[C---:B------:R-:W-:Y:S01]  /*2360*/  ISETP.GT.U32.AND P5, PT, R6.reuse, R15, PT ;  /* 0x0000000f0600720c */ /* 0x040fe20003fa4070 */
[----:B------:R-:W-:Y:S01]  /*2370*/  IMAD.MOV R21, RZ, RZ, -R21 ;  /* 0x000000ffff157224 */ /* 0x000fe200078e0a15 */
[----:B------:R-:W-:Y:S01]  /*2380*/  ISETP.GT.U32.AND P0, PT, R6, R11, PT ;  /* 0x0000000b0600720c */ /* 0x000fe20003f04070 */
[----:B-1----:R-:W-:Y:S01]  /*2390*/  IMAD.MOV.U32 R9, RZ, RZ, R13 ;  /* 0x000000ffff097224 */ /* 0x002fe200078e000d */
[----:B------:R-:W-:Y:S01]  /*23a0*/  LOP3.LUT R13, R10, 0x1ba, RZ, 0xfc, !PT ;  /* 0x000001ba0a0d7812 */ /* 0x000fe200078efcff */
[----:B0-----:R-:W-:-:S02]  /*23b0*/  IMAD.MOV.U32 R0, RZ, RZ, R19 ;  /* 0x000000ffff007224 */ /* 0x001fc400078e0013 */
[----:B------:R-:W-:Y:S01]  /*23c0*/  IMAD R7, R6, R21, R7 ;  /* 0x0000001506077224 */ /* 0x000fe200078e0207 */
[----:B------:R-:W-:Y:S01]  /*23d0*/  LOP3.LUT R21, R10, 0x192, RZ, 0xfc, !PT ;  /* 0x000001920a157812 */ /* 0x000fe200078efcff */
[----:B------:R-:W-:Y:S01]  /*23e0*/  @!P1 IMAD.MOV R9, RZ, RZ, -R9 ;  /* 0x000000ffff099224 */ /* 0x000fe200078e0a09 */
[----:B------:R-:W-:Y:S01]  /*23f0*/  ISETP.GE.AND P1, PT, R4, RZ, PT ;  /* 0x000000ff0400720c */ /* 0x000fe20003f26270 */
[----:B------:R-:W-:Y:S01]  /*2400*/  @!P3 IMAD.MOV R0, RZ, RZ, -R0 ;  /* 0x000000ffff00b224 */ /* 0x000fe200078e0a00 */
[----:B------:R-:W-:Y:S01]  /*2410*/  ISETP.GT.U32.AND P3, PT, R6, R7, PT ;  /* 0x000000070600720c */ /* 0x000fe20003f64070 */
[--C-:B------:R-:W-:Y:S01]  /*2420*/  @!P4 IMAD.IADD R5, R5, 0x1, -R6.reuse ;  /* 0x000000010505c824 */ /* 0x100fe200078e0a06 */
[----:B------:R-:W-:Y:S01]  /*2430*/  STL [R1+0x1a4], R9 ;  /* 0x0001a40901007387 */ /* 0x000fe20000100800 */
[----:B------:R-:W-:Y:S01]  /*2440*/  ISETP.GE.AND P4, PT, R14, RZ, PT ;  /* 0x000000ff0e00720c */ /* 0x000fe20003f86270 */
[--C-:B------:R-:W-:Y:S01]  /*2450*/  @!P5 IMAD.IADD R15, R15, 0x1, -R6.reuse ;  /* 0x000000010f0fd824 */ /* 0x100fe200078e0a06 */
[----:B------:R-:W-:Y:S01]  /*2460*/  IABS R14, R13 ;  /* 0x0000000d000e7213 */ /* 0x000fe20000000000 */
[----:B------:R0:W-:Y:S01]  /*2470*/  STL [R1+0x1a8], R0 ;  /* 0x0001a80001007387 */ /* 0x0001e20000100800 */
[----:B------:R-:W-:Y:S01]  /*2480*/  @!P0 IMAD.IADD R11, R11, 0x1, -R6 ;  /* 0x000000010b0b8824 */ /* 0x000fe200078e0a06 */
[----:B------:R-:W-:Y:S01]  /*2490*/  ISETP.GE.AND P0, PT, R16, RZ, PT ;  /* 0x000000ff1000720c */ /* 0x000fe20003f06270 */
[----:B------:R-:W-:Y:S01]  /*24a0*/  IMAD.HI.U32 R12, R2, R20, RZ ;  /* 0x00000014020c7227 */ /* 0x000fe200078e00ff */
[----:B------:R-:W-:-:S02]  /*24b0*/  ISETP.GT.U32.AND P5, PT, R6, R15, PT ;  /* 0x0000000f0600720c */ /* 0x000fc40003fa4070 */
[----:B------:R-:W-:Y:S01]  /*24c0*/  LOP3.LUT R4, R10, 0x1b8, RZ, 0xfc, !PT ;  /* 0x000001b80a047812 */ /* 0x000fe200078efcff */
[----:B------:R-:W-:Y:S01]  /*24d0*/  IMAD.HI.U32 R16, R2, R14, RZ ;  /* 0x0000000e02107227 */ /* 0x000fe200078e00ff */
[----:B------:R-:W-:-:S03]  /*24e0*/  IABS R22, R21 ;  /* 0x0000001500167213 */ /* 0x000fc60000000000 */
[----:B0-----:R-:W-:Y:S02]  /*24f0*/  IMAD.MOV.U32 R0, RZ, RZ, R5 ;  /* 0x000000ffff007224 */ /* 0x001fe400078e0005 */
[----:B------:R-:W-:Y:S02]  /*2500*/  @!P3 IMAD.IADD R7, R7, 0x1, -R6 ;  /* 0x000000010707b824 */ /* 0x000fe400078e0a06 */
[----:B------:R-:W-:Y:S01]  /*2510*/  @!P2 IMAD.MOV R0, RZ, RZ, -R0 ;  /* 0x000000ffff00a224 */ /* 0x000fe200078e0a00 */
[C---:B------:R-:W-:Y:S01]  /*2520*/  ISETP.GT.U32.AND P2, PT, R6.reuse, R11, PT ;  /* 0x0000000b0600720c */ /* 0x040fe20003f44070 */
[----:B------:R-:W-:Y:S01]  /*2530*/  IMAD.MOV R16, RZ, RZ, -R16 ;  /* 0x000000ffff107224 */ /* 0x000fe200078e0a10 */
[----:B------:R-:W-:Y:S01]  /*2540*/  ISETP.GT.U32.AND P3, PT, R6, R7, PT ;  /* 0x000000070600720c */ /* 0x000fe20003f64070 */
[----:B------:R-:W-:Y:S01]  /*2550*/  IMAD.MOV R12, RZ, RZ, -R12 ;  /* 0x000000ffff0c7224 */ /* 0x000fe200078e0a0c */
[----:B------:R0:W-:Y:S01]  /*2560*/  STL [R1+0x1ac], R0 ;  /* 0x0001ac0001007387 */ /* 0x0001e20000100800 */
[----:B------:R-:W-:-:S02]  /*2570*/  @!P5 IMAD.IADD R15, R15, 0x1, -R6 ;  /* 0x000000010f0fd824 */ /* 0x000fc400078e0a06 */
[----:B------:R-:W-:Y:S01]  /*2580*/  IMAD R5, R6, R12, R20 ;  /* 0x0000000c06057224 */ /* 0x000fe200078e0214 */
[----:B------:R-:W-:Y:S01]  /*2590*/  IABS R12, R4 ;  /* 0x00000004000c7213 */ /* 0x000fe20000000000 */
[----:B------:R-:W-:-:S04]  /*25a0*/  IMAD.HI.U32 R25, R2, R22, RZ ;  /* 0x0000001602197227 */ /* 0x000fc800078e00ff */
[--C-:B------:R-:W-:Y:S01]  /*25b0*/  @!P2 IMAD.IADD R11, R11, 0x1, -R6.reuse ;  /* 0x000000010b0ba824 */ /* 0x100fe200078e0a06 */
[C---:B------:R-:W-:Y:S01]  /*25c0*/  ISETP.GT.U32.AND P2, PT, R6.reuse, R5, PT ;  /* 0x000000050600720c */ /* 0x040fe20003f44070 */
[----:B0-----:R-:W-:Y:S02]  /*25d0*/  IMAD.MOV.U32 R0, RZ, RZ, R17 ;  /* 0x000000ffff007224 */ /* 0x001fe400078e0011 */
[----:B------:R-:W-:Y:S01]  /*25e0*/  @!P3 IMAD.IADD R7, R7, 0x1, -R6 ;  /* 0x000000010707b824 */ /* 0x000fe200078e0a06 */
[----:B------:R-:W-:Y:S01]  /*25f0*/  ISETP.GE.AND P3, PT, R13, RZ, PT ;  /* 0x000000ff0d00720c */ /* 0x000fe20003f66270 */
[----:B------:R-:W-:Y:S01]  /*2600*/  @!P6 IMAD.MOV R0, RZ, RZ, -R0 ;  /* 0x000000ffff00e224 */ /* 0x000fe200078e0a00 */
[----:B------:R-:W-:Y:S01]  /*2610*/  ISETP.GE.AND P6, PT, R3, RZ, PT ;  /* 0x000000ff0300720c */ /* 0x000fe20003fc6270 */
[----:B------:R-:W-:Y:S01]  /*2620*/  IMAD R3, R6, R16, R14 ;  /* 0x0000001006037224 */ /* 0x000fe200078e020e */
[----:B------:R-:W-:Y:S01]  /*2630*/  LOP3.LUT R13, R10, 0x1b6, RZ, 0xfc, !PT ;  /* 0x000001b60a0d7812 */ /* 0x000fe200078efcff */
[----:B------:R-:W-:Y:S01]  /*2640*/  IMAD.HI.U32 R16, R2, R12, RZ ;  /* 0x0000000c02107227 */ /* 0x000fe200078e00ff */
[----:B------:R0:W-:Y:S01]  /*2650*/  STL [R1+0x1b0], R0 ;  /* 0x0001b00001007387 */ /* 0x0001e20000100800 */
[----:B------:R-:W-:-:S02]  /*2660*/  LOP3.LUT R14, R10, 0x1b4, RZ, 0xfc, !PT ;  /* 0x000001b40a0e7812 */ /* 0x000fc400078efcff */
[C---:B------:R-:W-:Y:S01]  /*2670*/  ISETP.GT.U32.AND P5, PT, R6.reuse, R3, PT ;  /* 0x000000030600720c */ /* 0x040fe20003fa4070 */
[----:B------:R-:W-:Y:S01]  /*2680*/  IMAD.MOV R16, RZ, RZ, -R16 ;  /* 0x000000ffff107224 */ /* 0x000fe200078e0a10 */
[----:B------:R-:W-:Y:S01]  /*2690*/  IABS R17, R13 ;  /* 0x0000000d00117213 */ /* 0x000fe20000000000 */
[----:B------:R-:W-:Y:S01]  /*26a0*/  @!P2 IMAD.IADD R5, R5, 0x1, -R6 ;  /* 0x000000010505a824 */ /* 0x000fe200078e0a06 */
[----:B------:R-:W-:Y:S01]  /*26b0*/  IABS R18, R14 ;  /* 0x0000000e00127213 */ /* 0x000fe20000000000 */
[----:B------:R-:W-:Y:S01]  /*26c0*/  IMAD R12, R6, R16, R12 ;  /* 0x00000010060c7224 */ /* 0x000fe200078e020c */
[----:B------:R-:W-:Y:S01]  /*26d0*/  ISETP.GE.AND P2, PT, R4, RZ, PT ;  /* 0x000000ff0400720c */ /* 0x000fe20003f46270 */
[----:B0-----:R-:W-:Y:S02]  /*26e0*/  IMAD.MOV.U32 R0, RZ, RZ, R11 ;  /* 0x000000ffff007224 */ /* 0x001fe400078e000b */
[----:B------:R-:W-:Y:S02]  /*26f0*/  IMAD.MOV.U32 R9, RZ, RZ, R7 ;  /* 0x000000ffff097224 */ /* 0x000fe400078e0007 */
[----:B------:R-:W-:Y:S01]  /*2700*/  @!P1 IMAD.MOV R0, RZ, RZ, -R0 ;  /* 0x000000ffff009224 */ /* 0x000fe200078e0a00 */
[----:B------:R-:W-:Y:S01]  /*2710*/  ISETP.GT.U32.AND P1, PT, R6, R5, PT ;  /* 0x000000050600720c */ /* 0x000fe20003f24070 */
[----:B------:R-:W-:-:S02]  /*2720*/  @!P5 IMAD.IADD R3, R3, 0x1, -R6 ;  /* 0x000000010303d824 */ /* 0x000fc400078e0a06 */
[----:B------:R-:W-:Y:S01]  /*2730*/  IMAD.HI.U32 R4, R2, R17, RZ ;  /* 0x0000001102047227 */ /* 0x000fe200078e00ff */
[----:B------:R0:W-:Y:S02]  /*2740*/  STL [R1+0x1b4], R0 ;  /* 0x0001b40001007387 */ /* 0x0001e40000100800 */
[C---:B------:R-:W-:Y:S01]  /*2750*/  ISETP.GT.U32.AND P5, PT, R6.reuse, R3, PT ;  /* 0x000000030600720c */ /* 0x040fe20003fa4070 */
[----:B------:R-:W-:Y:S01]  /*2760*/  @!P4 IMAD.MOV R9, RZ, RZ, -R9 ;  /* 0x000000ffff09c224 */ /* 0x000fe200078e0a09 */
[----:B------:R-:W-:Y:S01]  /*2770*/  ISETP.GT.U32.AND P4, PT, R6, R12, PT ;  /* 0x0000000c0600720c */ /* 0x000fe20003f84070 */
[----:B------:R-:W-:-:S03]  /*2780*/  IMAD.HI.U32 R7, R2, R18, RZ ;  /* 0x0000001202077227 */ /* 0x000fc600078e00ff */
[----:B------:R1:W-:Y:S01]  /*2790*/  STL [R1+0x1b8], R9 ;  /* 0x0001b80901007387 */ /* 0x0003e20000100800 */
[----:B------:R-:W-:Y:S01]  /*27a0*/  IMAD.MOV R11, RZ, RZ, -R4 ;  /* 0x000000ffff0b7224 */ /* 0x000fe200078e0a04 */
[----:B------:R-:W-:Y:S01]  /*27b0*/  LOP3.LUT R4, R10, 0x1b2, RZ, 0xfc, !PT ;  /* 0x000001b20a047812 */ /* 0x000fe200078efcff */
[----:B0-----:R-:W-:Y:S02]  /*27c0*/  IMAD.MOV.U32 R0, RZ, RZ, R15 ;  /* 0x000000ffff007224 */ /* 0x001fe400078e000f */
[----:B------:R-:W-:Y:S01]  /*27d0*/  @!P1 IMAD.IADD R5, R5, 0x1, -R6 ;  /* 0x0000000105059824 */ /* 0x000fe200078e0a06 */
[----:B------:R-:W-:Y:S01]  /*27e0*/  ISETP.GE.AND P1, PT, R14, RZ, PT ;  /* 0x000000ff0e00720c */ /* 0x000fe20003f26270 */
[----:B------:R-:W-:Y:S01]  /*27f0*/  @!P0 IMAD.MOV R0, RZ, RZ, -R0 ;  /* 0x000000ffff008224 */ /* 0x000fe200078e0a00 */
[----:B------:R-:W-:Y:S01]  /*2800*/  ISETP.GE.AND P0, PT, R13, RZ, PT ;  /* 0x000000ff0d00720c */ /* 0x000fe20003f06270 */
[----:B------:R-:W-:Y:S01]  /*2810*/  IMAD.MOV R13, RZ, RZ, -R7 ;  /* 0x000000ffff0d7224 */ /* 0x000fe200078e0a07 */
[----:B------:R-:W-:Y:S01]  /*2820*/  IABS R14, R4 ;  /* 0x00000004000e7213 */ /* 0x000fe20000000000 */
[----:B------:R-:W-:Y:S01]  /*2830*/  IMAD R7, R6, R11, R17 ;  /* 0x0000000b06077224 */ /* 0x000fe200078e0211 */
[----:B------:R0:W-:Y:S01]  /*2840*/  STL [R1+0x1bc], R0 ;  /* 0x0001bc0001007387 */ /* 0x0001e20000100800 */
[--C-:B------:R-:W-:Y:S01]  /*2850*/  @!P5 IMAD.IADD R3, R3, 0x1, -R6.reuse ;  /* 0x000000010303d824 */ /* 0x100fe200078e0a06 */
[----:B------:R-:W-:Y:S01]  /*2860*/  LOP3.LUT R11, R10, 0x1ae, RZ, 0xfc, !PT ;  /* 0x000001ae0a0b7812 */ /* 0x000fe200078efcff */
[----:B------:R-:W-:Y:S01]  /*2870*/  @!P4 IMAD.IADD R12, R12, 0x1, -R6 ;  /* 0x000000010c0cc824 */ /* 0x000fe200078e0a06 */
[C---:B------:R-:W-:Y:S01]  /*2880*/  ISETP.GT.U32.AND P5, PT, R6.reuse, R7, PT ;  /* 0x000000070600720c */ /* 0x040fe20003fa4070 */
[----:B------:R-:W-:Y:S01]  /*2890*/  IMAD R17, R6, R13, R18 ;  /* 0x0000000d06117224 */ /* 0x000fe200078e0212 */
[----:B------:R-:W-:Y:S01]  /*28a0*/  LOP3.LUT R13, R10, 0x1b0, RZ, 0xfc, !PT ;  /* 0x000001b00a0d7812 */ /* 0x000fe200078efcff */
[----:B-1----:R-:W-:Y:S01]  /*28b0*/  IMAD.MOV.U32 R9, RZ, RZ, R5 ;  /* 0x000000ffff097224 */ /* 0x002fe200078e0005 */
[C---:B------:R-:W-:Y:S01]  /*28c0*/  ISETP.GT.U32.AND P4, PT, R6.reuse, R12, PT ;  /* 0x0000000c0600720c */ /* 0x040fe20003f84070 */
[----:B------:R-:W-:Y:S01]  /*28d0*/  IMAD.MOV R25, RZ, RZ, -R25 ;  /* 0x000000ffff197224 */ /* 0x000fe200078e0a19 */
[----:B------:R-:W-:Y:S01]  /*28e0*/  IABS R15, R13 ;  /* 0x0000000d000f7213 */ /* 0x000fe20000000000 */
[----:B------:R-:W-:Y:S01]  /*28f0*/  @!P6 IMAD.MOV R9, RZ, RZ, -R9 ;  /* 0x000000ffff09e224 */ /* 0x000fe200078e0a09 */
[----:B------:R-:W-:Y:S01]  /*2900*/  ISETP.GT.U32.AND P6, PT, R6, R17, PT ;  /* 0x000000110600720c */ /* 0x000fe20003fc4070 */
[----:B0-----:R-:W-:Y:S01]  /*2910*/  IMAD.MOV.U32 R0, RZ, RZ, R3 ;  /* 0x000000ffff007224 */ /* 0x001fe200078e0003 */
[----:B------:R-:W-:Y:S01]  /*2920*/  IABS R5, R11 ;  /* 0x0000000b00057213 */ /* 0x000fe20000000000 */
[----:B------:R-:W-:Y:S01]  /*2930*/  IMAD.HI.U32 R3, R2, R14, RZ ;  /* 0x0000000e02037227 */ /* 0x000fe200078e00ff */
[----:B------:R-:W-:Y:S03]  /*2940*/  STL [R1+0x1c0], R9 ;  /* 0x0001c00901007387 */ /* 0x000fe60000100800 */
[----:B------:R-:W-:-:S02]  /*2950*/  @!P5 IMAD.IADD R7, R7, 0x1, -R6 ;  /* 0x000000010707d824 */ /* 0x000fc400078e0a06 */
[----:B------:R-:W-:Y:S01]  /*2960*/  @!P3 IMAD.MOV R0, RZ, RZ, -R0 ;  /* 0x000000ffff00b224 */ /* 0x000fe200078e0a00 */
[----:B------:R-:W-:Y:S01]  /*2970*/  ISETP.GE.AND P3, PT, R4, RZ, PT ;  /* 0x000000ff0400720c */ /* 0x000fe20003f66270 */
[--C-:B------:R-:W-:Y:S01]  /*2980*/  @!P4 IMAD.IADD R12, R12, 0x1, -R6.reuse ;  /* 0x000000010c0cc824 */ /* 0x100fe200078e0a06 */
[----:B------:R-:W-:Y:S01]  /*2990*/  ISETP.GT.U32.AND P5, PT, R6, R7, PT ;  /* 0x000000070600720c */ /* 0x000fe20003fa4070 */
[----:B------:R-:W-:Y:S01]  /*29a0*/  @!P6 IMAD.IADD R17, R17, 0x1, -R6 ;  /* 0x000000011111e824 */ /* 0x000fe200078e0a06 */
[----:B------:R0:W-:Y:S01]  /*29b0*/  STL [R1+0x1c4], R0 ;  /* 0x0001c40001007387 */ /* 0x0001e20000100800 */
[----:B------:R-:W-:Y:S01]  /*29c0*/  IMAD.HI.U32 R4, R2, R15, RZ ;  /* 0x0000000f02047227 */ /* 0x000fe200078e00ff */
[----:B------:R-:W-:Y:S02]  /*29d0*/  ISETP.GE.AND P4, PT, R13, RZ, PT ;  /* 0x000000ff0d00720c */ /* 0x000fe40003f86270 */
[----:B------:R-:W-:Y:S01]  /*29e0*/  ISETP.GT.U32.AND P6, PT, R6, R17, PT ;  /* 0x000000110600720c */ /* 0x000fe20003fc4070 */
[----:B------:R-:W-:-:S02]  /*29f0*/  IMAD.MOV R3, RZ, RZ, -R3 ;  /* 0x000000ffff037224 */ /* 0x000fc400078e0a03 */
[----:B------:R-:W-:Y:S02]  /*2a00*/  IMAD.MOV R4, RZ, RZ, -R4 ;  /* 0x000000ffff047224 */ /* 0x000fe400078e0a04 */
[----:B------:R-:W-:Y:S02]  /*2a10*/  IMAD R3, R6, R3, R14 ;  /* 0x0000000306037224 */ /* 0x000fe400078e020e */
[----:B0-----:R-:W-:Y:S01]  /*2a20*/  IMAD.MOV.U32 R0, RZ, RZ, R12 ;  /* 0x000000ffff007224 */ /* 0x001fe200078e000c */
[----:B------:R-:W-:Y:S01]  /*2a30*/  LOP3.LUT R12, R10, 0x1a6, RZ, 0xfc, !PT ;  /* 0x000001a60a0c7812 */ /* 0x000fe200078efcff */
[----:B------:R-:W-:Y:S01]  /*2a40*/  @!P5 IMAD.IADD R7, R7, 0x1, -R6 ;  /* 0x000000010707d824 */ /* 0x000fe200078e0a06 */
[C---:B------:R-:W-:Y:S01]  /*2a50*/  ISETP.GT.U32.AND P5, PT, R6.reuse, R3, PT ;  /* 0x000000030600720c */ /* 0x040fe20003fa4070 */
[----:B------:R-:W-:Y:S01]  /*2a60*/  @!P2 IMAD.MOV R0, RZ, RZ, -R0 ;  /* 0x000000ffff00a224 */ /* 0x000fe200078e0a00 */
[----:B------:R-:W-:Y:S01]  /*2a70*/  IABS R16, R12 ;  /* 0x0000000c00107213 */ /* 0x000fe20000000000 */
[----:B------:R-:W-:Y:S01]  /*2a80*/  IMAD R4, R6, R4, R15 ;  /* 0x0000000406047224 */ /* 0x000fe200078e020f */
[----:B------:R-:W-:Y:S01]  /*2a90*/  ISETP.GE.AND P2, PT, R11, RZ, PT ;  /* 0x000000ff0b00720c */ /* 0x000fe20003f46270 */
[----:B------:R-:W-:Y:S01]  /*2aa0*/  IMAD.HI.U32 R13, R2, R5, RZ ;  /* 0x00000005020d7227 */ /* 0x000fe200078e00ff */
[----:B------:R0:W-:Y:S01]  /*2ab0*/  STL [R1+0x1c8], R0 ;  /* 0x0001c80001007387 */ /* 0x0001e20000100800 */
[----:B------:R-:W-:-:S02]  /*2ac0*/  LOP3.LUT R11, R10, 0x1a8, RZ, 0xfc, !PT ;  /* 0x000001a80a0b7812 */ /* 0x000fc400078efcff */
[----:B------:R-:W-:Y:S02]  /*2ad0*/  IMAD.MOV R13, RZ, RZ, -R13 ;  /* 0x000000ffff0d7224 */ /* 0x000fe400078e0a0d */
[--C-:B------:R-:W-:Y:S01]  /*2ae0*/  @!P6 IMAD.IADD R17, R17, 0x1, -R6.reuse ;  /* 0x000000011111e824 */ /* 0x100fe200078e0a06 */
[----:B------:R-:W-:Y:S01]  /*2af0*/  IABS R15, R11 ;  /* 0x0000000b000f7213 */ /* 0x000fe20000000000 */
[----:B------:R-:W-:Y:S01]  /*2b00*/  IMAD R5, R6, R13, R5 ;  /* 0x0000000d06057224 */ /* 0x000fe200078e0205 */
[----:B------:R-:W-:Y:S01]  /*2b10*/  LOP3.LUT R13, R10, 0x1ac, RZ, 0xfc, !PT ;  /* 0x000001ac0a0d7812 */ /* 0x000fe200078efcff */
[----:B------:R-:W-:Y:S02]  /*2b20*/  @!P5 IMAD.IADD R3, R3, 0x1, -R6 ;  /* 0x000000010303d824 */ /* 0x000fe400078e0a06 */
[----:B0-----:R-:W-:Y:S01]  /*2b30*/  IMAD.MOV.U32 R0, RZ, RZ, R7 ;  /* 0x000000ffff007224 */ /* 0x001fe200078e0007 */
[----:B------:R-:W-:Y:S01]  /*2b40*/  ISETP.GE.AND P6, PT, R13, RZ, PT ;  /* 0x000000ff0d00720c */ /* 0x000fe20003fc6270 */
[----:B------:R-:W-:Y:S01]  /*2b50*/  IMAD.HI.U32 R19, R2, R15, RZ ;  /* 0x0000000f02137227 */ /* 0x000fe200078e00ff */
[----:B------:R-:W-:-:S02]  /*2b60*/  ISETP.GT.U32.AND P5, PT, R6, R3, PT ;  /* 0x000000030600720c */ /* 0x000fc40003fa4070 */
[----:B------:R-:W-:Y:S01]  /*2b70*/  IABS R13, R13 ;  /* 0x0000000d000d7213 */ /* 0x000fe20000000000 */
[----:B------:R-:W-:Y:S01]  /*2b80*/  @!P0 IMAD.MOV R0, RZ, RZ, -R0 ;  /* 0x000000ffff008224 */ /* 0x000fe200078e0a00 */
[----:B------:R-:W-:Y:S01]  /*2b90*/  ISETP.GT.U32.AND P0, PT, R6, R4, PT ;  /* 0x000000040600720c */ /* 0x000fe20003f04070 */
[----:B------:R-:W-:Y:S01]  /*2ba0*/  IMAD.MOV R19, RZ, RZ, -R19 ;  /* 0x000000ffff137224 */ /* 0x000fe200078e0a13 */
[----:B------:R-:W-:Y:S01]  /*2bb0*/  LOP3.LUT R7, R10, 0x1aa, RZ, 0xfc, !PT ;  /* 0x000001aa0a077812 */ /* 0x000fe200078efcff */
[C---:B------:R-:W-:Y:S01]  /*2bc0*/  IMAD R22, R6.reuse, R25, R22 ;  /* 0x0000001906167224 */ /* 0x040fe200078e0216 */
[----:B------:R0:W-:Y:S01]  /*2bd0*/  STL [R1+0x1cc], R0 ;  /* 0x0001cc0001007387 */ /* 0x0001e20000100800 */
[----:B------:R-:W-:Y:S01]  /*2be0*/  IMAD R15, R6, R19, R15 ;  /* 0x00000013060f7224 */ /* 0x000fe200078e020f */
[----:B------:R-:W-:-:S03]  /*2bf0*/  IABS R14, R7 ;  /* 0x00000007000e7213 */ /* 0x000fc60000000000 */
[----:B------:R-:W-:Y:S01]  /*2c00*/  @!P5 IMAD.IADD R3, R3, 0x1, -R6 ;  /* 0x000000010303d824 */ /* 0x000fe200078e0a06 */
[----:B------:R-:W-:Y:S01]  /*2c10*/  ISETP.GE.AND P5, PT, R7, RZ, PT ;  /* 0x000000ff0700720c */ /* 0x000fe20003fa6270 */
[----:B------:R-:W-:-:S04]  /*2c20*/  IMAD.HI.U32 R18, R2, R14, RZ ;  /* 0x0000000e02127227 */ /* 0x000fc800078e00ff */
[----:B0-----:R-:W-:Y:S02]  /*2c30*/  IMAD.MOV.U32 R0, RZ, RZ, R17 ;  /* 0x000000ffff007224 */ /* 0x001fe400078e0011 */
[----:B------:R-:W-:Y:S02]  /*2c40*/  @!P0 IMAD.IADD R4, R4, 0x1, -R6 ;  /* 0x0000000104048824 */ /* 0x000fe400078e0a06 */
[----:B------:R-:W-:Y:S01]  /*2c50*/  @!P1 IMAD.MOV R0, RZ, RZ, -R0 ;  /* 0x000000ffff009224 */ /* 0x000fe200078e0a00 */
[----:B------:R-:W-:Y:S01]  /*2c60*/  ISETP.GT.U32.AND P1, PT, R6, R5, PT ;  /* 0x000000050600720c */ /* 0x000fe20003f24070 */
[----:B------:R-:W-:Y:S01]  /*2c70*/  IMAD.HI.U32 R17, R2, R13, RZ ;  /* 0x0000000d02117227 */ /* 0x000fe200078e00ff */
[----:B------:R-:W-:Y:S02]  /*2c80*/  ISETP.GT.U32.AND P0, PT, R6, R4, PT ;  /* 0x000000040600720c */ /* 0x000fe40003f04070 */
[----:B------:R0:W-:Y:S01]  /*2c90*/  STL [R1+0x1d0], R0 ;  /* 0x0001d00001007387 */ /* 0x0001e20000100800 */
[----:B------:R-:W-:-:S02]  /*2ca0*/  IMAD.MOV R17, RZ, RZ, -R17 ;  /* 0x000000ffff117224 */ /* 0x000fc400078e0a11 */
[----:B------:R-:W-:Y:S01]  /*2cb0*/  IMAD.MOV.U32 R9, RZ, RZ, R3 ;  /* 0x000000ffff097224 */ /* 0x000fe200078e0003 */
[----:B------:R-:W-:Y:S01]  /*2cc0*/  LOP3.LUT R3, R10, 0x1a4, RZ, 0xfc, !PT ;  /* 0x000001a40a037812 */ /* 0x000fe200078efcff */
[----:B------:R-:W-:Y:S02]  /*2cd0*/  IMAD R13, R6, R17, R13 ;  /* 0x00000011060d7224 */ /* 0x000fe400078e020d */
[----:B------:R-:W-:Y:S02]  /*2ce0*/  IMAD.MOV R18, RZ, RZ, -R18 ;  /* 0x000000ffff127224 */ /* 0x000fe400078e0a12 */
[--C-:B------:R-:W-:Y:S02]  /*2cf0*/  @!P1 IMAD.IADD R5, R5, 0x1, -R6.reuse ;  /* 0x0000000105059824 */ /* 0x100fe400078e0a06 */
[----:B------:R-:W-:Y:S01]  /*2d00*/  @!P0 IMAD.IADD R4, R4, 0x1, -R6 ;  /* 0x0000000104048824 */ /* 0x000fe200078e0a06 */
[----:B------:R-:W-:Y:S01]  /*2d10*/  ISETP.GT.U32.AND P0, PT, R6, R13, PT ;  /* 0x0000000d0600720c */ /* 0x000fe20003f04070 */
[----:B------:R-:W-:Y:S01]  /*2d20*/  IMAD.HI.U32 R7, R2, R16, RZ ;  /* 0x0000001002077227 */ /* 0x000fe200078e00ff */
[----:B------:R-:W-:-:S03]  /*2d30*/  ISETP.GT.U32.AND P1, PT, R6, R5, PT ;  /* 0x000000050600720c */ /* 0x000fc60003f24070 */
[----:B0-----:R-:W-:Y:S01]  /*2d40*/  IMAD.MOV.U32 R0, RZ, RZ, R4 ;  /* 0x000000ffff007224 */ /* 0x001fe200078e0004 */
[----:B------:R-:W-:Y:S01]  /*2d50*/  IABS R4, R3 ;  /* 0x0000000300047213 */ /* 0x000fe20000000000 */
[----:B------:R-:W-:Y:S02]  /*2d60*/  @!P3 IMAD.MOV R9, RZ, RZ, -R9 ;  /* 0x000000ffff09b224 */ /* 0x000fe400078e0a09 */
[----:B------:R-:W-:Y:S01]  /*2d70*/  @!P4 IMAD.MOV R0, RZ, RZ, -R0 ;  /* 0x000000ffff00c224 */ /* 0x000fe200078e0a00 */
[----:B------:R-:W-:Y:S01]  /*2d80*/  ISETP.GE.AND P4, PT, R11, RZ, PT ;  /* 0x000000ff0b00720c */ /* 0x000fe20003f86270 */
[----:B------:R-:W-:Y:S01]  /*2d90*/  IMAD R14, R6, R18, R14 ;  /* 0x00000012060e7224 */ /* 0x000fe200078e020e */
[----:B------:R-:W-:Y:S01]  /*2da0*/  STL [R1+0x1d4], R9 ;  /* 0x0001d40901007387 */ /* 0x000fe20000100800 */
[----:B------:R-:W-:Y:S01]  /*2db0*/  IMAD.MOV R7, RZ, RZ, -R7 ;  /* 0x000000ffff077224 */ /* 0x000fe200078e0a07 */
[----:B------:R-:W-:Y:S01]  /*2dc0*/  LOP3.LUT R11, R10, 0x1a0, RZ, 0xfc, !PT ;  /* 0x000001a00a0b7812 */ /* 0x000fe200078efcff */
[----:B------:R-:W-:Y:S01]  /*2dd0*/  @!P1 IMAD.IADD R5, R5, 0x1, -R6 ;  /* 0x0000000105059824 */ /* 0x000fe200078e0a06 */
[----:B------:R0:W-:Y:S01]  /*2de0*/  STL [R1+0x1d8], R0 ;  /* 0x0001d80001007387 */ /* 0x0001e20000100800 */
[C---:B------:R-:W-:Y:S01]  /*2df0*/  IMAD R16, R6.reuse, R7, R16 ;  /* 0x0000000706107224 */ /* 0x040fe200078e0210 */
[C---:B------:R-:W-:Y:S01]  /*2e00*/  ISETP.GT.U32.AND P3, PT, R6.reuse, R14, PT ;  /* 0x0000000e0600720c */ /* 0x040fe20003f64070 */
[----:B------:R-:W-:Y:S01]  /*2e10*/  @!P0 IMAD.IADD R13, R13, 0x1, -R6 ;  /* 0x000000010d0d8824 */ /* 0x000fe200078e0a06 */
[----:B------:R-:W-:Y:S01]  /*2e20*/  ISETP.GT.U32.AND P1, PT, R6, R15, PT ;  /* 0x0000000f0600720c */ /* 0x000fe20003f24070 */
[----:B------:R-:W-:Y:S01]  /*2e30*/  IMAD.HI.U32 R18, R2, R4, RZ ;  /* 0x0000000402127227 */ /* 0x000fe200078e00ff */
[----:B------:R-:W-:-:S02]  /*2e40*/  LOP3.LUT R7, R10, 0x1a2, RZ, 0xfc, !PT ;  /* 0x000001a20a077812 */ /* 0x000fc400078efcff */
[C---:B------:R-:W-:Y:S01]  /*2e50*/  ISETP.GT.U32.AND P0, PT, R6.reuse, R13, PT ;  /* 0x0000000d0600720c */ /* 0x040fe20003f04070 */
[----:B------:R-:W-:Y:S01]  /*2e60*/  IMAD.MOV R18, RZ, RZ, -R18 ;  /* 0x000000ffff127224 */ /* 0x000fe200078e0a12 */
[----:B------:R-:W-:Y:S01]  /*2e70*/  IABS R17, R7 ;  /* 0x0000000700117213 */ /* 0x000fe20000000000 */
[----:B0-----:R-:W-:Y:S01]  /*2e80*/  IMAD.MOV.U32 R0, RZ, RZ, R5 ;  /* 0x000000ffff007224 */ /* 0x001fe200078e0005 */
[----:B------:R-:W-:Y:S01]  /*2e90*/  IABS R5, R11 ;  /* 0x0000000b00057213 */ /* 0x000fe20000000000 */
[----:B------:R-:W-:Y:S01]  /*2ea0*/  IMAD R4, R6, R18, R4 ;  /* 0x0000001206047224 */ /* 0x000fe200078e0204 */
[----:B------:R-:W-:Y:S01]  /*2eb0*/  LOP3.LUT R18, R10, 0x18e, RZ, 0xfc, !PT ;  /* 0x0000018e0a127812 */ /* 0x000fe200078efcff */
[----:B------:R-:W-:Y:S01]  /*2ec0*/  @!P2 IMAD.MOV R0, RZ, RZ, -R0 ;  /* 0x000000ffff00a224 */ /* 0x000fe200078e0a00 */
[----:B------:R-:W-:Y:S01]  /*2ed0*/  ISETP.GT.U32.AND P2, PT, R6, R16, PT ;  /* 0x000000100600720c */ /* 0x000fe20003f44070 */
[--C-:B------:R-:W-:Y:S01]  /*2ee0*/  @!P3 IMAD.IADD R14, R14, 0x1, -R6.reuse ;  /* 0x000000010e0eb824 */ /* 0x100fe200078e0a06 */
[----:B------:R-:W-:Y:S01]  /*2ef0*/  IABS R19, R18 ;  /* 0x0000001200137213 */ /* 0x000fe20000000000 */
[--C-:B------:R-:W-:Y:S01]  /*2f00*/  @!P1 IMAD.IADD R15, R15, 0x1, -R6.reuse ;  /* 0x000000010f0f9824 */ /* 0x100fe200078e0a06 */
[----:B------:R0:W-:Y:S01]  /*2f10*/  STL [R1+0x1dc], R0 ;  /* 0x0001dc0001007387 */ /* 0x0001e20000100800 */
[----:B------:R-:W-:Y:S01]  /*2f20*/  @!P0 IMAD.IADD R13, R13, 0x1, -R6 ;  /* 0x000000010d0d8824 */ /* 0x000fe200078e0a06 */
[----:B------:R-:W-:-:S02]  /*2f30*/  ISETP.GT.U32.AND P3, PT, R6, R14, PT ;  /* 0x0000000e0600720c */ /* 0x000fc40003f64070 */
[----:B------:R-:W-:Y:S01]  /*2f40*/  ISETP.GE.AND P0, PT, R12, RZ, PT ;  /* 0x000000ff0c00720c */ /* 0x000fe20003f06270 */
[----:B------:R-:W-:Y:S01]  /*2f50*/  IMAD.HI.U32 R12, R2, R17, RZ ;  /* 0x00000011020c7227 */ /* 0x000fe200078e00ff */
[----:B------:R-:W-:-:S03]  /*2f60*/  ISETP.GT.U32.AND P1, PT, R6, R15, PT ;  /* 0x0000000f0600720c */ /* 0x000fc60003f24070 */
[----:B------:R-:W-:Y:S02]  /*2f70*/  @!P2 IMAD.IADD R16, R16, 0x1, -R6 ;  /* 0x000000011010a824 */ /* 0x000fe400078e0a06 */
[----:B------:R-:W-:Y:S02]  /*2f80*/  IMAD.MOV.U32 R9, RZ, RZ, R13 ;  /* 0x000000ffff097224 */ /* 0x000fe400078e000d */
[----:B------:R-:W-:Y:S01]  /*2f90*/  IMAD.MOV R12, RZ, RZ, -R12 ;  /* 0x000000ffff0c7224 */ /* 0x000fe200078e0a0c */
[----:B------:R-:W-:Y:S01]  /*2fa0*/  ISETP.GT.U32.AND P2, PT, R6, R16, PT ;  /* 0x000000100600720c */ /* 0x000fe20003f44070 */
[----:B------:R-:W-:Y:S01]  /*2fb0*/  @!P6 IMAD.MOV R9, RZ, RZ, -R9 ;  /* 0x000000ffff09e224 */ /* 0x000fe200078e0a09 */
[----:B------:R-:W-:Y:S01]  /*2fc0*/  ISETP.GE.AND P6, PT, R3, RZ, PT ;  /* 0x000000ff0300720c */ /* 0x000fe20003fc6270 */
[----:B------:R-:W-:Y:S01]  /*2fd0*/  @!P3 IMAD.IADD R14, R14, 0x1, -R6 ;  /* 0x000000010e0eb824 */ /* 0x000fe200078e0a06 */
[C---:B------:R-:W-:Y:S01]  /*2fe0*/  ISETP.GT.U32.AND P3, PT, R6.reuse, R4, PT ;  /* 0x000000040600720c */ /* 0x040fe20003f64070 */
[----:B------:R-:W-:Y:S01]  /*2ff0*/  IMAD R3, R6, R12, R17 ;  /* 0x0000000c06037224 */ /* 0x000fe200078e0211 */
[----:B------:R1:W-:Y:S01]  /*3000*/  STL [R1+0x1e0], R9 ;  /* 0x0001e00901007387 */ /* 0x0003e20000100800 */
[----:B------:R-:W-:-:S04]  /*3010*/  IMAD.HI.U32 R13, R2, R5, RZ ;  /* 0x00000005020d7227 */ /* 0x000fc800078e00ff */
[----:B------:R-:W-:Y:S02]  /*3020*/  IMAD.MOV R13, RZ, RZ, -R13 ;  /* 0x000000ffff0d7224 */ /* 0x000fe400078e0a0d */
[----:B------:R-:W-:Y:S01]  /*3030*/  @!P2 IMAD.IADD R16, R16, 0x1, -R6 ;  /* 0x000000011010a824 */ /* 0x000fe200078e0a06 */
[----:B------:R-:W-:Y:S01]  /*3040*/  ISETP.GT.U32.AND P2, PT, R6, R3, PT ;  /* 0x000000030600720c */ /* 0x000fe20003f44070 */
[----:B0-----:R-:W-:Y:S02]  /*3050*/  IMAD.MOV.U32 R0, RZ, RZ, R14 ;  /* 0x000000ffff007224 */ /* 0x001fe400078e000e */
[--C-:B------:R-:W-:Y:S01]  /*3060*/  @!P1 IMAD.IADD R15, R15, 0x1, -R6.reuse ;  /* 0x000000010f0f9824 */ /* 0x100fe200078e0a06 */
[----:B------:R-:W-:Y:S01]  /*3070*/  ISETP.GE.AND P1, PT, R11, RZ, PT ;  /* 0x000000ff0b00720c */ /* 0x000fe20003f26270 */
[----:B------:R-:W-:Y:S01]  /*3080*/  @!P3 IMAD.IADD R4, R4, 0x1, -R6 ;  /* 0x000000010404b824 */ /* 0x000fe200078e0a06 */
[----:B------:R-:W-:Y:S01]  /*3090*/  LOP3.LUT R11, R10, 0x198, RZ, 0xfc, !PT ;  /* 0x000001980a0b7812 */ /* 0x000fe200078efcff */
[----:B------:R-:W-:Y:S01]  /*30a0*/  IMAD R12, R6, R13, R5 ;  /* 0x0000000d060c7224 */ /* 0x000fe200078e0205 */
[----:B------:R-:W-:Y:S01]  /*30b0*/  LOP3.LUT R5, R10, 0x19e, RZ, 0xfc, !PT ;  /* 0x0000019e0a057812 */ /* 0x000fe200078efcff */
[----:B------:R-:W-:Y:S01]  /*30c0*/  @!P5 IMAD.MOV R0, RZ, RZ, -R0 ;  /* 0x000000ffff00d224 */ /* 0x000fe200078e0a00 */
[----:B------:R-:W-:Y:S01]  /*30d0*/  ISETP.GE.AND P5, PT, R7, RZ, PT ;  /* 0x000000ff0700720c */ /* 0x000fe20003fa6270 */
[----:B-1----:R-:W-:Y:S01]  /*30e0*/  IMAD.MOV.U32 R9, RZ, RZ, R15 ;  /* 0x000000ffff097224 */ /* 0x002fe200078e000f */
[----:B------:R-:W-:Y:S01]  /*30f0*/  ISETP.GT.U32.AND P3, PT, R6, R4, PT ;  /* 0x000000040600720c */ /* 0x000fe20003f64070 */
[----:B------:R-:W-:Y:S01]  /*3100*/  @!P2 IMAD.IADD R3, R3, 0x1, -R6 ;  /* 0x000000010303a824 */ /* 0x000fe200078e0a06 */
[----:B------:R-:W-:Y:S01]  /*3110*/  LOP3.LUT R7, R10, 0x19c, RZ, 0xfc, !PT ;  /* 0x0000019c0a077812 */ /* 0x000fe200078efcff */
[----:B------:R-:W-:Y:S01]  /*3120*/  @!P4 IMAD.MOV R9, RZ, RZ, -R9 ;  /* 0x000000ffff09c224 */ /* 0x000fe200078e0a09 */
[----:B------:R-:W-:Y:S01]  /*3130*/  IABS R17, R5 ;  /* 0x0000000500117213 */ /* 0x000fe20000000000 */
[----:B------:R0:W-:Y:S01]  /*3140*/  STL [R1+0x1e8], R0 ;  /* 0x0001e80001007387 */ /* 0x0001e20000100800 */
[----:B------:R-:W-:-:S02]  /*3150*/  ISETP.GE.AND P4, PT, R5, RZ, PT ;  /* 0x000000ff0500720c */ /* 0x000fc40003f86270 */
[----:B------:R-:W-:Y:S01]  /*3160*/  IABS R5, R7 ;  /* 0x0000000700057213 */ /* 0x000fe20000000000 */
[----:B------:R1:W-:Y:S01]  /*3170*/  STL [R1+0x1ec], R9 ;  /* 0x0001ec0901007387 */ /* 0x0003e20000100800 */
[----:B------:R-:W-:Y:S02]  /*3180*/  ISETP.GT.U32.AND P2, PT, R6, R3, PT ;  /* 0x000000030600720c */ /* 0x000fe40003f44070 */
[----:B------:R-:W-:Y:S01]  /*3190*/  IABS R13, R11 ;  /* 0x0000000b000d7213 */ /* 0x000fe20000000000 */
[----:B------:R-:W-:-:S04]  /*31a0*/  IMAD.HI.U32 R15, R2, R5, RZ ;  /* 0x00000005020f7227 */ /* 0x000fc800078e00ff */
[----:B0-----:R-:W-:Y:S02]  /*31b0*/  IMAD.MOV.U32 R0, RZ, RZ, R16 ;  /* 0x000000ffff007224 */ /* 0x001fe400078e0010 */
[----:B------:R-:W-:-:S04]  /*31c0*/  IMAD.HI.U32 R16, R2, R17, RZ ;  /* 0x0000001102107227 */ /* 0x000fc800078e00ff */
[----:B------:R-:W-:Y:S02]  /*31d0*/  IMAD.MOV R16, RZ, RZ, -R16 ;  /* 0x000000ffff107224 */ /* 0x000fe400078e0a10 */
[--C-:B------:R-:W-:Y:S01]  /*31e0*/  @!P3 IMAD.IADD R4, R4, 0x1, -R6.reuse ;  /* 0x000000010404b824 */ /* 0x100fe200078e0a06 */
[C---:B------:R-:W-:Y:S01]  /*31f0*/  ISETP.GT.U32.AND P3, PT, R6.reuse, R12, PT ;  /* 0x0000000c0600720c */ /* 0x040fe20003f64070 */
[----:B------:R-:W-:Y:S02]  /*3200*/  IMAD.MOV R15, RZ, RZ, -R15 ;  /* 0x000000ffff0f7224 */ /* 0x000fe400078e0a0f */
[C---:B------:R-:W-:Y:S02]  /*3210*/  IMAD R17, R6.reuse, R16, R17 ;  /* 0x0000001006117224 */ /* 0x040fe400078e0211 */
[C---:B------:R-:W-:Y:S02]  /*3220*/  IMAD R5, R6.reuse, R15, R5 ;  /* 0x0000000f06057224 */ /* 0x040fe400078e0205 */
[----:B------:R-:W-:Y:S01]  /*3230*/  @!P2 IMAD.IADD R3, R3, 0x1, -R6 ;  /* 0x000000010303a824 */ /* 0x000fe200078e0a06 */
[----:B------:R-:W-:Y:S01]  /*3240*/  ISETP.GT.U32.AND P2, PT, R6, R17, PT ;  /* 0x000000110600720c */ /* 0x000fe20003f44070 */
[----:B-1----:R-:W-:Y:S01]  /*3250*/  IMAD.MOV.U32 R9, RZ, RZ, R4 ;  /* 0x000000ffff097224 */ /* 0x002fe200078e0004 */
[----:B------:R-:W-:Y:S01]  /*3260*/  LOP3.LUT R4, R10, 0x190, RZ, 0xfc, !PT ;  /* 0x000001900a047812 */ /* 0x000fe200078efcff */
[----:B------:R-:W-:Y:S01]  /*3270*/  @!P0 IMAD.MOV R0, RZ, RZ, -R0 ;  /* 0x000000ffff008224 */ /* 0x000fe200078e0a00 */
[----:B------:R-:W-:Y:S01]  /*3280*/  ISETP.GE.AND P0, PT, R7, RZ, PT ;  /* 0x000000ff0700720c */ /* 0x000fe20003f06270 */
[----:B------:R-:W-:Y:S01]  /*3290*/  @!P6 IMAD.MOV R9, RZ, RZ, -R9 ;  /* 0x000000ffff09e224 */ /* 0x000fe200078e0a09 */
[----:B------:R-:W-:Y:S01]  /*32a0*/  ISETP.GT.U32.AND P6, PT, R6, R5, PT ;  /* 0x000000050600720c */ /* 0x000fe20003fc4070 */
[----:B------:R-:W-:Y:S01]  /*32b0*/  @!P3 IMAD.IADD R12, R12, 0x1, -R6 ;  /* 0x000000010c0cb824 */ /* 0x000fe200078e0a06 */
[----:B------:R-:W-:Y:S01]  /*32c0*/  LOP3.LUT R7, R10, 0x19a, RZ, 0xfc, !PT ;  /* 0x0000019a0a077812 */ /* 0x000fe200078efcff */
[----:B------:R0:W-:Y:S01]  /*32d0*/  STL [R1+0x1f0], R0 ;  /* 0x0001f00001007387 */ /* 0x0001e20000100800 */
[----:B------:R-:W-:-:S02]  /*32e0*/  IMAD.HI.U32 R16, R2, R13, RZ ;  /* 0x0000000d02107227 */ /* 0x000fc400078e00ff */
[----:B------:R-:W-:Y:S01]  /*32f0*/  IABS R14, R7 ;  /* 0x00000007000e7213 */ /* 0x000fe20000000000 */
[----:B------:R-:W-:Y:S01]  /*3300*/  STL [R1+0x1f4], R9 ;  /* 0x0001f40901007387 */ /* 0x000fe20000100800 */
[----:B------:R-:W-:Y:S01]  /*3310*/  @!P2 IMAD.IADD R17, R17, 0x1, -R6 ;  /* 0x000000011111a824 */ /* 0x000fe200078e0a06 */
[----:B------:R-:W-:Y:S01]  /*3320*/  ISETP.GT.U32.AND P3, PT, R6, R12, PT ;  /* 0x0000000c0600720c */ /* 0x000fe20003f64070 */
[----:B------:R-:W-:Y:S02]  /*3330*/  IMAD.MOV R16, RZ, RZ, -R16 ;  /* 0x000000ffff107224 */ /* 0x000fe400078e0a10 */
[----:B------:R-:W-:Y:S01]  /*3340*/  IMAD.HI.U32 R15, R2, R14, RZ ;  /* 0x0000000e020f7227 */ /* 0x000fe200078e00ff */
[----:B------:R-:W-:-:S03]  /*3350*/  ISETP.GT.U32.AND P2, PT, R6, R17, PT ;  /* 0x000000110600720c */ /* 0x000fc60003f44070 */
[----:B------:R-:W-:Y:S02]  /*3360*/  @!P6 IMAD.IADD R5, R5, 0x1, -R6 ;  /* 0x000000010505e824 */ /* 0x000fe400078e0a06 */
[----:B0-----:R-:W-:Y:S02]  /*3370*/  IMAD.MOV.U32 R0, RZ, RZ, R3 ;  /* 0x000000ffff007224 */ /* 0x001fe400078e0003 */
[----:B------:R-:W-:Y:S01]  /*3380*/  IMAD.MOV R15, RZ, RZ, -R15 ;  /* 0x000000ffff0f7224 */ /* 0x000fe200078e0a0f */
[C---:B------:R-:W-:Y:S01]  /*3390*/  ISETP.GT.U32.AND P6, PT, R6.reuse, R5, PT ;  /* 0x000000050600720c */ /* 0x040fe20003fc4070 */
[----:B------:R-:W-:Y:S01]  /*33a0*/  @!P5 IMAD.MOV R0, RZ, RZ, -R0 ;  /* 0x000000ffff00d224 */ /* 0x000fe200078e0a00 */
[----:B------:R-:W-:Y:S01]  /*33b0*/  ISETP.GE.AND P5, PT, R7, RZ, PT ;  /* 0x000000ff0700720c */ /* 0x000fe20003fa6270 */
[----:B------:R-:W-:Y:S01]  /*33c0*/  IMAD R3, R6, R15, R14 ;  /* 0x0000000f06037224 */ /* 0x000fe200078e020e */
[----:B------:R-:W-:Y:S01]  /*33d0*/  LOP3.LUT R7, R10, 0x196, RZ, 0xfc, !PT ;  /* 0x000001960a077812 */ /* 0x000fe200078efcff */
[----:B------:R-:W-:Y:S01]  /*33e0*/  IMAD R13, R6, R16, R13 ;  /* 0x00000010060d7224 */ /* 0x000fe200078e020d */
[----:B------:R-:W-:Y:S01]  /*33f0*/  LOP3.LUT R14, R10, 0x194, RZ, 0xfc, !PT ;  /* 0x000001940a0e7812 */ /* 0x000fe200078efcff */
[--C-:B------:R-:W-:Y:S01]  /*3400*/  @!P2 IMAD.IADD R17, R17, 0x1, -R6.reuse ;  /* 0x000000011111a824 */ /* 0x100fe200078e0a06 */
[----:B------:R-:W-:Y:S01]  /*3410*/  IABS R15, R7 ;  /* 0x00000007000f7213 */ /* 0x000fe20000000000 */
[----:B------:R-:W-:Y:S01]  /*3420*/  @!P3 IMAD.IADD R12, R12, 0x1, -R6 ;  /* 0x000000010c0cb824 */ /* 0x000fe200078e0a06 */
[----:B------:R-:W-:Y:S01]  /*3430*/  IABS R24, R14 ;  /* 0x0000000e00187213 */ /* 0x000fe20000000000 */
[----:B------:R0:W-:Y:S01]  /*3440*/  STL [R1+0x1f8], R0 ;  /* 0x0001f80001007387 */ /* 0x0001e20000100800 */
[----:B------:R-:W-:Y:S01]  /*3450*/  ISETP.GT.U32.AND P2, PT, R6, R3, PT ;  /* 0x000000030600720c */ /* 0x000fe20003f44070 */
[----:B------:R-:W-:Y:S01]  /*3460*/  IMAD.HI.U32 R16, R2, R15, RZ ;  /* 0x0000000f02107227 */ /* 0x000fe200078e00ff */
[----:B------:R-:W-:-:S02]  /*3470*/  ISETP.GE.AND P3, PT, R11, RZ, PT ;  /* 0x000000ff0b00720c */ /* 0x000fc40003f66270 */
[----:B------:R-:W-:Y:S01]  /*3480*/  IABS R11, R4 ;  /* 0x00000004000b7213 */ /* 0x000fe20000000000 */
[----:B------:R-:W-:Y:S01]  /*3490*/  @!P6 IMAD.IADD R5, R5, 0x1, -R6 ;  /* 0x000000010505e824 */ /* 0x000fe200078e0a06 */
[----:B------:R-:W-:Y:S01]  /*34a0*/  ISETP.GT.U32.AND P6, PT, R6, R13, PT ;  /* 0x0000000d0600720c */ /* 0x000fe20003fc4070 */
[----:B------:R-:W-:Y:S02]  /*34b0*/  IMAD.MOV R16, RZ, RZ, -R16 ;  /* 0x000000ffff107224 */ /* 0x000fe400078e0a10 */
[----:B------:R-:W-:-:S04]  /*34c0*/  IMAD.HI.U32 R23, R2, R24, RZ ;  /* 0x0000001802177227 */ /* 0x000fc800078e00ff */
[----:B------:R-:W-:Y:S02]  /*34d0*/  IMAD R15, R6, R16, R15 ;  /* 0x00000010060f7224 */ /* 0x000fe400078e020f */
[----:B------:R-:W-:Y:S02]  /*34e0*/  IMAD.MOV R23, RZ, RZ, -R23 ;  /* 0x000000ffff177224 */ /* 0x000fe400078e0a17 */
[----:B0-----:R-:W-:Y:S01]  /*34f0*/  IMAD.MOV.U32 R0, RZ, RZ, R12 ;  /* 0x000000ffff007224 */ /* 0x001fe200078e000c */
[----:B------:R-:W-:Y:S01]  /*3500*/  LOP3.LUT R12, R10, 0x18a, RZ, 0xfc, !PT ;  /* 0x0000018a0a0c7812 */ /* 0x000fe200078efcff */
[----:B------:R-:W-:Y:S01]  /*3510*/  @!P2 IMAD.IADD R3, R3, 0x1, -R6 ;  /* 0x000000010303a824 */ /* 0x000fe200078e0a06 */
[C---:B------:R-:W-:Y:S01]  /*3520*/  ISETP.GT.U32.AND P2, PT, R6.reuse, R15, PT ;  /* 0x0000000f0600720c */ /* 0x040fe20003f44070 */
[----:B------:R-:W-:Y:S02]  /*3530*/  IMAD R23, R6, R23, R24 ;  /* 0x0000001706177224 */ /* 0x000fe400078e0218 */
[----:B------:R-:W-:-:S02]  /*3540*/  @!P1 IMAD.MOV R0, RZ, RZ, -R0 ;  /* 0x000000ffff009224 */ /* 0x000fc400078e0a00 */
[----:B------:R-:W-:Y:S01]  /*3550*/  @!P6 IMAD.IADD R13, R13, 0x1, -R6 ;  /* 0x000000010d0de824 */ /* 0x000fe200078e0a06 */
[----:B------:R-:W-:Y:S01]  /*3560*/  ISETP.GT.U32.AND P6, PT, R6, R23, PT ;  /* 0x000000170600720c */ /* 0x000fe20003fc4070 */
[----:B------:R-:W-:Y:S01]  /*3570*/  IMAD.HI.U32 R20, R2, R11, RZ ;  /* 0x0000000b02147227 */ /* 0x000fe200078e00ff */
[----:B------:R0:W-:Y:S02]  /*3580*/  STL [R1+0x1fc], R0 ;  /* 0x0001fc0001007387 */ /* 0x0001e40000100800 */
[----:B------:R-:W-:Y:S01]  /*3590*/  ISETP.GT.U32.AND P1, PT, R6, R13, PT ;  /* 0x0000000d0600720c */ /* 0x000fe20003f24070 */
[----:B------:R-:W-:-:S04]  /*35a0*/  IMAD.HI.U32 R16, R2, R19, RZ ;  /* 0x0000001302107227 */ /* 0x000fc800078e00ff */
[----:B------:R-:W-:Y:S01]  /*35b0*/  @!P2 IMAD.IADD R15, R15, 0x1, -R6 ;  /* 0x000000010f0fa824 */ /* 0x000fe200078e0a06 */
[C---:B------:R-:W-:Y:S01]  /*35c0*/  ISETP.GT.U32.AND P2, PT, R6.reuse, R3, PT ;  /* 0x000000030600720c */ /* 0x040fe20003f44070 */
[----:B------:R-:W-:Y:S02]  /*35d0*/  IMAD.MOV R20, RZ, RZ, -R20 ;  /* 0x000000ffff147224 */ /* 0x000fe400078e0a14 */
[----:B0-----:R-:W-:Y:S01]  /*35e0*/  IMAD.MOV.U32 R0, RZ, RZ, R17 ;  /* 0x000000ffff007224 */ /* 0x001fe200078e0011 */
[----:B------:R-:W-:Y:S01]  /*35f0*/  IABS R17, R12 ;  /* 0x0000000c00117213 */ /* 0x000fe20000000000 */
[----:B------:R-:W-:Y:S01]  /*3600*/  @!P6 IMAD.IADD R23, R23, 0x1, -R6 ;  /* 0x000000011717e824 */ /* 0x000fe200078e0a06 */
[C---:B------:R-:W-:Y:S01]  /*3610*/  ISETP.GT.U32.AND P6, PT, R6.reuse, R15, PT ;  /* 0x0000000f0600720c */ /* 0x040fe20003fc4070 */
[----:B------:R-:W-:Y:S02]  /*3620*/  @!P4 IMAD.MOV R0, RZ, RZ, -R0 ;  /* 0x000000ffff00c224 */ /* 0x000fe400078e0a00 */
[----:B------:R-:W-:Y:S01]  /*3630*/  IMAD.MOV R16, RZ, RZ, -R16 ;  /* 0x000000ffff107224 */ /* 0x000fe200078e0a10 */
[C---:B------:R-:W-:Y:S01]  /*3640*/  ISETP.GT.U32.AND P4, PT, R6.reuse, R23, PT ;  /* 0x000000170600720c */ /* 0x040fe20003f84070 */
[C---:B------:R-:W-:Y:S01]  /*3650*/  IMAD R11, R6.reuse, R20, R11 ;  /* 0x00000014060b7224 */ /* 0x040fe200078e020b */
[----:B------:R0:W-:Y:S01]  /*3660*/  STL [R1+0x200], R0 ;  /* 0x0002000001007387 */ /* 0x0001e20000100800 */
[----:B------:R-:W-:Y:S01]  /*3670*/  IMAD R16, R6, R16, R19 ;  /* 0x0000001006107224 */ /* 0x000fe200078e0213 */
[----:B------:R-:W-:Y:S01]  /*3680*/  LOP3.LUT R20, R10, 0x18c, RZ, 0xfc, !PT ;  /* 0x0000018c0a147812 */ /* 0x000fe200078efcff */
[--C-:B------:R-:W-:Y:S01]  /*3690*/  @!P2 IMAD.IADD R3, R3, 0x1, -R6.reuse ;  /* 0x000000010303a824 */ /* 0x100fe200078e0a06 */
[C---:B------:R-:W-:Y:S01]  /*36a0*/  ISETP.GT.U32.AND P2, PT, R6.reuse, R11, PT ;  /* 0x0000000b0600720c */ /* 0x040fe20003f44070 */
[--C-:B------:R-:W-:Y:S01]  /*36b0*/  @!P1 IMAD.IADD R13, R13, 0x1, -R6.reuse ;  /* 0x000000010d0d9824 */ /* 0x100fe200078e0a06 */
[----:B------:R-:W-:Y:S01]  /*36c0*/  IABS R19, R20 ;  /* 0x0000001400137213 */ /* 0x000fe20000000000 */
[----:B------:R-:W-:Y:S01]  /*36d0*/  @!P6 IMAD.IADD R15, R15, 0x1, -R6 ;  /* 0x000000010f0fe824 */ /* 0x000fe200078e0a06 */
[----:B------:R-:W-:Y:S01]  /*36e0*/  ISETP.GT.U32.AND P6, PT, R6, R16, PT ;  /* 0x000000100600720c */ /* 0x000fe20003fc4070 */
[----:B------:R-:W-:Y:S01]  /*36f0*/  IMAD.MOV.U32 R9, RZ, RZ, R3 ;  /* 0x000000ffff097224 */ /* 0x000fe200078e0003 */
[----:B------:R-:W-:Y:S01]  /*3700*/  ISETP.GE.AND P1, PT, R7, RZ, PT ;  /* 0x000000ff0700720c */ /* 0x000fe20003f26270 */
[----:B0-----:R-:W-:Y:S01]  /*3710*/  IMAD.MOV.U32 R0, RZ, RZ, R5 ;  /* 0x000000ffff007224 */ /* 0x001fe200078e0005 */
[----:B------:R-:W-:Y:S01]  /*3720*/  LOP3.LUT R3, R10, 0x188, RZ, 0xfc, !PT ;  /* 0x000001880a037812 */ /* 0x000fe200078efcff */
[----:B------:R-:W-:-:S02]  /*3730*/  @!P5 IMAD.MOV R9, RZ, RZ, -R9 ;  /* 0x000000ffff09d224 */ /* 0x000fc400078e0a09 */
[----:B------:R-:W-:Y:S01]  /*3740*/  @!P0 IMAD.MOV R0, RZ, RZ, -R0 ;  /* 0x000000ffff008224 */ /* 0x000fe200078e0a00 */
[----:B------:R-:W-:Y:S01]  /*3750*/  ISETP.GT.U32.AND P0, PT, R6, R22, PT ;  /* 0x000000160600720c */ /* 0x000fe20003f04070 */
[----:B------:R-:W-:-:S03]  /*3760*/  IMAD.HI.U32 R5, R2, R19, RZ ;  /* 0x0000001302057227 */ /* 0x000fc600078e00ff */
[----:B------:R0:W-:Y:S01]  /*3770*/  STL [R1+0x204], R0 ;  /* 0x0002040001007387 */ /* 0x0001e20000100800 */
[--C-:B------:R-:W-:Y:S01]  /*3780*/  @!P2 IMAD.IADD R11, R11, 0x1, -R6.reuse ;  /* 0x000000010b0ba824 */ /* 0x100fe200078e0a06 */
[----:B------:R-:W-:Y:S01]  /*3790*/  ISETP.GE.AND P2, PT, R4, RZ, PT ;  /* 0x000000ff0400720c */ /* 0x000fe20003f46270 */
[----:B------:R-:W-:Y:S01]  /*37a0*/  IMAD.HI.U32 R7, R2, R17, RZ ;  /* 0x0000001102077227 */ /* 0x000fe200078e00ff */
[----:B------:R1:W-:Y:S01]  /*37b0*/  STL [R1+0x208], R9 ;  /* 0x0002080901007387 */ /* 0x0003e20000100800 */
[----:B------:R-:W-:Y:S02]  /*37c0*/  LOP3.LUT R4, R10, 0x186, RZ, 0xfc, !PT ;  /* 0x000001860a047812 */ /* 0x000fe400078efcff */
[--C-:B------:R-:W-:Y:S01]  /*37d0*/  @!P4 IMAD.IADD R23, R23, 0x1, -R6.reuse ;  /* 0x000000011717c824 */ /* 0x100fe200078e0a06 */
[----:B------:R-:W-:Y:S01]  /*37e0*/  ISETP.GE.AND P4, PT, R14, RZ, PT ;  /* 0x000000ff0e00720c */ /* 0x000fe20003f86270 */
[--C-:B------:R-:W-:Y:S01]  /*37f0*/  @!P0 IMAD.IADD R22, R22, 0x1, -R6.reuse ;  /* 0x0000000116168824 */ /* 0x100fe200078e0a06 */
[----:B------:R-:W-:Y:S01]  /*3800*/  ISETP.GE.AND P0, PT, R21, RZ, PT ;  /* 0x000000ff1500720c */ /* 0x000fe20003f06270 */
[----:B0-----:R-:W-:Y:S01]  /*3810*/  IMAD.MOV.U32 R0, RZ, RZ, R13 ;  /* 0x000000ffff007224 */ /* 0x001fe200078e000d */
[----:B------:R-:W-:Y:S01]  /*3820*/  IABS R14, R3 ;  /* 0x00000003000e7213 */ /* 0x000fe20000000000 */
[----:B------:R-:W-:Y:S01]  /*3830*/  IMAD.MOV R5, RZ, RZ, -R5 ;  /* 0x000000ffff057224 */ /* 0x000fe200078e0a05 */
[----:B------:R-:W-:Y:S01]  /*3840*/  ISETP.GT.U32.AND P5, PT, R6, R22, PT ;  /* 0x000000160600720c */ /* 0x000fe20003fa4070 */
[----:B------:R-:W-:Y:S01]  /*3850*/  @!P6 IMAD.IADD R16, R16, 0x1, -R6 ;  /* 0x000000011010e824 */ /* 0x000fe200078e0a06 */
[----:B------:R-:W-:Y:S01]  /*3860*/  IABS R13, R4 ;  /* 0x00000004000d7213 */ /* 0x000fe20000000000 */
[----:B------:R-:W-:Y:S01]  /*3870*/  @!P3 IMAD.MOV R0, RZ, RZ, -R0 ;  /* 0x000000ffff00b224 */ /* 0x000fe200078e0a00 */
[C---:B------:R-:W-:Y:S01]  /*3880*/  ISETP.GT.U32.AND P3, PT, R6.reuse, R11, PT ;  /* 0x0000000b0600720c */ /* 0x040fe20003f64070 */
[----:B------:R-:W-:Y:S01]  /*3890*/  IMAD.MOV R7, RZ, RZ, -R7 ;  /* 0x000000ffff077224 */ /* 0x000fe200078e0a07 */
[C---:B------:R-:W-:Y:S01]  /*38a0*/  ISETP.GT.U32.AND P6, PT, R6.reuse, R16, PT ;  /* 0x000000100600720c */ /* 0x040fe20003fc4070 */
[----:B------:R-:W-:Y:S01]  /*38b0*/  IMAD R5, R6, R5, R19 ;  /* 0x0000000506057224 */ /* 0x000fe200078e0213 */
[----:B------:R0:W-:Y:S01]  /*38c0*/  STL [R1+0x20c], R0 ;  /* 0x00020c0001007387 */ /* 0x0001e20000100800 */
[----:B-1----:R-:W-:Y:S01]  /*38d0*/  IMAD.MOV.U32 R9, RZ, RZ, R15 ;  /* 0x000000ffff097224 */ /* 0x002fe200078e000f */
[----:B------:R-:W-:Y:S01]  /*38e0*/  LOP3.LUT R15, R10, 0x182, RZ, 0xfc, !PT ;  /* 0x000001820a0f7812 */ /* 0x000fe200078efcff */
[----:B------:R-:W-:-:S02]  /*38f0*/  IMAD R7, R6, R7, R17 ;  /* 0x0000000706077224 */ /* 0x000fc400078e0211 */
[----:B------:R-:W-:Y:S01]  /*3900*/  @!P1 IMAD.MOV R9, RZ, RZ, -R9 ;  /* 0x000000ffff099224 */ /* 0x000fe200078e0a09 */
[----:B------:R-:W-:Y:S01]  /*3910*/  ISETP.GT.U32.AND P1, PT, R6, R5, PT ;  /* 0x000000050600720c */ /* 0x000fe20003f24070 */
[--C-:B------:R-:W-:Y:S01]  /*3920*/  @!P5 IMAD.IADD R22, R22, 0x1, -R6.reuse ;  /* 0x000000011616d824 */ /* 0x100fe200078e0a06 */
[----:B------:R-:W-:Y:S01]  /*3930*/  ISETP.GT.U32.AND P5, PT, R6, R7, PT ;  /* 0x000000070600720c */ /* 0x000fe20003fa4070 */
[--C-:B------:R-:W-:Y:S01]  /*3940*/  @!P3 IMAD.IADD R11, R11, 0x1, -R6.reuse ;  /* 0x000000010b0bb824 */ /* 0x100fe200078e0a06 */
[----:B------:R1:W-:Y:S01]  /*3950*/  STL [R1+0x210], R9 ;  /* 0x0002100901007387 */ /* 0x0003e20000100800 */
[----:B0-----:R-:W-:Y:S01]  /*3960*/  IMAD.MOV.U32 R0, RZ, RZ, R23 ;  /* 0x000000ffff007224 */ /* 0x001fe200078e0017 */
[----:B------:R-:W-:Y:S01]  /*3970*/  ISETP.GE.AND P3, PT, R20, RZ, PT ;  /* 0x000000ff1400720c */ /* 0x000fe20003f66270 */
[----:B------:R-:W-:Y:S01]  /*3980*/  @!P6 IMAD.IADD R16, R16, 0x1, -R6 ;  /* 0x000000011010e824 */ /* 0x000fe200078e0a06 */
[----:B------:R-:W-:Y:S01]  /*3990*/  ISETP.GE.AND P6, PT, R12, RZ, PT ;  /* 0x000000ff0c00720c */ /* 0x000fe20003fc6270 */
[----:B------:R-:W-:Y:S01]  /*39a0*/  @!P4 IMAD.MOV R0, RZ, RZ, -R0 ;  /* 0x000000ffff00c224 */ /* 0x000fe200078e0a00 */
[----:B------:R-:W-:Y:S01]  /*39b0*/  ISETP.GE.AND P4, PT, R18, RZ, PT ;  /* 0x000000ff1200720c */ /* 0x000fe20003f86270 */
[----:B------:R-:W-:-:S03]  /*39c0*/  IMAD.HI.U32 R12, R2, R14, RZ ;  /* 0x0000000e020c7227 */ /* 0x000fc600078e00ff */
[----:B------:R0:W-:Y:S01]  /*39d0*/  STL [R1+0x218], R0 ;  /* 0x0002180001007387 */ /* 0x0001e20000100800 */
[----:B-1----:R-:W-:Y:S02]  /*39e0*/  IMAD.MOV.U32 R9, RZ, RZ, R22 ;  /* 0x000000ffff097224 */ /* 0x002fe400078e0016 */
[--C-:B------:R-:W-:Y:S01]  /*39f0*/  @!P1 IMAD.IADD R5, R5, 0x1, -R6.reuse ;  /* 0x0000000105059824 */ /* 0x100fe200078e0a06 */
[----:B------:R-:W-:Y:S01]  /*3a00*/  ISETP.GE.AND P1, PT, R3, RZ, PT ;  /* 0x000000ff0300720c */ /* 0x000fe20003f26270 */
[----:B------:R-:W-:Y:S02]  /*3a10*/  @!P0 IMAD.MOV R9, RZ, RZ, -R9 ;  /* 0x000000ffff098224 */ /* 0x000fe400078e0a09 */
[----:B------:R-:W-:Y:S01]  /*3a20*/  @!P5 IMAD.IADD R7, R7, 0x1, -R6 ;  /* 0x000000010707d824 */ /* 0x000fe200078e0a06 */
[C---:B------:R-:W-:Y:S01]  /*3a30*/  ISETP.GT.U32.AND P0, PT, R6.reuse, R5, PT ;  /* 0x000000050600720c */ /* 0x040fe20003f04070 */
[----:B------:R-:W-:Y:S01]  /*3a40*/  IMAD.MOV R12, RZ, RZ, -R12 ;  /* 0x000000ffff0c7224 */ /* 0x000fe200078e0a0c */
[----:B------:R-:W-:Y:S01]  /*3a50*/  STL [R1+0x21c], R9 ;  /* 0x00021c0901007387 */ /* 0x000fe20000100800 */
[----:B0-----:R-:W-:Y:S01]  /*3a60*/  IMAD.MOV.U32 R0, RZ, RZ, R11 ;  /* 0x000000ffff007224 */ /* 0x001fe200078e000b */
[C---:B------:R-:W-:Y:S01]  /*3a70*/  ISETP.GT.U32.AND P5, PT, R6.reuse, R7, PT ;  /* 0x000000070600720c */ /* 0x040fe20003fa4070 */
[----:B------:R-:W-:Y:S01]  /*3a80*/  IMAD R14, R6, R12, R14 ;  /* 0x0000000c060e7224 */ /* 0x000fe200078e020e */
[C---:B------:R-:W-:Y:S01]  /*3a90*/  LOP3.LUT R12, R10.reuse, 0x184, RZ, 0xfc, !PT ;  /* 0x000001840a0c7812 */ /* 0x040fe200078efcff */
[----:B------:R-:W-:Y:S01]  /*3aa0*/  @!P2 IMAD.MOV R0, RZ, RZ, -R0 ;  /* 0x000000ffff00a224 */ /* 0x000fe200078e0a00 */
[----:B------:R-:W-:Y:S01]  /*3ab0*/  LOP3.LUT R11, R10, 0x180, RZ, 0xfc, !PT ;  /* 0x000001800a0b7812 */ /* 0x000fe200078efcff */
[----:B------:R-:W-:Y:S01]  /*3ac0*/  IMAD.HI.U32 R3, R2, R13, RZ ;  /* 0x0000000d02037227 */ /* 0x000fe200078e00ff */
[----:B------:R-:W-:-:S02]  /*3ad0*/  ISETP.GE.AND P2, PT, R4, RZ, PT ;  /* 0x000000ff0400720c */ /* 0x000fc40003f46270 */
[----:B------:R0:W-:Y:S01]  /*3ae0*/  STL [R1+0x220], R0 ;  /* 0x0002200001007387 */ /* 0x0001e20000100800 */
[----:B------:R-:W-:Y:S01]  /*3af0*/  IMAD.MOV R3, RZ, RZ, -R3 ;  /* 0x000000ffff037224 */ /* 0x000fe200078e0a03 */
[----:B------:R-:W-:Y:S01]  /*3b00*/  IABS R4, R11 ;  /* 0x0000000b00047213 */ /* 0x000fe20000000000 */
[--C-:B------:R-:W-:Y:S01]  /*3b10*/  @!P0 IMAD.IADD R5, R5, 0x1, -R6.reuse ;  /* 0x0000000105058824 */ /* 0x100fe200078e0a06 */
[----:B------:R-:W-:Y:S01]  /*3b20*/  ISETP.GE.AND P0, PT, R12, RZ, PT ;  /* 0x000000ff0c00720c */ /* 0x000fe20003f06270 */
[C---:B------:R-:W-:Y:S01]  /*3b30*/  IMAD R13, R6.reuse, R3, R13 ;  /* 0x00000003060d7224 */ /* 0x040fe200078e020d */
[----:B------:R-:W-:Y:S01]  /*3b40*/  IABS R12, R12 ;  /* 0x0000000c000c7213 */ /* 0x000fe20000000000 */
[----:B------:R-:W-:Y:S01]  /*3b50*/  @!P5 IMAD.IADD R7, R7, 0x1, -R6 ;  /* 0x000000010707d824 */ /* 0x000fe200078e0a06 */
[----:B------:R-:W-:Y:S01]  /*3b60*/  IABS R3, R15 ;  /* 0x0000000f00037213 */ /* 0x000fe20000000000 */
[----:B0-----:R-:W-:Y:S01]  /*3b70*/  IMAD.MOV.U32 R0, RZ, RZ, R16 ;  /* 0x000000ffff007224 */ /* 0x001fe200078e0010 */
[----:B------:R-:W-:Y:S01]  /*3b80*/  ISETP.GT.U32.AND P5, PT, R6, R13, PT ;  /* 0x0000000d0600720c */ /* 0x000fe20003fa4070 */
[----:B------:R-:W-:-:S04]  /*3b90*/  IMAD.HI.U32 R16, R2, R12, RZ ;  /* 0x0000000c02107227 */ /* 0x000fc800078e00ff */
[----:B------:R-:W-:Y:S01]  /*3ba0*/  @!P4 IMAD.MOV R0, RZ, RZ, -R0 ;  /* 0x000000ffff00c224 */ /* 0x000fe200078e0a00 */
[----:B------:R-:W-:Y:S01]  /*3bb0*/  ISETP.GT.U32.AND P4, PT, R6, R14, PT ;  /* 0x0000000e0600720c */ /* 0x000fe20003f84070 */
[----:B------:R-:W-:-:S03]  /*3bc0*/  IMAD.MOV R16, RZ, RZ, -R16 ;  /* 0x000000ffff107224 */ /* 0x000fc600078e0a10 */
[----:B------:R0:W-:Y:S03]  /*3bd0*/  STL [R1+0x224], R0 ;  /* 0x0002240001007387 */ /* 0x0001e60000100800 */
[----:B------:R-:W-:-:S05]  /*3be0*/  @!P5 IMAD.IADD R13, R13, 0x1, -R6 ;  /* 0x000000010d0dd824 */ /* 0x000fca00078e0a06 */
[----:B------:R-:W-:Y:S01]  /*3bf0*/  ISETP.GT.U32.AND P5, PT, R6, R13, PT ;  /* 0x0000000d0600720c */ /* 0x000fe20003fa4070 */
[----:B------:R-:W-:Y:S02]  /*3c00*/  @!P4 IMAD.IADD R14, R14, 0x1, -R6 ;  /* 0x000000010e0ec824 */ /* 0x000fe400078e0a06 */
[----:B0-----:R-:W-:Y:S02]  /*3c10*/  IMAD.MOV.U32 R0, RZ, RZ, R5 ;  /* 0x000000ffff007224 */ /* 0x001fe400078e0005 */
[----:B------:R-:W-:Y:S01]  /*3c20*/  IMAD.HI.U32 R5, R2, R4, RZ ;  /* 0x0000000402057227 */ /* 0x000fe200078e00ff */
[----:B------:R-:W-:-:S03]  /*3c30*/  ISETP.GT.U32.AND P4, PT, R6, R14, PT ;  /* 0x0000000e0600720c */ /* 0x000fc60003f84070 */
[----:B------:R-:W-:Y:S01]  /*3c40*/  @!P3 IMAD.MOV R0, RZ, RZ, -R0 ;  /* 0x000000ffff00b224 */ /* 0x000fe200078e0a00 */
[----:B------:R-:W-:Y:S01]  /*3c50*/  ISETP.GE.AND P3, PT, R15, RZ, PT ;  /* 0x000000ff0f00720c */ /* 0x000fe20003f66270 */
[----:B------:R-:W-:-:S03]  /*3c60*/  IMAD.HI.U32 R15, R2, R3, RZ ;  /* 0x00000003020f7227 */ /* 0x000fc600078e00ff */
[----:B------:R0:W-:Y:S01]  /*3c70*/  STL [R1+0x228], R0 ;  /* 0x0002280001007387 */ /* 0x0001e20000100800 */
[----:B------:R-:W-:Y:S02]  /*3c80*/  IMAD.MOV R15, RZ, RZ, -R15 ;  /* 0x000000ffff0f7224 */ /* 0x000fe400078e0a0f */
[--C-:B------:R-:W-:Y:S02]  /*3c90*/  @!P5 IMAD.IADD R13, R13, 0x1, -R6.reuse ;  /* 0x000000010d0dd824 */ /* 0x100fe400078e0a06 */
[----:B------:R-:W-:Y:S02]  /*3ca0*/  @!P4 IMAD.IADD R14, R14, 0x1, -R6 ;  /* 0x000000010e0ec824 */ /* 0x000fe400078e0a06 */
[----:B------:R-:W-:Y:S01]  /*3cb0*/  IMAD R3, R6, R15, R3 ;  /* 0x0000000f06037224 */ /* 0x000fe200078e0203 */
[----:B------:R-:W-:Y:S01]  /*3cc0*/  LOP3.LUT R15, R10, 0x17c, RZ, 0xfc, !PT ;  /* 0x0000017c0a0f7812 */ /* 0x000fe200078efcff */
        /* <DEDUP_REMOVED lines=8> */
[----:B------:R0:W-:Y:S01]  /*3d50*/  STL [R1+0x22c], R0 ;  /* 0x00022c0001007387 */ /* 0x0001e20000100800 */
[----:B------:R-:W-:-:S02]  /*3d60*/  LOP3.LUT R7, R10, 0x17a, RZ, 0xfc, !PT ;  /* 0x0000017a0a077812 */ /* 0x000fc400078efcff */
[----:B------:R-:W-:Y:S02]  /*3d70*/  ISETP.GT.U32.AND P4, PT, R6, R11, PT ;  /* 0x0000000b0600720c */ /* 0x000fe40003f84070 */
[----:B------:R-:W-:Y:S02]  /*3d80*/  IABS R17, R5 ;  /* 0x0000000500117213 */ /* 0x000fe40000000000 */
[----:B------:R-:W-:Y:S01]  /*3d90*/  @!P5 IMAD.IADD R3, R3, 0x1, -R6 ;  /* 0x000000010303d824 */ /* 0x000fe200078e0a06 */
[----:B------:R-:W-:Y:S01]  /*3da0*/  LOP3.LUT R12, R10, 0x178, RZ, 0xfc, !PT ;  /* 0x000001780a0c7812 */ /* 0x000fe200078efcff */
[----:B0-----:R-:W-:Y:S01]  /*3db0*/  IMAD.MOV.U32 R0, RZ, RZ, R14 ;  /* 0x000000ffff007224 */ /* 0x001fe200078e000e */
[----:B------:R-:W-:Y:S01]  /*3dc0*/  IABS R19, R7 ;  /* 0x0000000700137213 */ /* 0x000fe20000000000 */
[----:B------:R-:W-:Y:S01]  /*3dd0*/  IMAD.HI.U32 R14, R2, R17, RZ ;  /* 0x00000011020e7227 */ /* 0x000fe200078e00ff */
[C---:B------:R-:W-:Y:S02]  /*3de0*/  ISETP.GT.U32.AND P5, PT, R6.reuse, R3, PT ;  /* 0x000000030600720c */ /* 0x040fe40003fa4070 */
[----:B------:R-:W-:Y:S01]  /*3df0*/  IABS R16, R12 ;  /* 0x0000000c00107213 */ /* 0x000fe20000000000 */
[----:B------:R-:W-:Y:S01]  /*3e00*/  @!P1 IMAD.MOV R0, RZ, RZ, -R0 ;  /* 0x000000ffff009224 */ /* 0x000fe200078e0a00 */
[C---:B------:R-:W-:Y:S01]  /*3e10*/  ISETP.GT.U32.AND P1, PT, R6.reuse, R4, PT ;  /* 0x000000040600720c */ /* 0x040fe20003f24070 */
[----:B------:R-:W-:Y:S01]  /*3e20*/  @!P4 IMAD.IADD R11, R11, 0x1, -R6 ;  /* 0x000000010b0bc824 */ /* 0x000fe200078e0a06 */
[----:B------:R-:W-:Y:S01]  /*3e30*/  IABS R18, R15 ;  /* 0x0000000f00127213 */ /* 0x000fe20000000000 */
[----:B------:R-:W-:Y:S01]  /*3e40*/  IMAD.MOV R14, RZ, RZ, -R14 ;  /* 0x000000ffff0e7224 */ /* 0x000fe200078e0a0e */
[----:B------:R0:W-:Y:S02]  /*3e50*/  STL [R1+0x230], R0 ;  /* 0x0002300001007387 */ /* 0x0001e40000100800 */
[----:B------:R-:W-:-:S03]  /*3e60*/  ISETP.GT.U32.AND P4, PT, R6, R11, PT ;  /* 0x0000000b0600720c */ /* 0x000fc60003f84070 */
[----:B------:R-:W-:Y:S01]  /*3e70*/  @!P5 IMAD.IADD R3, R3, 0x1, -R6 ;  /* 0x000000010303d824 */ /* 0x000fe200078e0a06 */
[----:B------:R-:W-:-:S03]  /*3e80*/  ISETP.GE.AND P5, PT, R15, RZ, PT ;  /* 0x000000ff0f00720c */ /* 0x000fc60003fa6270 */
[----:B------:R-:W-:Y:S02]  /*3e90*/  @!P1 IMAD.IADD R4, R4, 0x1, -R6 ;  /* 0x0000000104049824 */ /* 0x000fe400078e0a06 */
[----:B0-----:R-:W-:Y:S02]  /*3ea0*/  IMAD.MOV.U32 R0, RZ, RZ, R13 ;  /* 0x000000ffff007224 */ /* 0x001fe400078e000d */
[----:B------:R-:W-:Y:S01]  /*3eb0*/  IMAD.MOV.U32 R13, RZ, RZ, R19 ;  /* 0x000000ffff0d7224 */ /* 0x000fe200078e0013 */
[C---:B------:R-:W-:Y:S01]  /*3ec0*/  ISETP.GT.U32.AND P1, PT, R6.reuse, R4, PT ;  /* 0x000000040600720c */ /* 0x040fe20003f24070 */
[----:B------:R-:W-:Y:S01]  /*3ed0*/  @!P2 IMAD.MOV R0, RZ, RZ, -R0 ;  /* 0x000000ffff00a224 */ /* 0x000fe200078e0a00 */
[----:B------:R-:W-:Y:S01]  /*3ee0*/  ISETP.GE.AND P2, PT, R5, RZ, PT ;  /* 0x000000ff0500720c */ /* 0x000fe20003f46270 */
[C---:B------:R-:W-:Y:S02]  /*3ef0*/  IMAD R5, R6.reuse, R14, R17 ;  /* 0x0000000e06057224 */ /* 0x040fe400078e0211 */
[----:B------:R-:W-:Y:S01]  /*3f00*/  @!P4 IMAD.IADD R11, R11, 0x1, -R6 ;  /* 0x000000010b0bc824 */ /* 0x000fe200078e0a06 */
[----:B------:R0:W-:Y:S01]  /*3f10*/  STL [R1+0x234], R0 ;  /* 0x0002340001007387 */ /* 0x0001e20000100800 */
[----:B------:R-:W-:Y:S01]  /*3f20*/  IMAD.MOV.U32 R14, RZ, RZ, R16 ;  /* 0x000000ffff0e7224 */ /* 0x000fe200078e0010 */
[----:B------:R-:W-:Y:S01]  /*3f30*/  ISETP.GT.U32.AND P4, PT, R6, R5, PT ;  /* 0x000000050600720c */ /* 0x000fe20003f84070 */
[----:B------:R-:W-:-:S04]  /*3f40*/  IMAD.HI.U32 R17, R2, R13, RZ ;  /* 0x0000000d02117227 */ /* 0x000fc800078e00ff */
[----:B------:R-:W-:-:S04]  /*3f50*/  IMAD.HI.U32 R19, R2, R18, RZ ;  /* 0x0000001202137227 */ /* 0x000fc800078e00ff */
[----:B0-----:R-:W-:Y:S02]  /*3f60*/  IMAD.MOV.U32 R0, RZ, RZ, R11 ;  /* 0x000000ffff007224 */ /* 0x001fe400078e000b */
[----:B------:R-:W-:-:S04]  /*3f70*/  IMAD.HI.U32 R16, R2, R14, RZ ;  /* 0x0000000e02107227 */ /* 0x000fc800078e00ff */
[----:B------:R-:W-:Y:S02]  /*3f80*/  IMAD.MOV R17, RZ, RZ, -R17 ;  /* 0x000000ffff117224 */ /* 0x000fe400078e0a11 */
[----:B------:R-:W-:Y:S02]  /*3f90*/  IMAD.MOV R19, RZ, RZ, -R19 ;  /* 0x000000ffff137224 */ /* 0x000fe400078e0a13 */
[----:B------:R-:W-:Y:S02]  /*3fa0*/  @!P0 IMAD.MOV R0, RZ, RZ, -R0 ;  /* 0x000000ffff008224 */ /* 0x000fe400078e0a00 */
[----:B------:R-:W-:Y:S02]  /*3fb0*/  IMAD.MOV R16, RZ, RZ, -R16 ;  /* 0x000000ffff107224 */ /* 0x000fe400078e0a10 */
[----:B------:R-:W-:Y:S01]  /*3fc0*/  IMAD R13, R6, R17, R13 ;  /* 0x00000011060d7224 */ /* 0x000fe200078e020d */
[----:B------:R0:W-:Y:S01]  /*3fd0*/  STL [R1+0x238], R0 ;  /* 0x0002380001007387 */ /* 0x0001e20000100800 */
[----:B------:R-:W-:Y:S01]  /*3fe0*/  @!P1 IMAD.IADD R4, R4, 0x1, -R6 ;  /* 0x0000000104049824 */ /* 0x000fe200078e0a06 */
[----:B------:R-:W-:Y:S01]  /*3ff0*/  LOP3.LUT R17, R10, 0x176, RZ, 0xfc, !PT ;  /* 0x000001760a117812 */ /* 0x000fe200078efcff */
[C---:B------:R-:W-:Y:S01]  /*4000*/  IMAD R15, R6.reuse, R19, R18 ;  /* 0x00000013060f7224 */ /* 0x040fe200078e0212 */
[C---:B------:R-:W-:Y:S01]  /*4010*/  ISETP.GT.U32.AND P1, PT, R6.reuse, R13, PT ;  /* 0x0000000d0600720c */ /* 0x040fe20003f24070 */
[----:B------:R-:W-:Y:S01]  /*4020*/  IMAD R11, R6, R16, R14 ;  /* 0x00000010060b7224 */ /* 0x000fe200078e020e */
[----:B------:R-:W-:Y:S01]  /*4030*/  LOP3.LUT R18, R10, 0x174, RZ, 0xfc, !PT ;  /* 0x000001740a127812 */ /* 0x000fe200078efcff */
[----:B------:R-:W-:Y:S01]  /*4040*/  @!P4 IMAD.IADD R5, R5, 0x1, -R6 ;  /* 0x000000010505c824 */ /* 0x000fe200078e0a06 */
[C---:B------:R-:W-:Y:S01]  /*4050*/  ISETP.GT.U32.AND P0, PT, R6.reuse, R15, PT ;  /* 0x0000000f0600720c */ /* 0x040fe20003f04070 */
[----:B------:R-:W-:Y:S01]  /*4060*/  IMAD.MOV.U32 R9, RZ, RZ, R3 ;  /* 0x000000ffff097224 */ /* 0x000fe200078e0003 */
[----:B------:R-:W-:Y:S01]  /*4070*/  IABS R14, R17 ;  /* 0x00000011000e7213 */ /* 0x000fe20000000000 */
[----:B0-----:R-:W-:Y:S01]  /*4080*/  IMAD.MOV.U32 R0, RZ, RZ, R4 ;  /* 0x000000ffff007224 */ /* 0x001fe200078e0004 */
[C---:B------:R-:W-:Y:S01]  /*4090*/  ISETP.GT.U32.AND P4, PT, R6.reuse, R5, PT ;  /* 0x000000050600720c */ /* 0x040fe20003f84070 */
[----:B------:R-:W-:Y:S01]  /*40a0*/  @!P3 IMAD.MOV R9, RZ, RZ, -R9 ;  /* 0x000000ffff09b224 */ /* 0x000fe200078e0a09 */
[----:B------:R-:W-:Y:S01]  /*40b0*/  IABS R16, R18 ;  /* 0x0000001200107213 */ /* 0x000fe20000000000 */
[----:B------:R-:W-:Y:S01]  /*40c0*/  @!P6 IMAD.MOV R0, RZ, RZ, -R0 ;  /* 0x000000ffff00e224 */ /* 0x000fe200078e0a00 */
[----:B------:R-:W-:Y:S01]  /*40d0*/  ISETP.GT.U32.AND P6, PT, R6, R11, PT ;  /* 0x0000000b0600720c */ /* 0x000fe20003fc4070 */
[----:B------:R-:W-:Y:S01]  /*40e0*/  @!P1 IMAD.IADD R13, R13, 0x1, -R6 ;  /* 0x000000010d0d9824 */ /* 0x000fe200078e0a06 */
[----:B------:R-:W-:Y:S01]  /*40f0*/  ISETP.GE.AND P3, PT, R7, RZ, PT ;  /* 0x000000ff0700720c */ /* 0x000fe20003f66270 */
[----:B------:R-:W-:Y:S01]  /*4100*/  IMAD.MOV.U32 R3, RZ, RZ, R14 ;  /* 0x000000ffff037224 */ /* 0x000fe200078e000e */
[----:B------:R-:W-:Y:S01]  /*4110*/  STL [R1+0x23c], R9 ;  /* 0x00023c0901007387 */ /* 0x000fe20000100800 */
[----:B------:R-:W-:Y:S01]  /*4120*/  @!P0 IMAD.IADD R15, R15, 0x1, -R6 ;  /* 0x000000010f0f8824 */ /* 0x000fe200078e0a06 */
[----:B------:R-:W-:Y:S01]  /*4130*/  LOP3.LUT R14, R10, 0x172, RZ, 0xfc, !PT ;  /* 0x000001720a0e7812 */ /* 0x000fe200078efcff */
[----:B------:R-:W-:Y:S01]  /*4140*/  IMAD.HI.U32 R7, R2, R16, RZ ;  /* 0x0000001002077227 */ /* 0x000fe200078e00ff */
[----:B------:R0:W-:Y:S01]  /*4150*/  STL [R1+0x240], R0 ;  /* 0x0002400001007387 */ /* 0x0001e20000100800 */
[----:B------:R-:W-:-:S02]  /*4160*/  ISETP.GE.AND P0, PT, R17, RZ, PT ;  /* 0x000000ff1100720c */ /* 0x000fc40003f06270 */
[--C-:B------:R-:W-:Y:S01]  /*4170*/  @!P4 IMAD.IADD R5, R5, 0x1, -R6.reuse ;  /* 0x000000010505c824 */ /* 0x100fe200078e0a06 */
[C---:B------:R-:W-:Y:S01]  /*4180*/  ISETP.GT.U32.AND P1, PT, R6.reuse, R15, PT ;  /* 0x0000000f0600720c */ /* 0x040fe20003f24070 */
[----:B------:R-:W-:Y:S01]  /*4190*/  @!P6 IMAD.IADD R11, R11, 0x1, -R6 ;  /* 0x000000010b0be824 */ /* 0x000fe200078e0a06 */
[----:B------:R-:W-:Y:S01]  /*41a0*/  ISETP.GT.U32.AND P6, PT, R6, R13, PT ;  /* 0x0000000d0600720c */ /* 0x000fe20003fc4070 */
[----:B------:R-:W-:Y:S01]  /*41b0*/  IMAD.HI.U32 R4, R2, R3, RZ ;  /* 0x0000000302047227 */ /* 0x000fe200078e00ff */
[----:B------:R-:W-:Y:S02]  /*41c0*/  IABS R17, R14 ;  /* 0x0000000e00117213 */ /* 0x000fe40000000000 */
[----:B------:R-:W-:Y:S01]  /*41d0*/  ISETP.GE.AND P4, PT, R12, RZ, PT ;  /* 0x000000ff0c00720c */ /* 0x000fe20003f86270 */
[----:B0-----:R-:W-:Y:S01]  /*41e0*/  IMAD.MOV.U32 R0, RZ, RZ, R5 ;  /* 0x000000ffff007224 */ /* 0x001fe200078e0005 */
[----:B------:R-:W-:Y:S01]  /*41f0*/  LOP3.LUT R5, R10, 0x170, RZ, 0xfc, !PT ;  /* 0x000001700a057812 */ /* 0x000fe200078efcff */
[----:B------:R-:W-:-:S02]  /*4200*/  IMAD.MOV R7, RZ, RZ, -R7 ;  /* 0x000000ffff077224 */ /* 0x000fc400078e0a07 */
[----:B------:R-:W-:Y:S02]  /*4210*/  IMAD.MOV R4, RZ, RZ, -R4 ;  /* 0x000000ffff047224 */ /* 0x000fe400078e0a04 */
[----:B------:R-:W-:Y:S01]  /*4220*/  @!P2 IMAD.MOV R0, RZ, RZ, -R0 ;  /* 0x000000ffff00a224 */ /* 0x000fe200078e0a00 */
[C---:B------:R-:W-:Y:S01]  /*4230*/  ISETP.GT.U32.AND P2, PT, R6.reuse, R11, PT ;  /* 0x0000000b0600720c */ /* 0x040fe20003f44070 */
[C---:B------:R-:W-:Y:S01]  /*4240*/  IMAD R16, R6.reuse, R7, R16 ;  /* 0x0000000706107224 */ /* 0x040fe200078e0210 */
[----:B------:R-:W-:Y:S01]  /*4250*/  IABS R7, R5 ;  /* 0x0000000500077213 */ /* 0x000fe20000000000 */
[----:B------:R-:W-:Y:S01]  /*4260*/  IMAD R3, R6, R4, R3 ;  /* 0x0000000406037224 */ /* 0x000fe200078e0203 */
[----:B------:R-:W-:Y:S01]  /*4270*/  LOP3.LUT R4, R10, 0x16e, RZ, 0xfc, !PT ;  /* 0x0000016e0a047812 */ /* 0x000fe200078efcff */
[--C-:B------:R-:W-:Y:S01]  /*4280*/  @!P6 IMAD.IADD R13, R13, 0x1, -R6.reuse ;  /* 0x000000010d0de824 */ /* 0x100fe200078e0a06 */
[C---:B------:R-:W-:Y:S01]  /*4290*/  ISETP.GT.U32.AND P6, PT, R6.reuse, R16, PT ;  /* 0x000000100600720c */ /* 0x040fe20003fc4070 */
[----:B------:R-:W-:Y:S01]  /*42a0*/  @!P1 IMAD.IADD R15, R15, 0x1, -R6 ;  /* 0x000000010f0f9824 */ /* 0x000fe200078e0a06 */
[----:B------:R-:W-:Y:S01]  /*42b0*/  ISETP.GT.U32.AND P1, PT, R6, R3, PT ;  /* 0x000000030600720c */ /* 0x000fe20003f24070 */
[----:B------:R0:W-:Y:S01]  /*42c0*/  STL [R1+0x248], R0 ;  /* 0x0002480001007387 */ /* 0x0001e20000100800 */
[----:B------:R-:W-:Y:S01]  /*42d0*/  IABS R12, R4 ;  /* 0x00000004000c7213 */ /* 0x000fe20000000000 */
[----:B------:R-:W-:-:S04]  /*42e0*/  IMAD.HI.U32 R19, R2, R7, RZ ;  /* 0x0000000702137227 */ /* 0x000fc800078e00ff */
[----:B------:R-:W-:Y:S01]  /*42f0*/  @!P2 IMAD.IADD R11, R11, 0x1, -R6 ;  /* 0x000000010b0ba824 */ /* 0x000fe200078e0a06 */
[----:B------:R-:W-:Y:S01]  /*4300*/  ISETP.GE.AND P2, PT, R18, RZ, PT ;  /* 0x000000ff1200720c */ /* 0x000fe20003f46270 */
[----:B------:R-:W-:-:S04]  /*4310*/  IMAD.HI.U32 R18, R2, R17, RZ ;  /* 0x0000001102127227 */ /* 0x000fc800078e00ff */
[----:B0-----:R-:W-:Y:S02]  /*4320*/  IMAD.MOV.U32 R0, RZ, RZ, R15 ;  /* 0x000000ffff007224 */ /* 0x001fe400078e000f */
[--C-:B------:R-:W-:Y:S02]  /*4330*/  @!P6 IMAD.IADD R16, R16, 0x1, -R6.reuse ;  /* 0x000000011010e824 */ /* 0x100fe400078e0a06 */
[----:B------:R-:W-:Y:S01]  /*4340*/  @!P1 IMAD.IADD R3, R3, 0x1, -R6 ;  /* 0x0000000103039824 */ /* 0x000fe200078e0a06 */
[----:B------:R-:W-:Y:S01]  /*4350*/  ISETP.GE.AND P1, PT, R14, RZ, PT ;  /* 0x000000ff0e00720c */ /* 0x000fe20003f26270 */
[----:B------:R-:W-:Y:S01]  /*4360*/  IMAD.MOV R18, RZ, RZ, -R18 ;  /* 0x000000ffff127224 */ /* 0x000fe200078e0a12 */
[C---:B------:R-:W-:Y:S01]  /*4370*/  ISETP.GT.U32.AND P6, PT, R6.reuse, R16, PT ;  /* 0x000000100600720c */ /* 0x040fe20003fc4070 */
[----:B------:R-:W-:Y:S01]  /*4380*/  @!P5 IMAD.MOV R0, RZ, RZ, -R0 ;  /* 0x000000ffff00d224 */ /* 0x000fe200078e0a00 */
[----:B------:R-:W-:Y:S01]  /*4390*/  ISETP.GT.U32.AND P5, PT, R6, R3, PT ;  /* 0x000000030600720c */ /* 0x000fe20003fa4070 */
[----:B------:R-:W-:-:S03]  /*43a0*/  IMAD.HI.U32 R14, R2, R12, RZ ;  /* 0x0000000c020e7227 */ /* 0x000fc600078e00ff */
[----:B------:R0:W-:Y:S01]  /*43b0*/  STL [R1+0x24c], R0 ;  /* 0x00024c0001007387 */ /* 0x0001e20000100800 */
[----:B------:R-:W-:Y:S02]  /*43c0*/  IMAD.MOV R19, RZ, RZ, -R19 ;  /* 0x000000ffff137224 */ /* 0x000fe400078e0a13 */
[----:B------:R-:W-:Y:S01]  /*43d0*/  IMAD R17, R6, R18, R17 ;  /* 0x0000001206117224 */ /* 0x000fe200078e0211 */
[C---:B------:R-:W-:Y:S01]  /*43e0*/  LOP3.LUT R18, R10.reuse, 0x16c, RZ, 0xfc, !PT ;  /* 0x0000016c0a127812 */ /* 0x040fe200078efcff */
[----:B------:R-:W-:Y:S01]  /*43f0*/  IMAD.MOV.U32 R9, RZ, RZ, R13 ;  /* 0x000000ffff097224 */ /* 0x000fe200078e000d */
[----:B------:R-:W-:Y:S01]  /*4400*/  LOP3.LUT R13, R10, 0x168, RZ, 0xfc, !PT ;  /* 0x000001680a0d7812 */ /* 0x000fe200078efcff */
[----:B------:R-:W-:Y:S02]  /*4410*/  IMAD.MOV R14, RZ, RZ, -R14 ;  /* 0x000000ffff0e7224 */ /* 0x000fe400078e0a0e */
[----:B------:R-:W-:Y:S01]  /*4420*/  IMAD R7, R6, R19, R7 ;  /* 0x0000001306077224 */ /* 0x000fe200078e0207 */
[----:B------:R-:W-:Y:S01]  /*4430*/  IABS R20, R13 ;  /* 0x0000000d00147213 */ /* 0x000fe20000000000 */
[----:B0-----:R-:W-:-:S02]  /*4440*/  IMAD.MOV.U32 R0, RZ, RZ, R11 ;  /* 0x000000ffff007224 */ /* 0x001fc400078e000b */
[----:B------:R-:W-:Y:S01]  /*4450*/  @!P3 IMAD.MOV R9, RZ, RZ, -R9 ;  /* 0x000000ffff09b224 */ /* 0x000fe200078e0a09 */
[C---:B------:R-:W-:Y:S01]  /*4460*/  ISETP.GT.U32.AND P3, PT, R6.reuse, R17, PT ;  /* 0x000000110600720c */ /* 0x040fe20003f64070 */
[C---:B------:R-:W-:Y:S01]  /*4470*/  IMAD R11, R6.reuse, R14, R12 ;  /* 0x0000000e060b7224 */ /* 0x040fe200078e020c */
[----:B------:R-:W-:Y:S01]  /*4480*/  IABS R12, R18 ;  /* 0x00000012000c7213 */ /* 0x000fe20000000000 */
[----:B------:R-:W-:Y:S01]  /*4490*/  @!P4 IMAD.MOV R0, RZ, RZ, -R0 ;  /* 0x000000ffff00c224 */ /* 0x000fe200078e0a00 */
[----:B------:R-:W-:Y:S01]  /*44a0*/  ISETP.GT.U32.AND P4, PT, R6, R7, PT ;  /* 0x000000070600720c */ /* 0x000fe20003f84070 */
[--C-:B------:R-:W-:Y:S01]  /*44b0*/  @!P6 IMAD.IADD R16, R16, 0x1, -R6.reuse ;  /* 0x000000011010e824 */ /* 0x100fe200078e0a06 */
[----:B------:R-:W-:Y:S01]  /*44c0*/  ISETP.GT.U32.AND P6, PT, R6, R11, PT ;  /* 0x0000000b0600720c */ /* 0x000fe20003fc4070 */
[--C-:B------:R-:W-:Y:S01]  /*44d0*/  @!P5 IMAD.IADD R3, R3, 0x1, -R6.reuse ;  /* 0x000000010303d824 */ /* 0x100fe200078e0a06 */
[----:B------:R-:W-:Y:S01]  /*44e0*/  ISETP.GE.AND P5, PT, R5, RZ, PT ;  /* 0x000000ff0500720c */ /* 0x000fe20003fa6270 */
[----:B------:R-:W-:Y:S01]  /*44f0*/  IMAD.HI.U32 R15, R2, R12, RZ ;  /* 0x0000000c020f7227 */ /* 0x000fe200078e00ff */
[----:B------:R-:W-:Y:S01]  /*4500*/  LOP3.LUT R5, R10, 0x16a, RZ, 0xfc, !PT ;  /* 0x0000016a0a057812 */ /* 0x000fe200078efcff */
[----:B------:R0:W-:Y:S02]  /*4510*/  STL [R1+0x250], R9 ;  /* 0x0002500901007387 */ /* 0x0001e40000100800 */
[--C-:B------:R-:W-:Y:S01]  /*4520*/  @!P3 IMAD.IADD R17, R17, 0x1, -R6.reuse ;  /* 0x000000011111b824 */ /* 0x100fe200078e0a06 */
[----:B------:R-:W-:Y:S01]  /*4530*/  IABS R14, R5 ;  /* 0x00000005000e7213 */ /* 0x000fe20000000000 */
[----:B------:R-:W-:Y:S01]  /*4540*/  IMAD.MOV R15, RZ, RZ, -R15 ;  /* 0x000000ffff0f7224 */ /* 0x000fe200078e0a0f */
[----:B------:R-:W-:Y:S01]  /*4550*/  ISETP.GE.AND P3, PT, R4, RZ, PT ;  /* 0x000000ff0400720c */ /* 0x000fe20003f66270 */
[----:B------:R-:W-:Y:S01]  /*4560*/  @!P4 IMAD.IADD R7, R7, 0x1, -R6 ;  /* 0x000000010707c824 */ /* 0x000fe200078e0a06 */
[C---:B------:R-:W-:Y:S01]  /*4570*/  ISETP.GT.U32.AND P4, PT, R6.reuse, R17, PT ;  /* 0x000000110600720c */ /* 0x040fe20003f84070 */
[----:B------:R-:W-:Y:S01]  /*4580*/  IMAD.MOV.U32 R4, RZ, RZ, R14 ;  /* 0x000000ffff047224 */ /* 0x000fe200078e000e */
[----:B------:R1:W-:Y:S01]  /*4590*/  STL [R1+0x258], R0 ;  /* 0x0002580001007387 */ /* 0x0003e20000100800 */
[----:B------:R-:W-:Y:S01]  /*45a0*/  @!P6 IMAD.IADD R11, R11, 0x1, -R6 ;  /* 0x000000010b0be824 */ /* 0x000fe200078e0a06 */
[----:B------:R-:W-:Y:S01]  /*45b0*/  ISETP.GT.U32.AND P6, PT, R6, R7, PT ;  /* 0x000000070600720c */ /* 0x000fe20003fc4070 */
[----:B------:R-:W-:-:S04]  /*45c0*/  IMAD.HI.U32 R14, R2, R4, RZ ;  /* 0x00000004020e7227 */ /* 0x000fc800078e00ff */
[----:B0-----:R-:W-:Y:S02]  /*45d0*/  IMAD.MOV.U32 R9, RZ, RZ, R16 ;  /* 0x000000ffff097224 */ /* 0x001fe400078e0010 */
[----:B------:R-:W-:-:S04]  /*45e0*/  IMAD.HI.U32 R21, R2, R20, RZ ;  /* 0x0000001402157227 */ /* 0x000fc800078e00ff */
[----:B-1----:R-:W-:Y:S02]  /*45f0*/  IMAD.MOV.U32 R0, RZ, RZ, R3 ;  /* 0x000000ffff007224 */ /* 0x002fe400078e0003 */
[----:B------:R-:W-:Y:S01]  /*4600*/  IMAD R3, R6, R15, R12 ;  /* 0x0000000f06037224 */ /* 0x000fe200078e020c */
[C---:B------:R-:W-:Y:S01]  /*4610*/  LOP3.LUT R15, R10.reuse, 0x164, RZ, 0xfc, !PT ;  /* 0x000001640a0f7812 */ /* 0x040fe200078efcff */
[----:B------:R-:W-:Y:S01]  /*4620*/  IMAD.MOV R12, RZ, RZ, -R14 ;  /* 0x000000ffff0c7224 */ /* 0x000fe200078e0a0e */
[----:B------:R-:W-:Y:S01]  /*4630*/  LOP3.LUT R14, R10, 0x166, RZ, 0xfc, !PT ;  /* 0x000001660a0e7812 */ /* 0x000fe200078efcff */
[----:B------:R-:W-:Y:S01]  /*4640*/  @!P4 IMAD.IADD R17, R17, 0x1, -R6 ;  /* 0x000000011111c824 */ /* 0x000fe200078e0a06 */
[C---:B------:R-:W-:Y:S01]  /*4650*/  ISETP.GT.U32.AND P4, PT, R6.reuse, R3, PT ;  /* 0x000000030600720c */ /* 0x040fe20003f84070 */
[----:B------:R-:W-:Y:S01]  /*4660*/  IMAD R4, R6, R12, R4 ;  /* 0x0000000c06047224 */ /* 0x000fe200078e0204 */
[----:B------:R-:W-:Y:S01]  /*4670*/  IABS R12, R14 ;  /* 0x0000000e000c7213 */ /* 0x000fe20000000000 */
[----:B------:R-:W-:-:S02]  /*4680*/  @!P6 IMAD.IADD R7, R7, 0x1, -R6 ;  /* 0x000000010707e824 */ /* 0x000fc400078e0a06 */
[----:B------:R-:W-:Y:S01]  /*4690*/  @!P0 IMAD.MOV R0, RZ, RZ, -R0 ;  /* 0x000000ffff008224 */ /* 0x000fe200078e0a00 */
[C---:B------:R-:W-:Y:S01]  /*46a0*/  ISETP.GT.U32.AND P6, PT, R6.reuse, R4, PT ;  /* 0x000000040600720c */ /* 0x040fe20003fc4070 */
[----:B------:R-:W-:Y:S01]  /*46b0*/  @!P2 IMAD.MOV R9, RZ, RZ, -R9 ;  /* 0x000000ffff09a224 */ /* 0x000fe200078e0a09 */
[----:B------:R-:W-:Y:S01]  /*46c0*/  ISETP.GT.U32.AND P0, PT, R6, R11, PT ;  /* 0x0000000b0600720c */ /* 0x000fe20003f04070 */
[----:B------:R-:W-:Y:S01]  /*46d0*/  IMAD.MOV R21, RZ, RZ, -R21 ;  /* 0x000000ffff157224 */ /* 0x000fe200078e0a15 */
[----:B------:R0:W-:Y:S01]  /*46e0*/  STL [R1+0x25c], R0 ;  /* 0x00025c0001007387 */ /* 0x0001e20000100800 */
[----:B------:R-:W-:-:S03]  /*46f0*/  IMAD.HI.U32 R19, R2, R12, RZ ;  /* 0x0000000c02137227 */ /* 0x000fc600078e00ff */
[----:B------:R-:W-:Y:S01]  /*4700*/  STL [R1+0x260], R9 ;  /* 0x0002600901007387 */ /* 0x000fe20000100800 */
[----:B------:R-:W-:Y:S01]  /*4710*/  @!P4 IMAD.IADD R3, R3, 0x1, -R6 ;  /* 0x000000010303c824 */ /* 0x000fe200078e0a06 */
[----:B------:R-:W-:Y:S01]  /*4720*/  ISETP.GE.AND P4, PT, R5, RZ, PT ;  /* 0x000000ff0500720c */ /* 0x000fe20003f86270 */
[----:B------:R-:W-:Y:S02]  /*4730*/  IMAD R5, R6, R21, R20 ;  /* 0x0000001506057224 */ /* 0x000fe400078e0214 */
[--C-:B------:R-:W-:Y:S01]  /*4740*/  @!P6 IMAD.IADD R4, R4, 0x1, -R6.reuse ;  /* 0x000000010404e824 */ /* 0x100fe200078e0a06 */
[----:B------:R-:W-:Y:S01]  /*4750*/  ISETP.GT.U32.AND P6, PT, R6, R3, PT ;  /* 0x000000030600720c */ /* 0x000fe20003fc4070 */
[----:B0-----:R-:W-:Y:S02]  /*4760*/  IMAD.MOV.U32 R0, RZ, RZ, R17 ;  /* 0x000000ffff007224 */ /* 0x001fe400078e0011 */
[----:B------:R-:W-:Y:S01]  /*4770*/  @!P0 IMAD.IADD R11, R11, 0x1, -R6 ;  /* 0x000000010b0b8824 */ /* 0x000fe200078e0a06 */
[----:B------:R-:W-:Y:S01]  /*4780*/  ISETP.GE.AND P0, PT, R18, RZ, PT ;  /* 0x000000ff1200720c */ /* 0x000fe20003f06270 */
[----:B------:R-:W-:Y:S01]  /*4790*/  @!P1 IMAD.MOV R0, RZ, RZ, -R0 ;  /* 0x000000ffff009224 */ /* 0x000fe200078e0a00 */
[C---:B------:R-:W-:Y:S01]  /*47a0*/  ISETP.GT.U32.AND P2, PT, R6.reuse, R4, PT ;  /* 0x000000040600720c */ /* 0x040fe20003f44070 */
[----:B------:R-:W-:Y:S01]  /*47b0*/  IMAD.MOV R19, RZ, RZ, -R19 ;  /* 0x000000ffff137224 */ /* 0x000fe200078e0a13 */
[----:B------:R-:W-:Y:S01]  /*47c0*/  ISETP.GT.U32.AND P1, PT, R6, R5, PT ;  /* 0x000000050600720c */ /* 0x000fe20003f24070 */
[----:B------:R-:W-:Y:S01]  /*47d0*/  @!P5 IMAD.MOV R7, RZ, RZ, -R7 ;  /* 0x000000ffff07d224 */ /* 0x000fe200078e0a07 */
[----:B------:R0:W-:Y:S01]  /*47e0*/  STL [R1+0x264], R0 ;  /* 0x0002640001007387 */ /* 0x0001e20000100800 */
[----:B------:R-:W-:-:S02]  /*47f0*/  IABS R18, R15 ;  /* 0x0000000f00127213 */ /* 0x000fc40000000000 */
[--C-:B------:R-:W-:Y:S01]  /*4800*/  @!P6 IMAD.IADD R3, R3, 0x1, -R6.reuse ;  /* 0x000000010303e824 */ /* 0x100fe200078e0a06 */
[----:B------:R1:W-:Y:S01]  /*4810*/  STL [R1+0x268], R7 ;  /* 0x0002680701007387 */ /* 0x0003e20000100800 */
[----:B------:R-:W-:Y:S02]  /*4820*/  ISETP.GE.AND P5, PT, R13, RZ, PT ;  /* 0x000000ff0d00720c */ /* 0x000fe40003fa6270 */
[----:B------:R-:W-:Y:S02]  /*4830*/  LOP3.LUT R13, R10, 0x160, RZ, 0xfc, !PT ;  /* 0x000001600a0d7812 */ /* 0x000fe400078efcff */
[----:B------:R-:W-:Y:S01]  /*4840*/  @!P2 IMAD.IADD R4, R4, 0x1, -R6 ;  /* 0x000000010404a824 */ /* 0x000fe200078e0a06 */
[----:B------:R-:W-:Y:S01]  /*4850*/  ISETP.GE.AND P2, PT, R15, RZ, PT ;  /* 0x000000ff0f00720c */ /* 0x000fe20003f46270 */
[----:B0-----:R-:W-:Y:S02]  /*4860*/  IMAD.MOV.U32 R0, RZ, RZ, R11 ;  /* 0x000000ffff007224 */ /* 0x001fe400078e000b */
[----:B------:R-:W-:Y:S01]  /*4870*/  IMAD R11, R6, R19, R12 ;  /* 0x00000013060b7224 */ /* 0x000fe200078e020c */
[C---:B------:R-:W-:Y:S01]  /*4880*/  LOP3.LUT R12, R10.reuse, 0x162, RZ, 0xfc, !PT ;  /* 0x000001620a0c7812 */ /* 0x040fe200078efcff */
[----:B------:R-:W-:Y:S01]  /*4890*/  @!P3 IMAD.MOV R0, RZ, RZ, -R0 ;  /* 0x000000ffff00b224 */ /* 0x000fe200078e0a00 */
[----:B------:R-:W-:Y:S01]  /*48a0*/  LOP3.LUT R19, R10, 0x15c, RZ, 0xfc, !PT ;  /* 0x0000015c0a137812 */ /* 0x000fe200078efcff */
[----:B-1----:R-:W-:Y:S01]  /*48b0*/  IMAD.HI.U32 R7, R2, R18, RZ ;  /* 0x0000001202077227 */ /* 0x002fe200078e00ff */
[----:B------:R-:W-:-:S02]  /*48c0*/  ISETP.GT.U32.AND P6, PT, R6, R11, PT ;  /* 0x0000000b0600720c */ /* 0x000fc40003fc4070 */
[----:B------:R0:W-:Y:S01]  /*48d0*/  STL [R1+0x270], R0 ;  /* 0x0002700001007387 */ /* 0x0001e20000100800 */
[----:B------:R-:W-:Y:S01]  /*48e0*/  IMAD.MOV R16, RZ, RZ, -R7 ;  /* 0x000000ffff107224 */ /* 0x000fe200078e0a07 */
[----:B------:R-:W-:Y:S01]  /*48f0*/  IABS R7, R12 ;  /* 0x0000000c00077213 */ /* 0x000fe20000000000 */
[----:B------:R-:W-:Y:S01]  /*4900*/  @!P1 IMAD.IADD R5, R5, 0x1, -R6 ;  /* 0x0000000105059824 */ /* 0x000fe200078e0a06 */
[----:B------:R-:W-:Y:S01]  /*4910*/  ISETP.GE.AND P1, PT, R12, RZ, PT ;  /* 0x000000ff0c00720c */ /* 0x000fe20003f26270 */
[----:B------:R-:W-:Y:S01]  /*4920*/  IMAD R16, R6, R16, R18 ;  /* 0x0000001006107224 */ /* 0x000fe200078e0212 */
[----:B------:R-:W-:Y:S01]  /*4930*/  ISETP.GE.AND P3, PT, R14, RZ, PT ;  /* 0x000000ff0e00720c */ /* 0x000fe20003f66270 */
[----:B------:R-:W-:Y:S01]  /*4940*/  IMAD.MOV.U32 R12, RZ, RZ, R7 ;  /* 0x000000ffff0c7224 */ /* 0x000fe200078e0007 */
[----:B------:R-:W-:Y:S01]  /*4950*/  LOP3.LUT R7, R10, 0x15e, RZ, 0xfc, !PT ;  /* 0x0000015e0a077812 */ /* 0x000fe200078efcff */
[----:B0-----:R-:W-:Y:S01]  /*4960*/  IMAD.MOV.U32 R0, RZ, RZ, R3 ;  /* 0x000000ffff007224 */ /* 0x001fe200078e0003 */
[----:B------:R-:W-:Y:S01]  /*4970*/  IABS R3, R13 ;  /* 0x0000000d00037213 */ /* 0x000fe20000000000 */
[----:B------:R-:W-:Y:S01]  /*4980*/  @!P6 IMAD.IADD R11, R11, 0x1, -R6 ;  /* 0x000000010b0be824 */ /* 0x000fe200078e0a06 */
[----:B------:R-:W-:Y:S01]  /*4990*/  ISETP.GT.U32.AND P6, PT, R6, R5, PT ;  /* 0x000000050600720c */ /* 0x000fe20003fc4070 */
[----:B------:R-:W-:Y:S01]  /*49a0*/  @!P0 IMAD.MOV R0, RZ, RZ, -R0 ;  /* 0x000000ffff008224 */ /* 0x000fe200078e0a00 */
[----:B------:R-:W-:Y:S01]  /*49b0*/  IABS R14, R7 ;  /* 0x00000007000e7213 */ /* 0x000fe20000000000 */
[----:B------:R-:W-:Y:S01]  /*49c0*/  IMAD.HI.U32 R15, R2, R12, RZ ;  /* 0x0000000c020f7227 */ /* 0x000fe200078e00ff */
[----:B------:R-:W-:-:S02]  /*49d0*/  ISETP.GT.U32.AND P0, PT, R6, R11, PT ;  /* 0x0000000b0600720c */ /* 0x000fc40003f04070 */
[----:B------:R0:W-:Y:S01]  /*49e0*/  STL [R1+0x274], R0 ;  /* 0x0002740001007387 */ /* 0x0001e20000100800 */
[----:B------:R-:W-:-:S04]  /*49f0*/  IMAD.HI.U32 R17, R2, R3, RZ ;  /* 0x0000000302117227 */ /* 0x000fc800078e00ff */
[----:B------:R-:W-:Y:S02]  /*4a00*/  IMAD.MOV R17, RZ, RZ, -R17 ;  /* 0x000000ffff117224 */ /* 0x000fe400078e0a11 */
[----:B------:R-:W-:Y:S02]  /*4a10*/  @!P6 IMAD.IADD R5, R5, 0x1, -R6 ;  /* 0x000000010505e824 */ /* 0x000fe400078e0a06 */
[C---:B------:R-:W-:Y:S02]  /*4a20*/  IMAD R3, R6.reuse, R17, R3 ;  /* 0x0000001106037224 */ /* 0x040fe400078e0203 */
[----:B0-----:R-:W-:Y:S02]  /*4a30*/  IMAD.MOV.U32 R0, RZ, RZ, R4 ;  /* 0x000000ffff007224 */ /* 0x001fe400078e0004 */
[----:B------:R-:W-:Y:S01]  /*4a40*/  IMAD.MOV R4, RZ, RZ, -R15 ;  /* 0x000000ffff047224 */ /* 0x000fe200078e0a0f */
[----:B------:R-:W-:Y:S01]  /*4a50*/  IABS R15, R19 ;  /* 0x00000013000f7213 */ /* 0x000fe20000000000 */
[----:B------:R-:W-:Y:S01]  /*4a60*/  @!P4 IMAD.MOV R0, RZ, RZ, -R0 ;  /* 0x000000ffff00c224 */ /* 0x000fe200078e0a00 */
[C---:B------:R-:W-:Y:S01]  /*4a70*/  ISETP.GT.U32.AND P4, PT, R6.reuse, R16, PT ;  /* 0x000000100600720c */ /* 0x040fe20003f84070 */
[----:B------:R-:W-:-:S02]  /*4a80*/  IMAD R4, R6, R4, R12 ;  /* 0x0000000406047224 */ /* 0x000fc400078e020c */
[----:B------:R-:W-:Y:S01]  /*4a90*/  IMAD.MOV.U32 R12, RZ, RZ, R15 ;  /* 0x000000ffff0c7224 */ /* 0x000fe200078e000f */
[----:B------:R0:W-:Y:S01]  /*4aa0*/  STL [R1+0x278], R0 ;  /* 0x0002780001007387 */ /* 0x0001e20000100800 */
[----:B------:R-:W-:Y:S01]  /*4ab0*/  IMAD.HI.U32 R15, R2, R14, RZ ;  /* 0x0000000e020f7227 */ /* 0x000fe200078e00ff */
[----:B------:R-:W-:-:S03]  /*4ac0*/  ISETP.GT.U32.AND P6, PT, R6, R4, PT ;  /* 0x000000040600720c */ /* 0x000fc60003fc4070 */
[--C-:B------:R-:W-:Y:S01]  /*4ad0*/  @!P0 IMAD.IADD R11, R11, 0x1, -R6.reuse ;  /* 0x000000010b0b8824 */ /* 0x100fe200078e0a06 */
[----:B------:R-:W-:Y:S01]  /*4ae0*/  ISETP.GE.AND P0, PT, R13, RZ, PT ;  /* 0x000000ff0d00720c */ /* 0x000fe20003f06270 */
[----:B------:R-:W-:Y:S02]  /*4af0*/  IMAD.MOV R15, RZ, RZ, -R15 ;  /* 0x000000ffff0f7224 */ /* 0x000fe400078e0a0f */
[----:B------:R-:W-:Y:S01]  /*4b00*/  @!P4 IMAD.IADD R16, R16, 0x1, -R6 ;  /* 0x000000011010c824 */ /* 0x000fe200078e0a06 */
[----:B------:R-:W-:Y:S01]  /*4b10*/  ISETP.GE.AND P4, PT, R7, RZ, PT ;  /* 0x000000ff0700720c */ /* 0x000fe20003f86270 */
[----:B0-----:R-:W-:Y:S01]  /*4b20*/  IMAD.MOV.U32 R0, RZ, RZ, R5 ;  /* 0x000000ffff007224 */ /* 0x001fe200078e0005 */
[----:B------:R-:W-:Y:S01]  /*4b30*/  LOP3.LUT R5, R10, 0x15a, RZ, 0xfc, !PT ;  /* 0x0000015a0a057812 */ /* 0x000fe200078efcff */
[----:B------:R-:W-:Y:S01]  /*4b40*/  IMAD R7, R6, R15, R14 ;  /* 0x0000000f06077224 */ /* 0x000fe200078e020e */
[----:B------:R-:W-:Y:S01]  /*4b50*/  LOP3.LUT R15, R10, 0x158, RZ, 0xfc, !PT ;  /* 0x000001580a0f7812 */ /* 0x000fe200078efcff */
[----:B------:R-:W-:Y:S01]  /*4b60*/  @!P5 IMAD.MOV R0, RZ, RZ, -R0 ;  /* 0x000000ffff00d224 */ /* 0x000fe200078e0a00 */
[----:B------:R-:W-:Y:S01]  /*4b70*/  ISETP.GT.U32.AND P5, PT, R6, R16, PT ;  /* 0x000000100600720c */ /* 0x000fe20003fa4070 */
[----:B------:R-:W-:Y:S01]  /*4b80*/  @!P6 IMAD.IADD R4, R4, 0x1, -R6 ;  /* 0x000000010404e824 */ /* 0x000fe200078e0a06 */
[----:B------:R-:W-:Y:S01]  /*4b90*/  IABS R17, R15 ;  /* 0x0000000f00117213 */ /* 0x000fe20000000000 */
[----:B------:R-:W-:Y:S01]  /*4ba0*/  IMAD.HI.U32 R13, R2, R12, RZ ;  /* 0x0000000c020d7227 */ /* 0x000fe200078e00ff */
[----:B------:R0:W-:Y:S01]  /*4bb0*/  STL [R1+0x2b8], R0 ;  /* 0x0002b80001007387 */ /* 0x0001e20000100800 */
[----:B------:R-:W-:-:S02]  /*4bc0*/  LOP3.LUT R14, R10, 0x154, RZ, 0xfc, !PT ;  /* 0x000001540a0e7812 */ /* 0x000fc400078efcff */
[----:B------:R-:W-:Y:S01]  /*4bd0*/  ISETP.GT.U32.AND P6, PT, R6, R4, PT ;  /* 0x000000040600720c */ /* 0x000fe20003fc4070 */
[----:B------:R-:W-:Y:S01]  /*4be0*/  IMAD.MOV R13, RZ, RZ, -R13 ;  /* 0x000000ffff0d7224 */ /* 0x000fe200078e0a0d */
[----:B------:R-:W-:-:S03]  /*4bf0*/  IABS R21, R14 ;  /* 0x0000000e00157213 */ /* 0x000fc60000000000 */
[----:B------:R-:W-:Y:S01]  /*4c00*/  IMAD R12, R6, R13, R12 ;  /* 0x0000000d060c7224 */ /* 0x000fe200078e020c */
[----:B------:R-:W-:Y:S01]  /*4c10*/  IABS R13, R5 ;  /* 0x00000005000d7213 */ /* 0x000fe20000000000 */
[----:B0-----:R-:W-:Y:S01]  /*4c20*/  IMAD.MOV.U32 R0, RZ, RZ, R11 ;  /* 0x000000ffff007224 */ /* 0x001fe200078e000b */
[----:B------:R-:W-:Y:S01]  /*4c30*/  LOP3.LUT R11, R10, 0x156, RZ, 0xfc, !PT ;  /* 0x000001560a0b7812 */ /* 0x000fe200078efcff */
[----:B------:R-:W-:Y:S01]  /*4c40*/  @!P5 IMAD.IADD R16, R16, 0x1, -R6 ;  /* 0x000000011010d824 */ /* 0x000fe200078e0a06 */
[C---:B------:R-:W-:Y:S01]  /*4c50*/  ISETP.GT.U32.AND P5, PT, R6.reuse, R7, PT ;  /* 0x000000070600720c */ /* 0x040fe20003fa4070 */
[----:B------:R-:W-:Y:S01]  /*4c60*/  @!P3 IMAD.MOV R0, RZ, RZ, -R0 ;  /* 0x000000ffff00b224 */ /* 0x000fe200078e0a00 */
[----:B------:R-:W-:Y:S01]  /*4c70*/  ISETP.GT.U32.AND P3, PT, R6, R3, PT ;  /* 0x000000030600720c */ /* 0x000fe20003f64070 */
[----:B------:R-:W-:Y:S01]  /*4c80*/  @!P6 IMAD.IADD R4, R4, 0x1, -R6 ;  /* 0x000000010404e824 */ /* 0x000fe200078e0a06 */
[----:B------:R-:W-:Y:S01]  /*4c90*/  ISETP.GT.U32.AND P6, PT, R6, R12, PT ;  /* 0x0000000c0600720c */ /* 0x000fe20003fc4070 */
[----:B------:R-:W-:Y:S01]  /*4ca0*/  IMAD.HI.U32 R18, R2, R13, RZ ;  /* 0x0000000d02127227 */ /* 0x000fe200078e00ff */
[----:B------:R-:W-:Y:S01]  /*4cb0*/  IABS R20, R11 ;  /* 0x0000000b00147213 */ /* 0x000fe20000000000 */
[----:B------:R0:W-:Y:S02]  /*4cc0*/  STL [R1+0x2b4], R0 ;  /* 0x0002b40001007387 */ /* 0x0001e40000100800 */
[----:B------:R-:W-:-:S02]  /*4cd0*/  IMAD.MOV R18, RZ, RZ, -R18 ;  /* 0x000000ffff127224 */ /* 0x000fc400078e0a12 */
[----:B------:R-:W-:Y:S02]  /*4ce0*/  IMAD.MOV.U32 R9, RZ, RZ, R16 ;  /* 0x000000ffff097224 */ /* 0x000fe400078e0010 */
[--C-:B------:R-:W-:Y:S02]  /*4cf0*/  @!P5 IMAD.IADD R7, R7, 0x1, -R6.reuse ;  /* 0x000000010707d824 */ /* 0x100fe400078e0a06 */
[--C-:B------:R-:W-:Y:S01]  /*4d00*/  @!P3 IMAD.IADD R3, R3, 0x1, -R6.reuse ;  /* 0x000000010303b824 */ /* 0x100fe200078e0a06 */
[----:B------:R-:W-:Y:S01]  /*4d10*/  ISETP.GE.AND P3, PT, R19, RZ, PT ;  /* 0x000000ff1300720c */ /* 0x000fe20003f66270 */
[----:B------:R-:W-:Y:S01]  /*4d20*/  IMAD R13, R6, R18, R13 ;  /* 0x00000012060d7224 */ /* 0x000fe200078e020d */
[----:B------:R-:W-:Y:S01]  /*4d30*/  LOP3.LUT R18, R10, 0x150, RZ, 0xfc, !PT ;  /* 0x000001500a127812 */ /* 0x000fe200078efcff */
[----:B------:R-:W-:Y:S01]  /*4d40*/  @!P6 IMAD.IADD R12, R12, 0x1, -R6 ;  /* 0x000000010c0ce824 */ /* 0x000fe200078e0a06 */
[C---:B------:R-:W-:Y:S01]  /*4d50*/  ISETP.GT.U32.AND P5, PT, R6.reuse, R3, PT ;  /* 0x000000030600720c */ /* 0x040fe20003fa4070 */
[----:B------:R-:W-:Y:S01]  /*4d60*/  IMAD.MOV.U32 R19, RZ, RZ, R20 ;  /* 0x000000ffff137224 */ /* 0x000fe200078e0014 */
[----:B------:R-:W-:Y:S01]  /*4d70*/  ISETP.GT.U32.AND P6, PT, R6, R7, PT ;  /* 0x000000070600720c */ /* 0x000fe20003fc4070 */
[----:B------:R-:W-:-:S04]  /*4d80*/  IMAD.HI.U32 R20, R2, R17, RZ ;  /* 0x0000001102147227 */ /* 0x000fc800078e00ff */
[----:B------:R-:W-:Y:S02]  /*4d90*/  IMAD.MOV R20, RZ, RZ, -R20 ;  /* 0x000000ffff147224 */ /* 0x000fe400078e0a14 */
[----:B0-----:R-:W-:Y:S01]  /*4da0*/  IMAD.MOV.U32 R0, RZ, RZ, R4 ;  /* 0x000000ffff007224 */ /* 0x001fe200078e0004 */
[----:B------:R-:W-:Y:S01]  /*4db0*/  LOP3.LUT R4, R10, 0x152, RZ, 0xfc, !PT ;  /* 0x000001520a047812 */ /* 0x000fe200078efcff */
[----:B------:R-:W-:Y:S01]  /*4dc0*/  @!P2 IMAD.MOV R9, RZ, RZ, -R9 ;  /* 0x000000ffff09a224 */ /* 0x000fe200078e0a09 */
[C---:B------:R-:W-:Y:S01]  /*4dd0*/  ISETP.GT.U32.AND P2, PT, R6.reuse, R12, PT ;  /* 0x0000000c0600720c */ /* 0x040fe20003f44070 */
[----:B------:R-:W-:Y:S01]  /*4de0*/  @!P5 IMAD.IADD R3, R3, 0x1, -R6 ;  /* 0x000000010303d824 */ /* 0x000fe200078e0a06 */
[C---:B------:R-:W-:Y:S01]  /*4df0*/  ISETP.GT.U32.AND P5, PT, R6.reuse, R13, PT ;  /* 0x0000000d0600720c */ /* 0x040fe20003fa4070 */
[----:B------:R-:W-:Y:S01]  /*4e00*/  @!P1 IMAD.MOV R0, RZ, RZ, -R0 ;  /* 0x000000ffff009224 */ /* 0x000fe200078e0a00 */
[----:B------:R-:W-:Y:S01]  /*4e10*/  STL [R1+0x2c4], R9 ;  /* 0x0002c40901007387 */ /* 0x000fe20000100800 */
[----:B------:R-:W-:Y:S01]  /*4e20*/  IMAD R17, R6, R20, R17 ;  /* 0x0000001406117224 */ /* 0x000fe200078e0211 */
[----:B------:R-:W-:Y:S01]  /*4e30*/  ISETP.GE.AND P1, PT, R5, RZ, PT ;  /* 0x000000ff0500720c */ /* 0x000fe20003f26270 */
[----:B------:R-:W-:Y:S01]  /*4e40*/  IMAD.HI.U32 R16, R2, R21, RZ ;  /* 0x0000001502107227 */ /* 0x000fe200078e00ff */
[----:B------:R0:W-:Y:S03]  /*4e50*/  STL [R1+0x2c0], R0 ;  /* 0x0002c00001007387 */ /* 0x0001e60000100800 */
[----:B------:R-:W-:Y:S01]  /*4e60*/  @!P6 IMAD.IADD R7, R7, 0x1, -R6 ;  /* 0x000000010707e824 */ /* 0x000fe200078e0a06 */
[----:B------:R-:W-:Y:S01]  /*4e70*/  ISETP.GT.U32.AND P6, PT, R6, R17, PT ;  /* 0x000000110600720c */ /* 0x000fe20003fc4070 */
[----:B------:R-:W-:-:S02]  /*4e80*/  IMAD.MOV R16, RZ, RZ, -R16 ;  /* 0x000000ffff107224 */ /* 0x000fc400078e0a10 */
[----:B------:R-:W-:Y:S02]  /*4e90*/  @!P5 IMAD.IADD R13, R13, 0x1, -R6 ;  /* 0x000000010d0dd824 */ /* 0x000fe400078e0a06 */
[----:B------:R-:W-:-:S04]  /*4ea0*/  IMAD.HI.U32 R5, R2, R19, RZ ;  /* 0x0000001302057227 */ /* 0x000fc800078e00ff */
[----:B0-----:R-:W-:Y:S01]  /*4eb0*/  IMAD.MOV.U32 R0, RZ, RZ, R3 ;  /* 0x000000ffff007224 */ /* 0x001fe200078e0003 */
[----:B------:R-:W-:Y:S01]  /*4ec0*/  IABS R3, R18 ;  /* 0x0000001200037213 */ /* 0x000fe20000000000 */
[----:B------:R-:W-:Y:S01]  /*4ed0*/  IMAD R16, R6, R16, R21 ;  /* 0x0000001006107224 */ /* 0x000fe200078e0215 */
[----:B------:R-:W-:Y:S01]  /*4ee0*/  LOP3.LUT R21, R10, 0x146, RZ, 0xfc, !PT ;  /* 0x000001460a157812 */ /* 0x000fe200078efcff */
[----:B------:R-:W-:Y:S01]  /*4ef0*/  @!P0 IMAD.MOV R0, RZ, RZ, -R0 ;  /* 0x000000ffff008224 */ /* 0x000fe200078e0a00 */
[----:B------:R-:W-:Y:S01]  /*4f00*/  ISETP.GT.U32.AND P0, PT, R6, R13, PT ;  /* 0x0000000d0600720c */ /* 0x000fe20003f04070 */
[----:B------:R-:W-:Y:S02]  /*4f10*/  IMAD.MOV R5, RZ, RZ, -R5 ;  /* 0x000000ffff057224 */ /* 0x000fe400078e0a05 */
[--C-:B------:R-:W-:Y:S01]  /*4f20*/  @!P2 IMAD.IADD R12, R12, 0x1, -R6.reuse ;  /* 0x000000010c0ca824 */ /* 0x100fe200078e0a06 */
[----:B------:R0:W-:Y:S01]  /*4f30*/  STL [R1+0x2bc], R0 ;  /* 0x0002bc0001007387 */ /* 0x0001e20000100800 */
[----:B------:R-:W-:Y:S01]  /*4f40*/  @!P4 IMAD.MOV R7, RZ, RZ, -R7 ;  /* 0x000000ffff07c224 */ /* 0x000fe200078e0a07 */
[C---:B------:R-:W-:Y:S01]  /*4f50*/  ISETP.GT.U32.AND P4, PT, R6.reuse, R16, PT ;  /* 0x000000100600720c */ /* 0x040fe20003f84070 */
[C---:B------:R-:W-:Y:S01]  /*4f60*/  IMAD R5, R6.reuse, R5, R19 ;  /* 0x0000000506057224 */ /* 0x040fe200078e0213 */
[----:B------:R-:W-:Y:S01]  /*4f70*/  ISETP.GE.AND P2, PT, R15, RZ, PT ;  /* 0x000000ff0f00720c */ /* 0x000fe20003f46270 */
[--C-:B------:R-:W-:Y:S01]  /*4f80*/  @!P6 IMAD.IADD R17, R17, 0x1, -R6.reuse ;  /* 0x000000011111e824 */ /* 0x100fe200078e0a06 */
[----:B------:R-:W-:Y:S01]  /*4f90*/  IABS R15, R4 ;  /* 0x00000004000f7213 */ /* 0x000fe20000000000 */
[----:B------:R1:W-:Y:S01]  /*4fa0*/  STL [R1+0x2b0], R7 ;  /* 0x0002b00701007387 */ /* 0x0003e20000100800 */
[C---:B------:R-:W-:Y:S01]  /*4fb0*/  ISETP.GT.U32.AND P5, PT, R6.reuse, R5, PT ;  /* 0x000000050600720c */ /* 0x040fe20003fa4070 */
[----:B------:R-:W-:Y:S01]  /*4fc0*/  @!P0 IMAD.IADD R13, R13, 0x1, -R6 ;  /* 0x000000010d0d8824 */ /* 0x000fe200078e0a06 */
[----:B------:R-:W-:Y:S01]  /*4fd0*/  ISETP.GT.U32.AND P6, PT, R6, R17, PT ;  /* 0x000000110600720c */ /* 0x000fe20003fc4070 */
[----:B0-----:R-:W-:Y:S01]  /*4fe0*/  IMAD.MOV.U32 R0, RZ, RZ, R12 ;  /* 0x000000ffff007224 */ /* 0x001fe200078e000c */
[----:B------:R-:W-:Y:S01]  /*4ff0*/  ISETP.GE.AND P0, PT, R14, RZ, PT ;  /* 0x000000ff0e00720c */ /* 0x000fe20003f06270 */
[----:B------:R-:W-:Y:S01]  /*5000*/  IMAD.HI.U32 R19, R2, R15, RZ ;  /* 0x0000000f02137227 */ /* 0x000fe200078e00ff */
[----:B------:R-:W-:-:S02]  /*5010*/  LOP3.LUT R12, R10, 0x14a, RZ, 0xfc, !PT ;  /* 0x0000014a0a0c7812 */ /* 0x000fc400078efcff */
[C---:B------:R-:W-:Y:S01]  /*5020*/  LOP3.LUT R14, R10.reuse, 0x142, RZ, 0xfc, !PT ;  /* 0x000001420a0e7812 */ /* 0x040fe200078efcff */
[----:B------:R-:W-:Y:S01]  /*5030*/  @!P3 IMAD.MOV R0, RZ, RZ, -R0 ;  /* 0x000000ffff00b224 */ /* 0x000fe200078e0a00 */
[----:B------:R-:W-:Y:S01]  /*5040*/  ISETP.GE.AND P3, PT, R11, RZ, PT ;  /* 0x000000ff0b00720c */ /* 0x000fe20003f66270 */
[----:B------:R-:W-:Y:S01]  /*5050*/  IMAD.MOV R19, RZ, RZ, -R19 ;  /* 0x000000ffff137224 */ /* 0x000fe200078e0a13 */
[----:B------:R-:W-:Y:S01]  /*5060*/  LOP3.LUT R11, R10, 0x14c, RZ, 0xfc, !PT ;  /* 0x0000014c0a0b7812 */ /* 0x000fe200078efcff */
[----:B------:R-:W-:Y:S01]  /*5070*/  @!P4 IMAD.IADD R16, R16, 0x1, -R6 ;  /* 0x000000011010c824 */ /* 0x000fe200078e0a06 */
[----:B------:R0:W-:Y:S01]  /*5080*/  STL [R1+0x2c8], R0 ;  /* 0x0002c80001007387 */ /* 0x0001e20000100800 */
[----:B------:R-:W-:Y:S01]  /*5090*/  IMAD R15, R6, R19, R15 ;  /* 0x00000013060f7224 */ /* 0x000fe200078e020f */
[----:B------:R-:W-:Y:S01]  /*50a0*/  ISETP.GE.AND P4, PT, R4, RZ, PT ;  /* 0x000000ff0400720c */ /* 0x000fe20003f86270 */
[----:B-1----:R-:W-:Y:S01]  /*50b0*/  IMAD.HI.U32 R7, R2, R3, RZ ;  /* 0x0000000302077227 */ /* 0x002fe200078e00ff */
[----:B------:R-:W-:-:S03]  /*50c0*/  LOP3.LUT R4, R10, 0x148, RZ, 0xfc, !PT ;  /* 0x000001480a047812 */ /* 0x000fc600078efcff */
[--C-:B------:R-:W-:Y:S02]  /*50d0*/  @!P5 IMAD.IADD R5, R5, 0x1, -R6.reuse ;  /* 0x000000010505d824 */ /* 0x100fe400078e0a06 */
[----:B------:R-:W-:Y:S01]  /*50e0*/  @!P6 IMAD.IADD R17, R17, 0x1, -R6 ;  /* 0x000000011111e824 */ /* 0x000fe200078e0a06 */
[C---:B------:R-:W-:Y:S01]  /*50f0*/  ISETP.GT.U32.AND P6, PT, R6.reuse, R15, PT ;  /* 0x0000000f0600720c */ /* 0x040fe20003fc4070 */
[----:B0-----:R-:W-:Y:S01]  /*5100*/  IMAD.MOV.U32 R0, RZ, RZ, R13 ;  /* 0x000000ffff007224 */ /* 0x001fe200078e000d */
[C---:B------:R-:W-:Y:S01]  /*5110*/  ISETP.GT.U32.AND P5, PT, R6.reuse, R5, PT ;  /* 0x000000050600720c */ /* 0x040fe20003fa4070 */
[----:B------:R-:W-:Y:S02]  /*5120*/  IMAD.MOV R7, RZ, RZ, -R7 ;  /* 0x000000ffff077224 */ /* 0x000fe400078e0a07 */
[----:B------:R-:W-:Y:S01]  /*5130*/  @!P1 IMAD.MOV R0, RZ, RZ, -R0 ;  /* 0x000000ffff009224 */ /* 0x000fe200078e0a00 */
[C---:B------:R-:W-:Y:S01]  /*5140*/  ISETP.GT.U32.AND P1, PT, R6.reuse, R16, PT ;  /* 0x000000100600720c */ /* 0x040fe20003f24070 */
[----:B------:R-:W-:Y:S01]  /*5150*/  IMAD R3, R6, R7, R3 ;  /* 0x0000000706037224 */ /* 0x000fe200078e0203 */
[----:B------:R-:W-:-:S02]  /*5160*/  LOP3.LUT R7, R10, 0x14e, RZ, 0xfc, !PT ;  /* 0x0000014e0a077812 */ /* 0x000fc400078efcff */
[----:B------:R0:W-:Y:S02]  /*5170*/  STL [R1+0x2f4], R0 ;  /* 0x0002f40001007387 */ /* 0x0001e40000100800 */
[----:B------:R-:W-:Y:S01]  /*5180*/  IABS R20, R7 ;  /* 0x0000000700147213 */ /* 0x000fe20000000000 */
[--C-:B------:R-:W-:Y:S02]  /*5190*/  @!P6 IMAD.IADD R15, R15, 0x1, -R6.reuse ;  /* 0x000000010f0fe824 */ /* 0x100fe400078e0a06 */
[--C-:B------:R-:W-:Y:S01]  /*51a0*/  @!P5 IMAD.IADD R5, R5, 0x1, -R6.reuse ;  /* 0x000000010505d824 */ /* 0x100fe200078e0a06 */
[----:B------:R-:W-:Y:S02]  /*51b0*/  ISETP.GE.AND P5, PT, R18, RZ, PT ;  /* 0x000000ff1200720c */ /* 0x000fe40003fa6270 */
[----:B------:R-:W-:Y:S01]  /*51c0*/  ISETP.GT.U32.AND P6, PT, R6, R15, PT ;  /* 0x0000000f0600720c */ /* 0x000fe20003fc4070 */
[----:B------:R-:W-:Y:S01]  /*51d0*/  @!P1 IMAD.IADD R16, R16, 0x1, -R6 ;  /* 0x0000000110109824 */ /* 0x000fe200078e0a06 */
[----:B------:R-:W-:Y:S01]  /*51e0*/  ISETP.GT.U32.AND P1, PT, R6, R3, PT ;  /* 0x000000030600720c */ /* 0x000fe20003f24070 */
[----:B0-----:R-:W-:Y:S01]  /*51f0*/  IMAD.MOV.U32 R0, RZ, RZ, R17 ;  /* 0x000000ffff007224 */ /* 0x001fe200078e0011 */
[----:B------:R-:W-:Y:S01]  /*5200*/  LOP3.LUT R17, R10, 0x144, RZ, 0xfc, !PT ;  /* 0x000001440a117812 */ /* 0x000fe200078efcff */
[----:B------:R-:W-:Y:S01]  /*5210*/  @!P3 IMAD.MOV R5, RZ, RZ, -R5 ;  /* 0x000000ffff05b224 */ /* 0x000fe200078e0a05 */
[----:B------:R-:W-:Y:S01]  /*5220*/  ISETP.GE.AND P3, PT, R11, RZ, PT ;  /* 0x000000ff0b00720c */ /* 0x000fe20003f66270 */
[----:B------:R-:W-:Y:S01]  /*5230*/  @!P2 IMAD.MOV R0, RZ, RZ, -R0 ;  /* 0x000000ffff00a224 */ /* 0x000fe200078e0a00 */
[----:B------:R-:W-:-:S04]  /*5240*/  ISETP.GE.AND P2, PT, R7, RZ, PT ;  /* 0x000000ff0700720c */ /* 0x000fc80003f46270 */
[----:B------:R0:W-:Y:S01]  /*5250*/  STL [R1+0x350], R0 ;  /* 0x0003500001007387 */ /* 0x0001e20000100800 */
[--C-:B------:R-:W-:Y:S01]  /*5260*/  @!P6 IMAD.IADD R15, R15, 0x1, -R6.reuse ;  /* 0x000000010f0fe824 */ /* 0x100fe200078e0a06 */
[----:B------:R-:W-:Y:S01]  /*5270*/  ISETP.GE.AND P6, PT, R4, RZ, PT ;  /* 0x000000ff0400720c */ /* 0x000fe20003fc6270 */
[----:B------:R-:W-:Y:S01]  /*5280*/  @!P1 IMAD.IADD R3, R3, 0x1, -R6 ;  /* 0x0000000103039824 */ /* 0x000fe200078e0a06 */
[----:B------:R1:W-:Y:S04]  /*5290*/  STL [R1+0x34c], R5 ;  /* 0x00034c0501007387 */ /* 0x0003e80000100800 */
[----:B------:R-:W-:Y:S01]  /*52a0*/  ISETP.GT.U32.AND P1, PT, R6, R3, PT ;  /* 0x000000030600720c */ /* 0x000fe20003f24070 */
[----:B0-----:R-:W-:Y:S01]  /*52b0*/  IMAD.MOV.U32 R0, RZ, RZ, R16 ;  /* 0x000000ffff007224 */ /* 0x001fe200078e0010 */
[----:B------:R-:W-:-:S02]  /*52c0*/  IABS R16, R4 ;  /* 0x0000000400107213 */ /* 0x000fc40000000000 */
[----:B-1----:R-:W-:Y:S01]  /*52d0*/  IABS R5, R11 ;  /* 0x0000000b00057213 */ /* 0x002fe20000000000 */
[----:B------:R-:W-:Y:S01]  /*52e0*/  @!P0 IMAD.MOV R0, RZ, RZ, -R0 ;  /* 0x000000ffff008224 */ /* 0x000fe200078e0a00 */
[----:B------:R-:W-:Y:S02]  /*52f0*/  ISETP.GE.AND P0, PT, R12, RZ, PT ;  /* 0x000000ff0c00720c */ /* 0x000fe40003f06270 */
[----:B------:R-:W-:Y:S01]  /*5300*/  IABS R11, R12 ;  /* 0x0000000c000b7213 */ /* 0x000fe20000000000 */
[C---:B------:R-:W-:Y:S01]  /*5310*/  IMAD.HI.U32 R12, R2.reuse, R20, RZ ;  /* 0x00000014020c7227 */ /* 0x040fe200078e00ff */
[----:B------:R0:W-:Y:S03]  /*5320*/  STL [R1+0x348], R0 ;  /* 0x0003480001007387 */ /* 0x0001e60000100800 */
[----:B------:R-:W-:Y:S02]  /*5330*/  IMAD.MOV R12, RZ, RZ, -R12 ;  /* 0x000000ffff0c7224 */ /* 0x000fe400078e0a0c */
[----:B------:R-:W-:-:S04]  /*5340*/  IMAD.HI.U32 R7, R2, R11, RZ ;  /* 0x0000000b02077227 */ /* 0x000fc800078e00ff */
[C---:B------:R-:W-:Y:S02]  /*5350*/  IMAD R20, R6.reuse, R12, R20 ;  /* 0x0000000c06147224 */ /* 0x040fe400078e0214 */
[----:B0-----:R-:W-:Y:S02]  /*5360*/  IMAD.MOV.U32 R0, RZ, RZ, R15 ;  /* 0x000000ffff007224 */ /* 0x001fe400078e000f */
[----:B------:R-:W-:Y:S02]  /*5370*/  IMAD.MOV R7, RZ, RZ, -R7 ;  /* 0x000000ffff077224 */ /* 0x000fe400078e0a07 */
[----:B------:R-:W-:Y:S01]  /*5380*/  @!P4 IMAD.MOV R0, RZ, RZ, -R0 ;  /* 0x000000ffff00c224 */ /* 0x000fe200078e0a00 */
[C---:B------:R-:W-:Y:S01]  /*5390*/  ISETP.GT.U32.AND P4, PT, R6.reuse, R20, PT ;  /* 0x000000140600720c */ /* 0x040fe20003f84070 */
[----:B------:R-:W-:Y:S02]  /*53a0*/  @!P1 IMAD.IADD R3, R3, 0x1, -R6 ;  /* 0x0000000103039824 */ /* 0x000fe400078e0a06 */
[----:B------:R-:W-:Y:S01]  /*53b0*/  IMAD R11, R6, R7, R11 ;  /* 0x00000007060b7224 */ /* 0x000fe200078e020b */
[----:B------:R0:W-:Y:S01]  /*53c0*/  STL [R1+0x368], R0 ;  /* 0x0003680001007387 */ /* 0x0001e20000100800 */
[----:B------:R-:W-:Y:S01]  /*53d0*/  IMAD.HI.U32 R4, R2, R5, RZ ;  /* 0x0000000502047227 */ /* 0x000fe200078e00ff */
[----:B------:R-:W-:-:S03]  /*53e0*/  IABS R7, R14 ;  /* 0x0000000e00077213 */ /* 0x000fc60000000000 */
[----:B------:R-:W-:Y:S02]  /*53f0*/  IMAD.MOV R12, RZ, RZ, -R4 ;  /* 0x000000ffff0c7224 */ /* 0x000fe400078e0a04 */
[----:B------:R-:W-:-:S04]  /*5400*/  IMAD.HI.U32 R4, R2, R16, RZ ;  /* 0x0000001002047227 */ /* 0x000fc800078e00ff */
[----:B0-----:R-:W-:Y:S01]  /*5410*/  IMAD.MOV.U32 R0, RZ, RZ, R3 ;  /* 0x000000ffff007224 */ /* 0x001fe200078e0003 */
[----:B------:R-:W-:Y:S01]  /*5420*/  IABS R3, R17 ;  /* 0x0000001100037213 */ /* 0x000fe20000000000 */
[----:B------:R-:W-:Y:S02]  /*5430*/  @!P4 IMAD.IADD R20, R20, 0x1, -R6 ;  /* 0x000000011414c824 */ /* 0x000fe400078e0a06 */
[----:B------:R-:W-:Y:S01]  /*5440*/  @!P5 IMAD.MOV R0, RZ, RZ, -R0 ;  /* 0x000000ffff00d224 */ /* 0x000fe200078e0a00 */
[C---:B------:R-:W-:Y:S01]  /*5450*/  ISETP.GT.U32.AND P5, PT, R6.reuse, R11, PT ;  /* 0x0000000b0600720c */ /* 0x040fe20003fa4070 */
[C---:B------:R-:W-:Y:S01]  /*5460*/  IMAD R5, R6.reuse, R12, R5 ;  /* 0x0000000c06057224 */ /* 0x040fe200078e0205 */
[----:B------:R-:W-:Y:S01]  /*5470*/  ISETP.GT.U32.AND P4, PT, R6, R20, PT ;  /* 0x000000140600720c */ /* 0x000fe20003f84070 */
[----:B------:R-:W-:Y:S01]  /*5480*/  IMAD.MOV R4, RZ, RZ, -R4 ;  /* 0x000000ffff047224 */ /* 0x000fe200078e0a04 */
[----:B------:R0:W-:Y:S01]  /*5490*/  STL [R1+0x380], R0 ;  /* 0x0003800001007387 */ /* 0x0001e20000100800 */
[----:B------:R-:W-:Y:S01]  /*54a0*/  IMAD.HI.U32 R15, R2, R3, RZ ;  /* 0x00000003020f7227 */ /* 0x000fe200078e00ff */
[----:B------:R-:W-:-:S02]  /*54b0*/  ISETP.GT.U32.AND P1, PT, R6, R5, PT ;  /* 0x000000050600720c */ /* 0x000fc40003f24070 */
[----:B------:R-:W-:Y:S01]  /*54c0*/  LOP3.LUT R12, R10, 0x140, RZ, 0xfc, !PT ;  /* 0x000001400a0c7812 */ /* 0x000fe200078efcff */
[----:B------:R-:W-:Y:S01]  /*54d0*/  IMAD R16, R6, R4, R16 ;  /* 0x0000000406107224 */ /* 0x000fe200078e0210 */
[----:B------:R-:W-:Y:S01]  /*54e0*/  IABS R4, R21 ;  /* 0x0000001500047213 */ /* 0x000fe20000000000 */
[----:B------:R-:W-:Y:S01]  /*54f0*/  IMAD.MOV R15, RZ, RZ, -R15 ;  /* 0x000000ffff0f7224 */ /* 0x000fe200078e0a0f */
[----:B------:R-:W-:Y:S01]  /*5500*/  IABS R13, R12 ;  /* 0x0000000c000d7213 */ /* 0x000fe20000000000 */
[--C-:B------:R-:W-:Y:S02]  /*5510*/  @!P5 IMAD.IADD R11, R11, 0x1, -R6.reuse ;  /* 0x000000010b0bd824 */ /* 0x100fe400078e0a06 */
[--C-:B------:R-:W-:Y:S01]  /*5520*/  @!P4 IMAD.IADD R20, R20, 0x1, -R6.reuse ;  /* 0x000000011414c824 */ /* 0x100fe200078e0a06 */
[C---:B------:R-:W-:Y:S01]  /*5530*/  ISETP.GT.U32.AND P4, PT, R6.reuse, R16, PT ;  /* 0x000000100600720c */ /* 0x040fe20003f84070 */
[C---:B------:R-:W-:Y:S01]  /*5540*/  IMAD R3, R6.reuse, R15, R3 ;  /* 0x0000000f06037224 */ /* 0x040fe200078e0203 */
[----:B------:R-:W-:Y:S01]  /*5550*/  ISETP.GT.U32.AND P5, PT, R6, R11, PT ;  /* 0x0000000b0600720c */ /* 0x000fe20003fa4070 */
[----:B------:R-:W-:Y:S01]  /*5560*/  @!P1 IMAD.IADD R5, R5, 0x1, -R6 ;  /* 0x0000000105059824 */ /* 0x000fe200078e0a06 */
[----:B------:R-:W-:Y:S01]  /*5570*/  LOP3.LUT R15, R10, 0x13e, RZ, 0xfc, !PT ;  /* 0x0000013e0a0f7812 */ /* 0x000fe200078efcff */
[----:B------:R-:W-:-:S03]  /*5580*/  IMAD.HI.U32 R18, R2, R4, RZ ;  /* 0x0000000402127227 */ /* 0x000fc600078e00ff */
[----:B------:R-:W-:Y:S01]  /*5590*/  ISETP.GT.U32.AND P1, PT, R6, R5, PT ;  /* 0x000000050600720c */ /* 0x000fe20003f24070 */
[----:B------:R-:W-:Y:S02]  /*55a0*/  IMAD.MOV R18, RZ, RZ, -R18 ;  /* 0x000000ffff127224 */ /* 0x000fe400078e0a12 */
[----:B0-----:R-:W-:Y:S01]  /*55b0*/  IMAD.MOV.U32 R0, RZ, RZ, R20 ;  /* 0x000000ffff007224 */ /* 0x001fe200078e0014 */
[----:B------:R-:W-:Y:S01]  /*55c0*/  IABS R20, R15 ;  /* 0x0000000f00147213 */ /* 0x000fe20000000000 */
[--C-:B------:R-:W-:Y:S01]  /*55d0*/  @!P4 IMAD.IADD R16, R16, 0x1, -R6.reuse ;  /* 0x000000011010c824 */ /* 0x100fe200078e0a06 */
[----:B------:R-:W-:Y:S01]  /*55e0*/  ISETP.GE.AND P4, PT, R21, RZ, PT ;  /* 0x000000ff1500720c */ /* 0x000fe20003f86270 */
[----:B------:R-:W-:Y:S01]  /*55f0*/  @!P5 IMAD.IADD R11, R11, 0x1, -R6 ;  /* 0x000000010b0bd824 */ /* 0x000fe200078e0a06 */
[C---:B------:R-:W-:Y:S01]  /*5600*/  ISETP.GT.U32.AND P5, PT, R6.reuse, R3, PT ;  /* 0x000000030600720c */ /* 0x040fe20003fa4070 */
[C---:B------:R-:W-:Y:S02]  /*5610*/  IMAD R4, R6.reuse, R18, R4 ;  /* 0x0000001206047224 */ /* 0x040fe400078e0204 */
[----:B------:R-:W-:Y:S01]  /*5620*/  @!P2 IMAD.MOV R0, RZ, RZ, -R0 ;  /* 0x000000ffff00a224 */ /* 0x000fe200078e0a00 */
[C---:B------:R-:W-:Y:S01]  /*5630*/  ISETP.GT.U32.AND P2, PT, R6.reuse, R16, PT ;  /* 0x000000100600720c */ /* 0x040fe20003f44070 */
[----:B------:R-:W-:Y:S01]  /*5640*/  @!P1 IMAD.IADD R5, R5, 0x1, -R6 ;  /* 0x0000000105059824 */ /* 0x000fe200078e0a06 */
[----:B------:R-:W-:Y:S01]  /*5650*/  ISETP.GT.U32.AND P1, PT, R6, R4, PT ;  /* 0x000000040600720c */ /* 0x000fe20003f24070 */
[C---:B------:R-:W-:Y:S01]  /*5660*/  IMAD.HI.U32 R19, R2.reuse, R7, RZ ;  /* 0x0000000702137227 */ /* 0x040fe200078e00ff */
[----:B------:R0:W-:Y:S03]  /*5670*/  STL [R1+0x384], R0 ;  /* 0x0003840001007387 */ /* 0x0001e60000100800 */
[----:B------:R-:W-:-:S04]  /*5680*/  IMAD.HI.U32 R18, R2, R13, RZ ;  /* 0x0000000d02127227 */ /* 0x000fc800078e00ff */
[----:B------:R-:W-:Y:S02]  /*5690*/  @!P5 IMAD.IADD R3, R3, 0x1, -R6 ;  /* 0x000000010303d824 */ /* 0x000fe400078e0a06 */
[----:B------:R-:W-:Y:S02]  /*56a0*/  IMAD.MOV R19, RZ, RZ, -R19 ;  /* 0x000000ffff137224 */ /* 0x000fe400078e0a13 */
[----:B0-----:R-:W-:Y:S01]  /*56b0*/  IMAD.MOV.U32 R0, RZ, RZ, R5 ;  /* 0x000000ffff007224 */ /* 0x001fe200078e0005 */
[----:B------:R-:W-:Y:S01]  /*56c0*/  ISETP.GT.U32.AND P5, PT, R6, R3, PT ;  /* 0x000000030600720c */ /* 0x000fe20003fa4070 */
[----:B------:R-:W-:-:S04]  /*56d0*/  IMAD.HI.U32 R5, R2, R20, RZ ;  /* 0x0000001402057227 */ /* 0x000fc800078e00ff */
[----:B------:R-:W-:Y:S02]  /*56e0*/  @!P3 IMAD.MOV R0, RZ, RZ, -R0 ;  /* 0x000000ffff00b224 */ /* 0x000fe400078e0a00 */
[----:B------:R-:W-:Y:S02]  /*56f0*/  IMAD.MOV R18, RZ, RZ, -R18 ;  /* 0x000000ffff127224 */ /* 0x000fe400078e0a12 */
[----:B------:R-:W-:Y:S01]  /*5700*/  IMAD R7, R6, R19, R7 ;  /* 0x0000001306077224 */ /* 0x000fe200078e0207 */
[----:B------:R0:W-:Y:S01]  /*5710*/  STL [R1+0x38c], R0 ;  /* 0x00038c0001007387 */ /* 0x0001e20000100800 */
[--C-:B------:R-:W-:Y:S02]  /*5720*/  @!P2 IMAD.IADD R16, R16, 0x1, -R6.reuse ;  /* 0x000000011010a824 */ /* 0x100fe400078e0a06 */
[----:B------:R-:W-:Y:S01]  /*5730*/  IMAD.MOV R5, RZ, RZ, -R5 ;  /* 0x000000ffff057224 */ /* 0x000fe200078e0a05 */
[----:B------:R-:W-:Y:S01]  /*5740*/  ISETP.GT.U32.AND P2, PT, R6, R7, PT ;  /* 0x000000070600720c */ /* 0x000fe20003f44070 */
[----:B------:R-:W-:Y:S01]  /*5750*/  @!P1 IMAD.IADD R4, R4, 0x1, -R6 ;  /* 0x0000000104049824 */ /* 0x000fe200078e0a06 */
[----:B------:R-:W-:Y:S01]  /*5760*/  ISETP.GE.AND P1, PT, R17, RZ, PT ;  /* 0x000000ff1100720c */ /* 0x000fe20003f26270 */
[----:B------:R-:W-:-:S02]  /*5770*/  IMAD R13, R6, R18, R13 ;  /* 0x00000012060d7224 */ /* 0x000fc400078e020d */
[C---:B------:R-:W-:Y:S01]  /*5780*/  IMAD R20, R6.reuse, R5, R20 ;  /* 0x0000000506147224 */ /* 0x040fe200078e0214 */
[----:B------:R-:W-:Y:S01]  /*5790*/  ISETP.GT.U32.AND P3, PT, R6, R4, PT ;  /* 0x000000040600720c */ /* 0x000fe20003f64070 */
[----:B0-----:R-:W-:Y:S01]  /*57a0*/  IMAD.MOV.U32 R0, RZ, RZ, R16 ;  /* 0x000000ffff007224 */ /* 0x001fe200078e0010 */
[----:B------:R-:W-:Y:S01]  /*57b0*/  LOP3.LUT R16, R10, 0x13c, RZ, 0xfc, !PT ;  /* 0x0000013c0a107812 */ /* 0x000fe200078efcff */
[----:B------:R-:W-:Y:S01]  /*57c0*/  @!P5 IMAD.IADD R3, R3, 0x1, -R6 ;  /* 0x000000010303d824 */ /* 0x000fe200078e0a06 */
[C---:B------:R-:W-:Y:S01]  /*57d0*/  ISETP.GT.U32.AND P5, PT, R6.reuse, R20, PT ;  /* 0x000000140600720c */ /* 0x040fe20003fa4070 */
[----:B------:R-:W-:Y:S01]  /*57e0*/  @!P6 IMAD.MOV R0, RZ, RZ, -R0 ;  /* 0x000000ffff00e224 */ /* 0x000fe200078e0a00 */
[----:B------:R-:W-:Y:S01]  /*57f0*/  ISETP.GT.U32.AND P6, PT, R6, R13, PT ;  /* 0x0000000d0600720c */ /* 0x000fe20003fc4070 */
[----:B------:R-:W-:Y:S01]  /*5800*/  IMAD.MOV.U32 R9, RZ, RZ, R11 ;  /* 0x000000ffff097224 */ /* 0x000fe200078e000b */
[----:B------:R-:W-:Y:S01]  /*5810*/  IABS R11, R16 ;  /* 0x00000010000b7213 */ /* 0x000fe20000000000 */
[--C-:B------:R-:W-:Y:S01]  /*5820*/  @!P2 IMAD.IADD R7, R7, 0x1, -R6.reuse ;  /* 0x000000010707a824 */ /* 0x100fe200078e0a06 */
[----:B------:R-:W-:Y:S01]  /*5830*/  ISETP.GE.AND P2, PT, R15, RZ, PT ;  /* 0x000000ff0f00720c */ /* 0x000fe20003f46270 */
[----:B------:R-:W-:Y:S01]  /*5840*/  @!P0 IMAD.MOV R9, RZ, RZ, -R9 ;  /* 0x000000ffff098224 */ /* 0x000fe200078e0a09 */
[----:B------:R-:W-:Y:S01]  /*5850*/  ISETP.GE.AND P0, PT, R14, RZ, PT ;  /* 0x000000ff0e00720c */ /* 0x000fe20003f06270 */
[--C-:B------:R-:W-:Y:S01]  /*5860*/  @!P3 IMAD.IADD R4, R4, 0x1, -R6.reuse ;  /* 0x000000010404b824 */ /* 0x100fe200078e0a06 */
[----:B------:R-:W-:Y:S01]  /*5870*/  LOP3.LUT R14, R10, 0x13a, RZ, 0xfc, !PT ;  /* 0x0000013a0a0e7812 */ /* 0x000fe200078efcff */
[----:B------:R-:W-:Y:S01]  /*5880*/  IMAD.HI.U32 R15, R2, R11, RZ ;  /* 0x0000000b020f7227 */ /* 0x000fe200078e00ff */
[----:B------:R-:W-:Y:S01]  /*5890*/  ISETP.GE.AND P3, PT, R12, RZ, PT ;  /* 0x000000ff0c00720c */ /* 0x000fe20003f66270 */
[----:B------:R-:W-:Y:S01]  /*58a0*/  STL [R1+0x388], R9 ;  /* 0x0003880901007387 */ /* 0x000fe20000100800 */
[----:B------:R-:W-:Y:S01]  /*58b0*/  IABS R12, R14 ;  /* 0x0000000e000c7213 */ /* 0x000fe20000000000 */
[--C-:B------:R-:W-:Y:S01]  /*58c0*/  @!P6 IMAD.IADD R13, R13, 0x1, -R6.reuse ;  /* 0x000000010d0de824 */ /* 0x100fe200078e0a06 */
[----:B------:R-:W-:Y:S01]  /*58d0*/  ISETP.GT.U32.AND P6, PT, R6, R7, PT ;  /* 0x000000070600720c */ /* 0x000fe20003fc4070 */
[----:B------:R-:W-:Y:S01]  /*58e0*/  @!P5 IMAD.IADD R20, R20, 0x1, -R6 ;  /* 0x000000011414d824 */ /* 0x000fe200078e0a06 */
[----:B------:R0:W-:Y:S01]  /*58f0*/  STL [R1+0x37c], R0 ;  /* 0x00037c0001007387 */ /* 0x0001e20000100800 */
[----:B------:R-:W-:Y:S01]  /*5900*/  IMAD.HI.U32 R17, R2, R12, RZ ;  /* 0x0000000c02117227 */ /* 0x000fe200078e00ff */
[----:B------:R-:W-:-:S02]  /*5910*/  LOP3.LUT R5, R10, 0x138, RZ, 0xfc, !PT ;  /* 0x000001380a057812 */ /* 0x000fc400078efcff */
[C---:B------:R-:W-:Y:S01]  /*5920*/  ISETP.GT.U32.AND P5, PT, R6.reuse, R20, PT ;  /* 0x000000140600720c */ /* 0x040fe20003fa4070 */
[----:B------:R-:W-:Y:S02]  /*5930*/  IMAD.MOV R17, RZ, RZ, -R17 ;  /* 0x000000ffff117224 */ /* 0x000fe400078e0a11 */
[----:B------:R-:W-:Y:S02]  /*5940*/  @!P1 IMAD.MOV R3, RZ, RZ, -R3 ;  /* 0x000000ffff039224 */ /* 0x000fe400078e0a03 */
[----:B------:R-:W-:Y:S02]  /*5950*/  IMAD R12, R6, R17, R12 ;  /* 0x00000011060c7224 */ /* 0x000fe400078e020c */
[----:B0-----:R-:W-:Y:S02]  /*5960*/  IMAD.MOV.U32 R0, RZ, RZ, R4 ;  /* 0x000000ffff007224 */ /* 0x001fe400078e0004 */
[----:B------:R-:W-:Y:S01]  /*5970*/  IMAD.MOV R4, RZ, RZ, -R15 ;  /* 0x000000ffff047224 */ /* 0x000fe200078e0a0f */
[----:B------:R-:W-:Y:S01]  /*5980*/  LOP3.LUT R15, R10, 0x136, RZ, 0xfc, !PT ;  /* 0x000001360a0f7812 */ /* 0x000fe200078efcff */
[----:B------:R-:W-:-:S02]  /*5990*/  @!P6 IMAD.IADD R7, R7, 0x1, -R6 ;  /* 0x000000010707e824 */ /* 0x000fc400078e0a06 */
[C---:B------:R-:W-:Y:S01]  /*59a0*/  IMAD R11, R6.reuse, R4, R11 ;  /* 0x00000004060b7224 */ /* 0x040fe200078e020b */
[----:B------:R-:W-:Y:S01]  /*59b0*/  IABS R4, R5 ;  /* 0x0000000500047213 */ /* 0x000fe20000000000 */
[----:B------:R-:W-:Y:S01]  /*59c0*/  @!P4 IMAD.MOV R0, RZ, RZ, -R0 ;  /* 0x000000ffff00c224 */ /* 0x000fe200078e0a00 */
[----:B------:R-:W-:Y:S01]  /*59d0*/  ISETP.GT.U32.AND P4, PT, R6, R13, PT ;  /* 0x0000000d0600720c */ /* 0x000fe20003f84070 */
[----:B------:R-:W-:Y:S01]  /*59e0*/  @!P5 IMAD.IADD R20, R20, 0x1, -R6 ;  /* 0x000000011414d824 */ /* 0x000fe200078e0a06 */
[----:B------:R-:W-:Y:S01]  /*59f0*/  ISETP.GT.U32.AND P6, PT, R6, R11, PT ;  /* 0x0000000b0600720c */ /* 0x000fe20003fc4070 */
[----:B------:R-:W-:Y:S01]  /*5a00*/  IMAD.HI.U32 R18, R2, R4, RZ ;  /* 0x0000000402127227 */ /* 0x000fe200078e00ff */
[----:B------:R-:W-:Y:S01]  /*5a10*/  ISETP.GT.U32.AND P5, PT, R6, R12, PT ;  /* 0x0000000c0600720c */ /* 0x000fe20003fa4070 */
[----:B------:R0:W-:Y:S01]  /*5a20*/  STL [R1+0x378], R0 ;  /* 0x0003780001007387 */ /* 0x0001e20000100800 */
[----:B------:R-:W-:Y:S01]  /*5a30*/  IABS R21, R15 ;  /* 0x0000000f00157213 */ /* 0x000fe20000000000 */
[----:B------:R-:W-:-:S02]  /*5a40*/  IMAD.MOV R18, RZ, RZ, -R18 ;  /* 0x000000ffff127224 */ /* 0x000fc400078e0a12 */
[----:B------:R1:W-:Y:S02]  /*5a50*/  STL [R1+0x374], R3 ;  /* 0x0003740301007387 */ /* 0x0003e40000100800 */
[----:B------:R-:W-:-:S04]  /*5a60*/  IMAD.HI.U32 R17, R2, R21, RZ ;  /* 0x0000001502117227 */ /* 0x000fc800078e00ff */
[--C-:B------:R-:W-:Y:S01]  /*5a70*/  @!P6 IMAD.IADD R11, R11, 0x1, -R6.reuse ;  /* 0x000000010b0be824 */ /* 0x100fe200078e0a06 */
[----:B------:R-:W-:Y:S01]  /*5a80*/  ISETP.GE.AND P6, PT, R14, RZ, PT ;  /* 0x000000ff0e00720c */ /* 0x000fe20003fc6270 */
[--C-:B------:R-:W-:Y:S01]  /*5a90*/  @!P4 IMAD.IADD R13, R13, 0x1, -R6.reuse ;  /* 0x000000010d0dc824 */ /* 0x100fe200078e0a06 */
[----:B------:R-:W-:Y:S01]  /*5aa0*/  ISETP.GE.AND P4, PT, R16, RZ, PT ;  /* 0x000000ff1000720c */ /* 0x000fe20003f86270 */
[----:B------:R-:W-:Y:S01]  /*5ab0*/  @!P5 IMAD.IADD R12, R12, 0x1, -R6 ;  /* 0x000000010c0cd824 */ /* 0x000fe200078e0a06 */
[----:B------:R-:W-:Y:S01]  /*5ac0*/  LOP3.LUT R16, R10, 0x134, RZ, 0xfc, !PT ;  /* 0x000001340a107812 */ /* 0x000fe200078efcff */
[----:B0-----:R-:W-:Y:S01]  /*5ad0*/  IMAD.MOV.U32 R0, RZ, RZ, R7 ;  /* 0x000000ffff007224 */ /* 0x001fe200078e0007 */
[----:B------:R-:W-:Y:S01]  /*5ae0*/  ISETP.GT.U32.AND P5, PT, R6, R11, PT ;  /* 0x0000000b0600720c */ /* 0x000fe20003fa4070 */
[----:B------:R-:W-:Y:S01]  /*5af0*/  IMAD.MOV R17, RZ, RZ, -R17 ;  /* 0x000000ffff117224 */ /* 0x000fe200078e0a11 */
[----:B------:R-:W-:Y:S01]  /*5b00*/  LOP3.LUT R14, R10, 0x132, RZ, 0xfc, !PT ;  /* 0x000001320a0e7812 */ /* 0x000fe200078efcff */
[C---:B------:R-:W-:Y:S01]  /*5b10*/  IMAD R4, R6.reuse, R18, R4 ;  /* 0x0000001206047224 */ /* 0x040fe200078e0204 */
[----:B------:R-:W-:Y:S01]  /*5b20*/  IABS R18, R16 ;  /* 0x0000001000127213 */ /* 0x000fe20000000000 */
[----:B------:R-:W-:Y:S01]  /*5b30*/  @!P0 IMAD.MOV R0, RZ, RZ, -R0 ;  /* 0x000000ffff008224 */ /* 0x000fe200078e0a00 */
[C---:B------:R-:W-:Y:S01]  /*5b40*/  ISETP.GT.U32.AND P0, PT, R6.reuse, R12, PT ;  /* 0x0000000c0600720c */ /* 0x040fe20003f04070 */
[----:B------:R-:W-:Y:S01]  /*5b50*/  IMAD R21, R6, R17, R21 ;  /* 0x0000001106157224 */ /* 0x000fe200078e0215 */
[----:B------:R-:W-:Y:S01]  /*5b60*/  IABS R17, R14 ;  /* 0x0000000e00117213 */ /* 0x000fe20000000000 */
[----:B------:R-:W-:Y:S01]  /*5b70*/  IMAD.MOV.U32 R9, RZ, RZ, R13 ;  /* 0x000000ffff097224 */ /* 0x000fe200078e000d */
[----:B------:R0:W-:Y:S01]  /*5b80*/  STL [R1+0x370], R0 ;  /* 0x0003700001007387 */ /* 0x0001e20000100800 */
[----:B-1----:R-:W-:Y:S01]  /*5b90*/  IMAD.HI.U32 R3, R2, R18, RZ ;  /* 0x0000001202037227 */ /* 0x002fe200078e00ff */
[----:B------:R-:W-:-:S03]  /*5ba0*/  ISETP.GT.U32.AND P1, PT, R6, R4, PT ;  /* 0x000000040600720c */ /* 0x000fc60003f24070 */
[----:B------:R-:W-:Y:S01]  /*5bb0*/  @!P3 IMAD.MOV R9, RZ, RZ, -R9 ;  /* 0x000000ffff09b224 */ /* 0x000fe200078e0a09 */
[----:B------:R-:W-:Y:S01]  /*5bc0*/  ISETP.GT.U32.AND P3, PT, R6, R21, PT ;  /* 0x000000150600720c */ /* 0x000fe20003f64070 */
[----:B------:R-:W-:-:S03]  /*5bd0*/  IMAD.HI.U32 R7, R2, R17, RZ ;  /* 0x0000001102077227 */ /* 0x000fc600078e00ff */
[----:B------:R1:W-:Y:S01]  /*5be0*/  STL [R1+0x36c], R9 ;  /* 0x00036c0901007387 */ /* 0x0003e20000100800 */
[----:B0-----:R-:W-:Y:S02]  /*5bf0*/  IMAD.MOV.U32 R0, RZ, RZ, R20 ;  /* 0x000000ffff007224 */ /* 0x001fe400078e0014 */
[----:B------:R-:W-:Y:S01]  /*5c00*/  @!P5 IMAD.IADD R11, R11, 0x1, -R6 ;  /* 0x000000010b0bd824 */ /* 0x000fe200078e0a06 */
[----:B------:R-:W-:Y:S01]  /*5c10*/  ISETP.GE.AND P5, PT, R15, RZ, PT ;  /* 0x000000ff0f00720c */ /* 0x000fe20003fa6270 */
[----:B------:R-:W-:Y:S01]  /*5c20*/  IMAD.MOV R3, RZ, RZ, -R3 ;  /* 0x000000ffff037224 */ /* 0x000fe200078e0a03 */
[----:B------:R-:W-:Y:S01]  /*5c30*/  LOP3.LUT R15, R10, 0x130, RZ, 0xfc, !PT ;  /* 0x000001300a0f7812 */ /* 0x000fe200078efcff */
[----:B------:R-:W-:Y:S01]  /*5c40*/  @!P2 IMAD.MOV R0, RZ, RZ, -R0 ;  /* 0x000000ffff00a224 */ /* 0x000fe200078e0a00 */
[----:B------:R-:W-:Y:S01]  /*5c50*/  ISETP.GE.AND P2, PT, R5, RZ, PT ;  /* 0x000000ff0500720c */ /* 0x000fe20003f46270 */
[----:B------:R-:W-:Y:S01]  /*5c60*/  IMAD.MOV R7, RZ, RZ, -R7 ;  /* 0x000000ffff077224 */ /* 0x000fe200078e0a07 */
[----:B------:R-:W-:Y:S01]  /*5c70*/  IABS R13, R15 ;  /* 0x0000000f000d7213 */ /* 0x000fe20000000000 */
[----:B------:R-:W-:Y:S01]  /*5c80*/  @!P0 IMAD.IADD R12, R12, 0x1, -R6 ;  /* 0x000000010c0c8824 */ /* 0x000fe200078e0a06 */
[----:B------:R0:W-:Y:S01]  /*5c90*/  STL [R1+0x3b4], R0 ;  /* 0x0003b40001007387 */ /* 0x0001e20000100800 */
[----:B------:R-:W-:Y:S01]  /*5ca0*/  IMAD R5, R6, R3, R18 ;  /* 0x0000000306057224 */ /* 0x000fe200078e0212 */
[----:B------:R-:W-:Y:S01]  /*5cb0*/  LOP3.LUT R3, R10, 0x12e, RZ, 0xfc, !PT ;  /* 0x0000012e0a037812 */ /* 0x000fe200078efcff */
[----:B-1----:R-:W-:Y:S01]  /*5cc0*/  IMAD.MOV.U32 R9, RZ, RZ, R11 ;  /* 0x000000ffff097224 */ /* 0x002fe200078e000b */
[----:B------:R-:W-:Y:S01]  /*5cd0*/  ISETP.GE.AND P0, PT, R16, RZ, PT ;  /* 0x000000ff1000720c */ /* 0x000fe20003f06270 */
[C---:B------:R-:W-:Y:S01]  /*5ce0*/  IMAD R7, R6.reuse, R7, R17 ;  /* 0x0000000706077224 */ /* 0x040fe200078e0211 */
[----:B------:R-:W-:Y:S01]  /*5cf0*/  IABS R11, R3 ;  /* 0x00000003000b7213 */ /* 0x000fe20000000000 */
[----:B------:R-:W-:Y:S01]  /*5d00*/  @!P4 IMAD.MOV R9, RZ, RZ, -R9 ;  /* 0x000000ffff09c224 */ /* 0x000fe200078e0a09 */
[----:B------:R-:W-:Y:S01]  /*5d10*/  ISETP.GT.U32.AND P4, PT, R6, R5, PT ;  /* 0x000000050600720c */ /* 0x000fe20003f84070 */
[----:B------:R-:W-:Y:S01]  /*5d20*/  @!P3 IMAD.IADD R21, R21, 0x1, -R6 ;  /* 0x000000011515b824 */ /* 0x000fe200078e0a06 */
[----:B------:R-:W-:Y:S01]  /*5d30*/  LOP3.LUT R17, R10, 0x128, RZ, 0xfc, !PT ;  /* 0x000001280a117812 */ /* 0x000fe200078efcff */
[----:B0-----:R-:W-:Y:S01]  /*5d40*/  IMAD.MOV.U32 R0, RZ, RZ, R12 ;  /* 0x000000ffff007224 */ /* 0x001fe200078e000c */
[----:B------:R-:W-:Y:S01]  /*5d50*/  STL [R1+0x3b0], R9 ;  /* 0x0003b00901007387 */ /* 0x000fe20000100800 */
[----:B------:R-:W-:Y:S01]  /*5d60*/  @!P1 IMAD.IADD R4, R4, 0x1, -R6 ;  /* 0x0000000104049824 */ /* 0x000fe200078e0a06 */
[C---:B------:R-:W-:Y:S01]  /*5d70*/  ISETP.GT.U32.AND P3, PT, R6.reuse, R21, PT ;  /* 0x000000150600720c */ /* 0x040fe20003f64070 */
[----:B------:R-:W-:Y:S01]  /*5d80*/  @!P6 IMAD.MOV R0, RZ, RZ, -R0 ;  /* 0x000000ffff00e224 */ /* 0x000fe200078e0a00 */
[C---:B------:R-:W-:Y:S01]  /*5d90*/  ISETP.GT.U32.AND P6, PT, R6.reuse, R7, PT ;  /* 0x000000070600720c */ /* 0x040fe20003fc4070 */
[----:B------:R-:W-:Y:S01]  /*5da0*/  IMAD.MOV.U32 R12, RZ, RZ, R13 ;  /* 0x000000ffff0c7224 */ /* 0x000fe200078e000d */
[----:B------:R-:W-:-:S02]  /*5db0*/  ISETP.GT.U32.AND P1, PT, R6, R4, PT ;  /* 0x000000040600720c */ /* 0x000fc40003f24070 */
[----:B------:R0:W-:Y:S01]  /*5dc0*/  STL [R1+0x3ac], R0 ;  /* 0x0003ac0001007387 */ /* 0x0001e20000100800 */
[--C-:B------:R-:W-:Y:S01]  /*5dd0*/  @!P4 IMAD.IADD R5, R5, 0x1, -R6.reuse ;  /* 0x000000010505c824 */ /* 0x100fe200078e0a06 */
[----:B------:R-:W-:Y:S01]  /*5de0*/  LOP3.LUT R13, R10, 0x12c, RZ, 0xfc, !PT ;  /* 0x0000012c0a0d7812 */ /* 0x000fe200078efcff */
[----:B------:R-:W-:Y:S01]  /*5df0*/  IMAD.HI.U32 R16, R2, R12, RZ ;  /* 0x0000000c02107227 */ /* 0x000fe200078e00ff */
[----:B------:R-:W-:Y:S02]  /*5e00*/  IABS R18, R17 ;  /* 0x0000001100127213 */ /* 0x000fe40000000000 */
[----:B------:R-:W-:Y:S01]  /*5e10*/  ISETP.GT.U32.AND P4, PT, R6, R5, PT ;  /* 0x000000050600720c */ /* 0x000fe20003f84070 */
[--C-:B------:R-:W-:Y:S01]  /*5e20*/  @!P3 IMAD.IADD R21, R21, 0x1, -R6.reuse ;  /* 0x000000011515b824 */ /* 0x100fe200078e0a06 */
[----:B------:R-:W-:Y:S01]  /*5e30*/  ISETP.GE.AND P3, PT, R15, RZ, PT ;  /* 0x000000ff0f00720c */ /* 0x000fe20003f66270 */
[--C-:B------:R-:W-:Y:S02]  /*5e40*/  @!P6 IMAD.IADD R7, R7, 0x1, -R6.reuse ;  /* 0x000000010707e824 */ /* 0x100fe400078e0a06 */
[----:B------:R-:W-:Y:S01]  /*5e50*/  @!P1 IMAD.IADD R4, R4, 0x1, -R6 ;  /* 0x0000000104049824 */ /* 0x000fe200078e0a06 */
[----:B------:R-:W-:Y:S01]  /*5e60*/  ISETP.GE.AND P1, PT, R14, RZ, PT ;  /* 0x000000ff0e00720c */ /* 0x000fe20003f26270 */
[----:B------:R-:W-:Y:S01]  /*5e70*/  IMAD.HI.U32 R15, R2, R11, RZ ;  /* 0x0000000b020f7227 */ /* 0x000fe200078e00ff */
[----:B------:R-:W-:-:S02]  /*5e80*/  ISETP.GT.U32.AND P6, PT, R6, R7, PT ;  /* 0x000000070600720c */ /* 0x000fc40003fc4070 */
[----:B------:R-:W-:Y:S01]  /*5e90*/  IABS R14, R13 ;  /* 0x0000000d000e7213 */ /* 0x000fe20000000000 */
[----:B------:R-:W-:Y:S02]  /*5ea0*/  IMAD.MOV R16, RZ, RZ, -R16 ;  /* 0x000000ffff107224 */ /* 0x000fe400078e0a10 */
[----:B0-----:R-:W-:Y:S02]  /*5eb0*/  IMAD.MOV.U32 R0, RZ, RZ, R4 ;  /* 0x000000ffff007224 */ /* 0x001fe400078e0004 */
[----:B------:R-:W-:Y:S02]  /*5ec0*/  IMAD.MOV R4, RZ, RZ, -R15 ;  /* 0x000000ffff047224 */ /* 0x000fe400078e0a0f */
[----:B------:R-:W-:Y:S01]  /*5ed0*/  IMAD R15, R6, R16, R12 ;  /* 0x00000010060f7224 */ /* 0x000fe200078e020c */
[----:B------:R-:W-:Y:S01]  /*5ee0*/  LOP3.LUT R16, R10, 0x12a, RZ, 0xfc, !PT ;  /* 0x0000012a0a107812 */ /* 0x000fe200078efcff */
[----:B------:R-:W-:Y:S01]  /*5ef0*/  IMAD R4, R6, R4, R11 ;  /* 0x0000000406047224 */ /* 0x000fe200078e020b */
[----:B------:R-:W-:Y:S01]  /*5f00*/  LOP3.LUT R12, R10, 0x124, RZ, 0xfc, !PT ;  /* 0x000001240a0c7812 */ /* 0x000fe200078efcff */
[--C-:B------:R-:W-:Y:S01]  /*5f10*/  @!P4 IMAD.IADD R5, R5, 0x1, -R6.reuse ;  /* 0x000000010505c824 */ /* 0x100fe200078e0a06 */
[C---:B------:R-:W-:Y:S01]  /*5f20*/  ISETP.GT.U32.AND P4, PT, R6.reuse, R15, PT ;  /* 0x0000000f0600720c */ /* 0x040fe20003f84070 */
[----:B------:R-:W-:Y:S01]  /*5f30*/  @!P6 IMAD.IADD R7, R7, 0x1, -R6 ;  /* 0x000000010707e824 */ /* 0x000fe200078e0a06 */
[----:B------:R-:W-:Y:S01]  /*5f40*/  ISETP.GT.U32.AND P6, PT, R6, R4, PT ;  /* 0x000000040600720c */ /* 0x000fe20003fc4070 */
[----:B------:R-:W-:Y:S01]  /*5f50*/  @!P2 IMAD.MOV R0, RZ, RZ, -R0 ;  /* 0x000000ffff00a224 */ /* 0x000fe200078e0a00 */
[----:B------:R-:W-:Y:S01]  /*5f60*/  IABS R19, R16 ;  /* 0x0000001000137213 */ /* 0x000fe20000000000 */
[----:B------:R-:W-:Y:S01]  /*5f70*/  IMAD.HI.U32 R11, R2, R14, RZ ;  /* 0x0000000e020b7227 */ /* 0x000fe200078e00ff */
[----:B------:R-:W-:-:S02]  /*5f80*/  ISETP.GE.AND P2, PT, R3, RZ, PT ;  /* 0x000000ff0300720c */ /* 0x000fc40003f46270 */
[----:B------:R0:W-:Y:S01]  /*5f90*/  STL [R1+0x3b8], R0 ;  /* 0x0003b80001007387 */ /* 0x0001e20000100800 */
[----:B------:R-:W-:Y:S01]  /*5fa0*/  IMAD.MOV R11, RZ, RZ, -R11 ;  /* 0x000000ffff0b7224 */ /* 0x000fe200078e0a0b */
[----:B------:R-:W-:Y:S01]  /*5fb0*/  LOP3.LUT R3, R10, 0x126, RZ, 0xfc, !PT ;  /* 0x000001260a037812 */ /* 0x000fe200078efcff */
[----:B------:R-:W-:-:S04]  /*5fc0*/  IMAD.HI.U32 R22, R2, R19, RZ ;  /* 0x0000001302167227 */ /* 0x000fc800078e00ff */
[--C-:B------:R-:W-:Y:S02]  /*5fd0*/  @!P4 IMAD.IADD R15, R15, 0x1, -R6.reuse ;  /* 0x000000010f0fc824 */ /* 0x100fe400078e0a06 */
[----:B------:R-:W-:Y:S02]  /*5fe0*/  @!P6 IMAD.IADD R4, R4, 0x1, -R6 ;  /* 0x000000010404e824 */ /* 0x000fe400078e0a06 */
[----:B0-----:R-:W-:Y:S01]  /*5ff0*/  IMAD.MOV.U32 R0, RZ, RZ, R21 ;  /* 0x000000ffff007224 */ /* 0x001fe200078e0015 */
[C---:B------:R-:W-:Y:S01]  /*6000*/  ISETP.GT.U32.AND P6, PT, R6.reuse, R15, PT ;  /* 0x0000000f0600720c */ /* 0x040fe20003fc4070 */
[C---:B------:R-:W-:Y:S01]  /*6010*/  IMAD R14, R6.reuse, R11, R14 ;  /* 0x0000000b060e7224 */ /* 0x040fe200078e020e */
[----:B------:R-:W-:Y:S01]  /*6020*/  IABS R11, R3 ;  /* 0x00000003000b7213 */ /* 0x000fe20000000000 */
[----:B------:R-:W-:Y:S01]  /*6030*/  @!P5 IMAD.MOV R0, RZ, RZ, -R0 ;  /* 0x000000ffff00d224 */ /* 0x000fe200078e0a00 */
[----:B------:R-:W-:Y:S01]  /*6040*/  ISETP.GE.AND P5, PT, R13, RZ, PT ;  /* 0x000000ff0d00720c */ /* 0x000fe20003fa6270 */
[----:B------:R-:W-:Y:S01]  /*6050*/  IMAD.MOV R22, RZ, RZ, -R22 ;  /* 0x000000ffff167224 */ /* 0x000fe200078e0a16 */
[----:B------:R-:W-:Y:S01]  /*6060*/  ISETP.GT.U32.AND P4, PT, R6, R14, PT ;  /* 0x0000000e0600720c */ /* 0x000fe20003f84070 */
[----:B------:R-:W-:Y:S01]  /*6070*/  IMAD.HI.U32 R20, R2, R18, RZ ;  /* 0x0000001202147227 */ /* 0x000fe200078e00ff */
[----:B------:R0:W-:Y:S03]  /*6080*/  STL [R1+0x3a8], R0 ;  /* 0x0003a80001007387 */ /* 0x0001e60000100800 */
[----:B------:R-:W-:Y:S01]  /*6090*/  IMAD R13, R6, R22, R19 ;  /* 0x00000016060d7224 */ /* 0x000fe200078e0213 */
[----:B------:R-:W-:Y:S01]  /*60a0*/  IABS R19, R12 ;  /* 0x0000000c00137213 */ /* 0x000fe20000000000 */
[----:B------:R-:W-:-:S02]  /*60b0*/  IMAD.MOV.U32 R21, RZ, RZ, R11 ;  /* 0x000000ffff157224 */ /* 0x000fc400078e000b */
[----:B------:R-:W-:Y:S02]  /*60c0*/  IMAD.MOV R20, RZ, RZ, -R20 ;  /* 0x000000ffff147224 */ /* 0x000fe400078e0a14 */
[----:B------:R-:W-:Y:S01]  /*60d0*/  @!P6 IMAD.IADD R15, R15, 0x1, -R6 ;  /* 0x000000010f0fe824 */ /* 0x000fe200078e0a06 */
[----:B------:R-:W-:Y:S01]  /*60e0*/  ISETP.GT.U32.AND P6, PT, R6, R13, PT ;  /* 0x0000000d0600720c */ /* 0x000fe20003fc4070 */
[----:B0-----:R-:W-:Y:S02]  /*60f0*/  IMAD.MOV.U32 R0, RZ, RZ, R5 ;  /* 0x000000ffff007224 */ /* 0x001fe400078e0005 */
[----:B------:R-:W-:-:S04]  /*6100*/  IMAD.HI.U32 R5, R2, R21, RZ ;  /* 0x0000001502057227 */ /* 0x000fc800078e00ff */
[----:B------:R-:W-:Y:S01]  /*6110*/  @!P0 IMAD.MOV R0, RZ, RZ, -R0 ;  /* 0x000000ffff008224 */ /* 0x000fe200078e0a00 */
[C---:B------:R-:W-:Y:S01]  /*6120*/  ISETP.GT.U32.AND P0, PT, R6.reuse, R4, PT ;  /* 0x000000040600720c */ /* 0x040fe20003f04070 */
[----:B------:R-:W-:Y:S02]  /*6130*/  IMAD R11, R6, R20, R18 ;  /* 0x00000014060b7224 */ /* 0x000fe400078e0212 */
[----:B------:R-:W-:Y:S01]  /*6140*/  IMAD.MOV.U32 R9, RZ, RZ, R7 ;  /* 0x000000ffff097224 */ /* 0x000fe200078e0007 */
[----:B------:R0:W-:Y:S01]  /*6150*/  STL [R1+0x3a4], R0 ;  /* 0x0003a40001007387 */ /* 0x0001e20000100800 */
[----:B------:R-:W-:Y:S02]  /*6160*/  IMAD.MOV R5, RZ, RZ, -R5 ;  /* 0x000000ffff057224 */ /* 0x000fe400078e0a05 */
[--C-:B------:R-:W-:Y:S02]  /*6170*/  @!P4 IMAD.IADD R14, R14, 0x1, -R6.reuse ;  /* 0x000000010e0ec824 */ /* 0x100fe400078e0a06 */
[----:B------:R-:W-:Y:S01]  /*6180*/  @!P1 IMAD.MOV R9, RZ, RZ, -R9 ;  /* 0x000000ffff099224 */ /* 0x000fe200078e0a09 */
[----:B------:R-:W-:Y:S01]  /*6190*/  ISETP.GE.AND P1, PT, R16, RZ, PT ;  /* 0x000000ff1000720c */ /* 0x000fe20003f26270 */
[C---:B------:R-:W-:Y:S01]  /*61a0*/  IMAD R16, R6.reuse, R5, R21 ;  /* 0x0000000506107224 */ /* 0x040fe200078e0215 */
[C---:B------:R-:W-:Y:S01]  /*61b0*/  ISETP.GT.U32.AND P4, PT, R6.reuse, R14, PT ;  /* 0x0000000e0600720c */ /* 0x040fe20003f84070 */
[----:B------:R-:W-:Y:S01]  /*61c0*/  @!P6 IMAD.IADD R13, R13, 0x1, -R6 ;  /* 0x000000010d0de824 */ /* 0x000fe200078e0a06 */
[----:B------:R1:W-:Y:S01]  /*61d0*/  STL [R1+0x3a0], R9 ;  /* 0x0003a00901007387 */ /* 0x0003e20000100800 */
[----:B0-----:R-:W-:Y:S01]  /*61e0*/  IMAD.MOV.U32 R0, RZ, RZ, R15 ;  /* 0x000000ffff007224 */ /* 0x001fe200078e000f */
[----:B------:R-:W-:Y:S01]  /*61f0*/  ISETP.GT.U32.AND P6, PT, R6, R16, PT ;  /* 0x000000100600720c */ /* 0x000fe20003fc4070 */
[----:B------:R-:W-:Y:S01]  /*6200*/  IMAD.HI.U32 R7, R2, R19, RZ ;  /* 0x0000001302077227 */ /* 0x000fe200078e00ff */
[----:B------:R-:W-:-:S02]  /*6210*/  LOP3.LUT R5, R10, 0x122, RZ, 0xfc, !PT ;  /* 0x000001220a057812 */ /* 0x000fc400078efcff */
[----:B------:R-:W-:Y:S01]  /*6220*/  LOP3.LUT R15, R10, 0x120, RZ, 0xfc, !PT ;  /* 0x000001200a0f7812 */ /* 0x000fe200078efcff */
[----:B------:R-:W-:Y:S01]  /*6230*/  @!P3 IMAD.MOV R0, RZ, RZ, -R0 ;  /* 0x000000ffff00b224 */ /* 0x000fe200078e0a00 */
[----:B------:R-:W-:Y:S01]  /*6240*/  ISETP.GT.U32.AND P3, PT, R6, R11, PT ;  /* 0x0000000b0600720c */ /* 0x000fe20003f64070 */
[--C-:B------:R-:W-:Y:S01]  /*6250*/  @!P0 IMAD.IADD R4, R4, 0x1, -R6.reuse ;  /* 0x0000000104048824 */ /* 0x100fe200078e0a06 */
[----:B------:R-:W-:Y:S01]  /*6260*/  ISETP.GE.AND P0, PT, R17, RZ, PT ;  /* 0x000000ff1100720c */ /* 0x000fe20003f06270 */
[----:B------:R-:W-:Y:S01]  /*6270*/  IMAD.MOV R7, RZ, RZ, -R7 ;  /* 0x000000ffff077224 */ /* 0x000fe200078e0a07 */
[----:B------:R0:W-:Y:S01]  /*6280*/  STL [R1+0x39c], R0 ;  /* 0x00039c0001007387 */ /* 0x0001e20000100800 */
[--C-:B------:R-:W-:Y:S01]  /*6290*/  @!P4 IMAD.IADD R14, R14, 0x1, -R6.reuse ;  /* 0x000000010e0ec824 */ /* 0x100fe200078e0a06 */
[----:B------:R-:W-:Y:S01]  /*62a0*/  ISETP.GE.AND P4, PT, R3, RZ, PT ;  /* 0x000000ff0300720c */ /* 0x000fe20003f86270 */
[----:B------:R-:W-:Y:S01]  /*62b0*/  IMAD R3, R6, R7, R19 ;  /* 0x0000000706037224 */ /* 0x000fe200078e0213 */
[----:B------:R-:W-:Y:S01]  /*62c0*/  IABS R19, R5 ;  /* 0x0000000500137213 */ /* 0x000fe20000000000 */
[----:B------:R-:W-:Y:S01]  /*62d0*/  @!P6 IMAD.IADD R16, R16, 0x1, -R6 ;  /* 0x000000011010e824 */ /* 0x000fe200078e0a06 */
[----:B------:R-:W-:Y:S01]  /*62e0*/  LOP3.LUT R17, R10, 0x11e, RZ, 0xfc, !PT ;  /* 0x0000011e0a117812 */ /* 0x000fe200078efcff */
[----:B-1----:R-:W-:Y:S01]  /*62f0*/  IMAD.MOV.U32 R9, RZ, RZ, R14 ;  /* 0x000000ffff097224 */ /* 0x002fe200078e000e */
[----:B------:R-:W-:Y:S01]  /*6300*/  IABS R20, R15 ;  /* 0x0000000f00147213 */ /* 0x000fe20000000000 */
[----:B------:R-:W-:Y:S01]  /*6310*/  @!P3 IMAD.IADD R11, R11, 0x1, -R6 ;  /* 0x000000010b0bb824 */ /* 0x000fe200078e0a06 */
[----:B------:R-:W-:Y:S01]  /*6320*/  ISETP.GT.U32.AND P6, PT, R6, R16, PT ;  /* 0x000000100600720c */ /* 0x000fe20003fc4070 */
[----:B0-----:R-:W-:Y:S01]  /*6330*/  IMAD.MOV.U32 R0, RZ, RZ, R4 ;  /* 0x000000ffff007224 */ /* 0x001fe200078e0004 */
[----:B------:R-:W-:Y:S01]  /*6340*/  IABS R4, R17 ;  /* 0x0000001100047213 */ /* 0x000fe20000000000 */
[----:B------:R-:W-:Y:S01]  /*6350*/  IMAD.HI.U32 R21, R2, R19, RZ ;  /* 0x0000001302157227 */ /* 0x000fe200078e00ff */
[----:B------:R-:W-:-:S02]  /*6360*/  ISETP.GT.U32.AND P3, PT, R6, R11, PT ;  /* 0x0000000b0600720c */ /* 0x000fc40003f64070 */
[----:B------:R-:W-:Y:S01]  /*6370*/  LOP3.LUT R7, R10, 0x11c, RZ, 0xfc, !PT ;  /* 0x0000011c0a077812 */ /* 0x000fe200078efcff */
[----:B------:R-:W-:Y:S01]  /*6380*/  @!P2 IMAD.MOV R0, RZ, RZ, -R0 ;  /* 0x000000ffff00a224 */ /* 0x000fe200078e0a00 */
[----:B------:R-:W-:Y:S01]  /*6390*/  ISETP.GT.U32.AND P2, PT, R6, R13, PT ;  /* 0x0000000d0600720c */ /* 0x000fe20003f44070 */
[----:B------:R-:W-:Y:S01]  /*63a0*/  IMAD.MOV R21, RZ, RZ, -R21 ;  /* 0x000000ffff157224 */ /* 0x000fe200078e0a15 */
[----:B------:R-:W-:Y:S01]  /*63b0*/  IABS R18, R7 ;  /* 0x0000000700127213 */ /* 0x000fe20000000000 */
[----:B------:R-:W-:Y:S01]  /*63c0*/  @!P5 IMAD.MOV R9, RZ, RZ, -R9 ;  /* 0x000000ffff09d224 */ /* 0x000fe200078e0a09 */
[----:B------:R0:W-:Y:S01]  /*63d0*/  STL [R1+0x398], R0 ;  /* 0x0003980001007387 */ /* 0x0001e20000100800 */
[--C-:B------:R-:W-:Y:S02]  /*63e0*/  @!P6 IMAD.IADD R16, R16, 0x1, -R6.reuse ;  /* 0x000000011010e824 */ /* 0x100fe400078e0a06 */
[----:B------:R-:W-:Y:S01]  /*63f0*/  IMAD.HI.U32 R22, R2, R4, RZ ;  /* 0x0000000402167227 */ /* 0x000fe200078e00ff */
[----:B------:R1:W-:Y:S03]  /*6400*/  STL [R1+0x394], R9 ;  /* 0x0003940901007387 */ /* 0x0003e60000100800 */
[--C-:B------:R-:W-:Y:S01]  /*6410*/  @!P3 IMAD.IADD R11, R11, 0x1, -R6.reuse ;  /* 0x000000010b0bb824 */ /* 0x100fe200078e0a06 */
[----:B------:R-:W-:Y:S01]  /*6420*/  ISETP.GE.AND P3, PT, R12, RZ, PT ;  /* 0x000000ff0c00720c */ /* 0x000fe20003f66270 */
[----:B------:R-:W-:Y:S01]  /*6430*/  @!P2 IMAD.IADD R13, R13, 0x1, -R6 ;  /* 0x000000010d0da824 */ /* 0x000fe200078e0a06 */
[C---:B------:R-:W-:Y:S01]  /*6440*/  ISETP.GT.U32.AND P2, PT, R6.reuse, R3, PT ;  /* 0x000000030600720c */ /* 0x040fe20003f44070 */
[----:B------:R-:W-:-:S02]  /*6450*/  IMAD R12, R6, R21, R19 ;  /* 0x00000015060c7224 */ /* 0x000fc400078e0213 */
[----:B------:R-:W-:-:S03]  /*6460*/  IMAD.HI.U32 R19, R2, R20, RZ ;  /* 0x0000001402137227 */ /* 0x000fc600078e00ff */
[C---:B------:R-:W-:Y:S01]  /*6470*/  ISETP.GT.U32.AND P6, PT, R6.reuse, R12, PT ;  /* 0x0000000c0600720c */ /* 0x040fe20003fc4070 */
[----:B0-----:R-:W-:Y:S02]  /*6480*/  IMAD.MOV.U32 R0, RZ, RZ, R13 ;  /* 0x000000ffff007224 */ /* 0x001fe400078e000d */
[----:B------:R-:W-:Y:S02]  /*6490*/  IMAD.MOV R19, RZ, RZ, -R19 ;  /* 0x000000ffff137224 */ /* 0x000fe400078e0a13 */
[----:B------:R-:W-:Y:S02]  /*64a0*/  @!P1 IMAD.MOV R0, RZ, RZ, -R0 ;  /* 0x000000ffff009224 */ /* 0x000fe400078e0a00 */
[----:B------:R-:W-:Y:S01]  /*64b0*/  @!P2 IMAD.IADD R3, R3, 0x1, -R6 ;  /* 0x000000010303a824 */ /* 0x000fe200078e0a06 */
[----:B------:R-:W-:Y:S01]  /*64c0*/  ISETP.GE.AND P2, PT, R5, RZ, PT ;  /* 0x000000ff0500720c */ /* 0x000fe20003f46270 */
[----:B------:R-:W-:Y:S01]  /*64d0*/  IMAD.MOV R22, RZ, RZ, -R22 ;  /* 0x000000ffff167224 */ /* 0x000fe200078e0a16 */
[----:B------:R0:W-:Y:S01]  /*64e0*/  STL [R1+0x390], R0 ;  /* 0x0003900001007387 */ /* 0x0001e20000100800 */
[----:B------:R-:W-:Y:S01]  /*64f0*/  IMAD R19, R6, R19, R20 ;  /* 0x0000001306137224 */ /* 0x000fe200078e0214 */
[----:B------:R-:W-:Y:S01]  /*6500*/  LOP3.LUT R5, R10, 0x11a, RZ, 0xfc, !PT ;  /* 0x0000011a0a057812 */ /* 0x000fe200078efcff */
[----:B------:R-:W-:Y:S01]  /*6510*/  @!P6 IMAD.IADD R12, R12, 0x1, -R6 ;  /* 0x000000010c0ce824 */ /* 0x000fe200078e0a06 */
[C---:B------:R-:W-:Y:S01]  /*6520*/  ISETP.GT.U32.AND P6, PT, R6.reuse, R3, PT ;  /* 0x000000030600720c */ /* 0x040fe20003fc4070 */
[----:B-1----:R-:W-:Y:S01]  /*6530*/  IMAD.MOV.U32 R9, RZ, RZ, R11 ;  /* 0x000000ffff097224 */ /* 0x002fe200078e000b */
[----:B------:R-:W-:Y:S01]  /*6540*/  ISETP.GT.U32.AND P5, PT, R6, R19, PT ;  /* 0x000000130600720c */ /* 0x000fe20003fa4070 */
[----:B------:R-:W-:Y:S01]  /*6550*/  IMAD.HI.U32 R21, R2, R18, RZ ;  /* 0x0000001202157227 */ /* 0x000fe200078e00ff */
[----:B------:R-:W-:-:S02]  /*6560*/  ISETP.GT.U32.AND P1, PT, R6, R12, PT ;  /* 0x0000000c0600720c */ /* 0x000fc40003f24070 */
[----:B------:R-:W-:Y:S01]  /*6570*/  IABS R14, R5 ;  /* 0x00000005000e7213 */ /* 0x000fe20000000000 */
[----:B0-----:R-:W-:Y:S02]  /*6580*/  IMAD.MOV.U32 R0, RZ, RZ, R16 ;  /* 0x000000ffff007224 */ /* 0x001fe400078e0010 */
[C---:B------:R-:W-:Y:S02]  /*6590*/  IMAD R4, R6.reuse, R22, R4 ;  /* 0x0000001606047224 */ /* 0x040fe400078e0204 */
[----:B------:R-:W-:Y:S02]  /*65a0*/  @!P0 IMAD.MOV R9, RZ, RZ, -R9 ;  /* 0x000000ffff098224 */ /* 0x000fe400078e0a09 */
[----:B------:R-:W-:Y:S01]  /*65b0*/  @!P4 IMAD.MOV R0, RZ, RZ, -R0 ;  /* 0x000000ffff00c224 */ /* 0x000fe200078e0a00 */
[C---:B------:R-:W-:Y:S01]  /*65c0*/  ISETP.GT.U32.AND P0, PT, R6.reuse, R4, PT ;  /* 0x000000040600720c */ /* 0x040fe20003f04070 */
[----:B------:R-:W-:Y:S01]  /*65d0*/  IMAD.MOV R21, RZ, RZ, -R21 ;  /* 0x000000ffff157224 */ /* 0x000fe200078e0a15 */
[----:B------:R-:W-:Y:S01]  /*65e0*/  STL [R1+0x364], R9 ;  /* 0x0003640901007387 */ /* 0x000fe20000100800 */
[----:B------:R-:W-:Y:S01]  /*65f0*/  @!P6 IMAD.IADD R3, R3, 0x1, -R6 ;  /* 0x000000010303e824 */ /* 0x000fe200078e0a06 */
[----:B------:R-:W-:Y:S01]  /*6600*/  ISETP.GE.AND P4, PT, R15, RZ, PT ;  /* 0x000000ff0f00720c */ /* 0x000fe20003f86270 */
[----:B------:R-:W-:Y:S01]  /*6610*/  IMAD R21, R6, R21, R18 ;  /* 0x0000001506157224 */ /* 0x000fe200078e0212 */
[----:B------:R0:W-:Y:S01]  /*6620*/  STL [R1+0x360], R0 ;  /* 0x0003600001007387 */ /* 0x0001e20000100800 */
[----:B------:R-:W-:Y:S01]  /*6630*/  IMAD.HI.U32 R11, R2, R14, RZ ;  /* 0x0000000e020b7227 */ /* 0x000fe200078e00ff */
[----:B------:R-:W-:-:S02]  /*6640*/  LOP3.LUT R18, R10, 0x118, RZ, 0xfc, !PT ;  /* 0x000001180a127812 */ /* 0x000fc400078efcff */
[----:B------:R-:W-:Y:S01]  /*6650*/  ISETP.GT.U32.AND P6, PT, R6, R21, PT ;  /* 0x000000150600720c */ /* 0x000fe20003fc4070 */
[----:B------:R-:W-:Y:S01]  /*6660*/  IMAD.MOV R11, RZ, RZ, -R11 ;  /* 0x000000ffff0b7224 */ /* 0x000fe200078e0a0b */
[----:B------:R-:W-:Y:S01]  /*6670*/  IABS R13, R18 ;  /* 0x00000012000d7213 */ /* 0x000fe20000000000 */
[--C-:B------:R-:W-:Y:S01]  /*6680*/  @!P1 IMAD.IADD R12, R12, 0x1, -R6.reuse ;  /* 0x000000010c0c9824 */ /* 0x100fe200078e0a06 */
[----:B------:R-:W-:Y:S01]  /*6690*/  ISETP.GE.AND P1, PT, R17, RZ, PT ;  /* 0x000000ff1100720c */ /* 0x000fe20003f26270 */
[----:B------:R-:W-:Y:S01]  /*66a0*/  @!P5 IMAD.IADD R19, R19, 0x1, -R6 ;  /* 0x000000011313d824 */ /* 0x000fe200078e0a06 */
[----:B------:R-:W-:Y:S01]  /*66b0*/  ISETP.GE.AND P5, PT, R7, RZ, PT ;  /* 0x000000ff0700720c */ /* 0x000fe20003fa6270 */
[----:B0-----:R-:W-:Y:S01]  /*66c0*/  IMAD.MOV.U32 R0, RZ, RZ, R3 ;  /* 0x000000ffff007224 */ /* 0x001fe200078e0003 */
[----:B------:R-:W-:Y:S01]  /*66d0*/  LOP3.LUT R3, R10, 0x116, RZ, 0xfc, !PT ;  /* 0x000001160a037812 */ /* 0x000fe200078efcff */
[----:B------:R-:W-:Y:S02]  /*66e0*/  IMAD R14, R6, R11, R14 ;  /* 0x0000000b060e7224 */ /* 0x000fe400078e020e */
[----:B------:R-:W-:Y:S01]  /*66f0*/  @!P3 IMAD.MOV R0, RZ, RZ, -R0 ;  /* 0x000000ffff00b224 */ /* 0x000fe200078e0a00 */
[----:B------:R-:W-:Y:S01]  /*6700*/  IABS R11, R3 ;  /* 0x00000003000b7213 */ /* 0x000fe20000000000 */
[--C-:B------:R-:W-:Y:S01]  /*6710*/  @!P0 IMAD.IADD R4, R4, 0x1, -R6.reuse ;  /* 0x0000000104048824 */ /* 0x100fe200078e0a06 */
[----:B------:R-:W-:Y:S01]  /*6720*/  ISETP.GT.U32.AND P0, PT, R6, R19, PT ;  /* 0x000000130600720c */ /* 0x000fe20003f04070 */
[----:B------:R-:W-:Y:S01]  /*6730*/  IMAD.HI.U32 R7, R2, R13, RZ ;  /* 0x0000000d02077227 */ /* 0x000fe200078e00ff */
[----:B------:R0:W-:Y:S03]  /*6740*/  STL [R1+0x35c], R0 ;  /* 0x00035c0001007387 */ /* 0x0001e60000100800 */
[----:B------:R-:W-:Y:S01]  /*6750*/  @!P6 IMAD.IADD R21, R21, 0x1, -R6 ;  /* 0x000000011515e824 */ /* 0x000fe200078e0a06 */
[----:B------:R-:W-:Y:S01]  /*6760*/  ISETP.GT.U32.AND P6, PT, R6, R4, PT ;  /* 0x000000040600720c */ /* 0x000fe20003fc4070 */
[----:B------:R-:W-:-:S02]  /*6770*/  IMAD.MOV R7, RZ, RZ, -R7 ;  /* 0x000000ffff077224 */ /* 0x000fc400078e0a07 */
[----:B------:R-:W-:Y:S01]  /*6780*/  IMAD.HI.U32 R16, R2, R11, RZ ;  /* 0x0000000b02107227 */ /* 0x000fe200078e00ff */
[----:B------:R-:W-:-:S03]  /*6790*/  ISETP.GT.U32.AND P3, PT, R6, R21, PT ;  /* 0x000000150600720c */ /* 0x000fc60003f64070 */
[----:B0-----:R-:W-:Y:S01]  /*67a0*/  IMAD.MOV.U32 R0, RZ, RZ, R12 ;  /* 0x000000ffff007224 */ /* 0x001fe200078e000c */
        /* <DEDUP_REMOVED lines=8> */
[----:B------:R0:W-:Y:S01]  /*6830*/  STL [R1+0x358], R0 ;  /* 0x0003580001007387 */ /* 0x0001e20000100800 */
[----:B------:R-:W-:Y:S01]  /*6840*/  IABS R5, R7 ;  /* 0x0000000700057213 */ /* 0x000fe20000000000 */
[----:B------:R-:W-:Y:S01]  /*6850*/  IMAD.MOV R16, RZ, RZ, -R16 ;  /* 0x000000ffff107224 */ /* 0x000fe200078e0a10 */
[----:B------:R-:W-:Y:S01]  /*6860*/  ISETP.GT.U32.AND P6, PT, R6, R13, PT ;  /* 0x0000000d0600720c */ /* 0x000fe20003fc4070 */
[----:B------:R-:W-:-:S02]  /*6870*/  IMAD.MOV.U32 R9, RZ, RZ, R4 ;  /* 0x000000ffff097224 */ /* 0x000fc400078e0004 */
[----:B------:R-:W-:-:S04]  /*6880*/  IMAD.HI.U32 R15, R2, R5, RZ ;  /* 0x00000005020f7227 */ /* 0x000fc800078e00ff */
[----:B------:R-:W-:Y:S01]  /*6890*/  @!P2 IMAD.IADD R14, R14, 0x1, -R6 ;  /* 0x000000010e0ea824 */ /* 0x000fe200078e0a06 */
[----:B------:R-:W-:Y:S01]  /*68a0*/  ISETP.GE.AND P2, PT, R3, RZ, PT ;  /* 0x000000ff0300720c */ /* 0x000fe20003f46270 */
[----:B0-----:R-:W-:Y:S01]  /*68b0*/  IMAD.MOV.U32 R0, RZ, RZ, R19 ;  /* 0x000000ffff007224 */ /* 0x001fe200078e0013 */
[----:B------:R-:W-:Y:S01]  /*68c0*/  IABS R3, R12 ;  /* 0x0000000c00037213 */ /* 0x000fe20000000000 */
[----:B------:R-:W-:Y:S01]  /*68d0*/  IMAD.MOV R15, RZ, RZ, -R15 ;  /* 0x000000ffff0f7224 */ /* 0x000fe200078e0a0f */
[----:B------:R-:W-:Y:S01]  /*68e0*/  LOP3.LUT R19, R10, 0x106, RZ, 0xfc, !PT ;  /* 0x000001060a137812 */ /* 0x000fe200078efcff */
[----:B------:R-:W-:Y:S01]  /*68f0*/  @!P4 IMAD.MOV R0, RZ, RZ, -R0 ;  /* 0x000000ffff00c224 */ /* 0x000fe200078e0a00 */
[C---:B------:R-:W-:Y:S01]  /*6900*/  ISETP.GT.U32.AND P4, PT, R6.reuse, R14, PT ;  /* 0x0000000e0600720c */ /* 0x040fe20003f84070 */
[C---:B------:R-:W-:Y:S01]  /*6910*/  IMAD R11, R6.reuse, R16, R11 ;  /* 0x00000010060b7224 */ /* 0x040fe200078e020b */
[----:B------:R-:W-:Y:S01]  /*6920*/  IABS R17, R19 ;  /* 0x0000001300117213 */ /* 0x000fe20000000000 */
[----:B------:R-:W-:Y:S01]  /*6930*/  IMAD R4, R6, R15, R5 ;  /* 0x0000000f06047224 */ /* 0x000fe200078e0205 */
[----:B------:R-:W-:Y:S01]  /*6940*/  STL [R1+0x354], R0 ;  /* 0x0003540001007387 */ /* 0x000fe20000100800 */
[----:B------:R-:W-:Y:S01]  /*6950*/  IMAD.HI.U32 R5, R2, R3, RZ ;  /* 0x0000000302057227 */ /* 0x000fe200078e00ff */
[----:B------:R-:W-:-:S03]  /*6960*/  LOP3.LUT R15, R10, 0x10c, RZ, 0xfc, !PT ;  /* 0x0000010c0a0f7812 */ /* 0x000fc600078efcff */
[----:B------:R-:W-:Y:S01]  /*6970*/  @!P1 IMAD.MOV R9, RZ, RZ, -R9 ;  /* 0x000000ffff099224 */ /* 0x000fe200078e0a09 */
[----:B------:R-:W-:Y:S01]  /*6980*/  ISETP.GT.U32.AND P1, PT, R6, R11, PT ;  /* 0x0000000b0600720c */ /* 0x000fe20003f24070 */
[--C-:B------:R-:W-:Y:S02]  /*6990*/  @!P6 IMAD.IADD R13, R13, 0x1, -R6.reuse ;  /* 0x000000010d0de824 */ /* 0x100fe400078e0a06 */
[----:B------:R-:W-:Y:S01]  /*69a0*/  IMAD.MOV R5, RZ, RZ, -R5 ;  /* 0x000000ffff057224 */ /* 0x000fe200078e0a05 */
[----:B------:R0:W-:Y:S01]  /*69b0*/  STL [R1+0x344], R9 ;  /* 0x0003440901007387 */ /* 0x0001e20000100800 */
[--C-:B------:R-:W-:Y:S01]  /*69c0*/  @!P4 IMAD.IADD R14, R14, 0x1, -R6.reuse ;  /* 0x000000010e0ec824 */ /* 0x100fe200078e0a06 */
[C---:B------:R-:W-:Y:S01]  /*69d0*/  ISETP.GT.U32.AND P6, PT, R6.reuse, R13, PT ;  /* 0x0000000d0600720c */ /* 0x040fe20003fc4070 */
[C---:B------:R-:W-:Y:S01]  /*69e0*/  IMAD R5, R6.reuse, R5, R3 ;  /* 0x0000000506057224 */ /* 0x040fe200078e0203 */
[----:B------:R-:W-:Y:S01]  /*69f0*/  ISETP.GT.U32.AND P4, PT, R6, R4, PT ;  /* 0x000000040600720c */ /* 0x000fe20003f84070 */
[----:B------:R-:W-:Y:S01]  /*6a00*/  @!P3 IMAD.IADD R21, R21, 0x1, -R6 ;  /* 0x000000011515b824 */ /* 0x000fe200078e0a06 */
[----:B------:R-:W-:-:S02]  /*6a10*/  ISETP.GE.AND P3, PT, R18, RZ, PT ;  /* 0x000000ff1200720c */ /* 0x000fc40003f66270 */
[----:B------:R-:W-:Y:S01]  /*6a20*/  IABS R3, R15 ;  /* 0x0000000f00037213 */ /* 0x000fe20000000000 */
[----:B------:R-:W-:Y:S02]  /*6a30*/  @!P1 IMAD.IADD R11, R11, 0x1, -R6 ;  /* 0x000000010b0b9824 */ /* 0x000fe400078e0a06 */
[----:B0-----:R-:W-:Y:S02]  /*6a40*/  IMAD.MOV.U32 R9, RZ, RZ, R14 ;  /* 0x000000ffff097224 */ /* 0x001fe400078e000e */
[----:B------:R-:W-:Y:S01]  /*6a50*/  IMAD.MOV.U32 R0, RZ, RZ, R21 ;  /* 0x000000ffff007224 */ /* 0x000fe200078e0015 */
[C---:B------:R-:W-:Y:S01]  /*6a60*/  ISETP.GT.U32.AND P1, PT, R6.reuse, R11, PT ;  /* 0x0000000b0600720c */ /* 0x040fe20003f24070 */
[----:B------:R-:W-:Y:S01]  /*6a70*/  @!P0 IMAD.MOV R9, RZ, RZ, -R9 ;  /* 0x000000ffff098224 */ /* 0x000fe200078e0a09 */
[----:B------:R-:W-:Y:S01]  /*6a80*/  ISETP.GT.U32.AND P0, PT, R6, R5, PT ;  /* 0x000000050600720c */ /* 0x000fe20003f04070 */
[----:B------:R-:W-:Y:S01]  /*6a90*/  @!P6 IMAD.IADD R13, R13, 0x1, -R6 ;  /* 0x000000010d0de824 */ /* 0x000fe200078e0a06 */
[----:B------:R-:W-:Y:S01]  /*6aa0*/  ISETP.GE.AND P6, PT, R12, RZ, PT ;  /* 0x000000ff0c00720c */ /* 0x000fe20003fc6270 */
[----:B------:R-:W-:Y:S01]  /*6ab0*/  @!P5 IMAD.MOV R0, RZ, RZ, -R0 ;  /* 0x000000ffff00d224 */ /* 0x000fe200078e0a00 */
[----:B------:R-:W-:Y:S01]  /*6ac0*/  LOP3.LUT R12, R10, 0x10e, RZ, 0xfc, !PT ;  /* 0x0000010e0a0c7812 */ /* 0x000fe200078efcff */
[----:B------:R-:W-:Y:S01]  /*6ad0*/  @!P4 IMAD.IADD R4, R4, 0x1, -R6 ;  /* 0x000000010404c824 */ /* 0x000fe200078e0a06 */
[----:B------:R-:W-:-:S02]  /*6ae0*/  ISETP.GE.AND P5, PT, R7, RZ, PT ;  /* 0x000000ff0700720c */ /* 0x000fc40003fa6270 */
[----:B------:R-:W-:Y:S01]  /*6af0*/  IABS R23, R12 ;  /* 0x0000000c00177213 */ /* 0x000fe20000000000 */
[----:B------:R0:W-:Y:S01]  /*6b00*/  STL [R1+0x340], R0 ;  /* 0x0003400001007387 */ /* 0x0001e20000100800 */
[----:B------:R-:W-:Y:S01]  /*6b10*/  LOP3.LUT R7, R10, 0x110, RZ, 0xfc, !PT ;  /* 0x000001100a077812 */ /* 0x000fe200078efcff */
[--C-:B------:R-:W-:Y:S01]  /*6b20*/  @!P1 IMAD.IADD R11, R11, 0x1, -R6.reuse ;  /* 0x000000010b0b9824 */ /* 0x100fe200078e0a06 */
[----:B------:R-:W-:Y:S01]  /*6b30*/  ISETP.GE.AND P1, PT, R12, RZ, PT ;  /* 0x000000ff0c00720c */ /* 0x000fe20003f26270 */
[----:B------:R-:W-:Y:S01]  /*6b40*/  @!P0 IMAD.IADD R5, R5, 0x1, -R6 ;  /* 0x0000000105058824 */ /* 0x000fe200078e0a06 */
[----:B------:R-:W-:Y:S01]  /*6b50*/  ISETP.GT.U32.AND P4, PT, R6, R4, PT ;  /* 0x000000040600720c */ /* 0x000fe20003f84070 */
[----:B------:R-:W-:Y:S01]  /*6b60*/  IMAD.HI.U32 R14, R2, R23, RZ ;  /* 0x00000017020e7227 */ /* 0x000fe200078e00ff */
[----:B------:R-:W-:Y:S01]  /*6b70*/  IABS R22, R7 ;  /* 0x0000000700167213 */ /* 0x000fe20000000000 */
[----:B------:R1:W-:Y:S01]  /*6b80*/  STL [R1+0x33c], R9 ;  /* 0x00033c0901007387 */ /* 0x0003e20000100800 */
[----:B------:R-:W-:Y:S01]  /*6b90*/  ISETP.GT.U32.AND P0, PT, R6, R5, PT ;  /* 0x000000050600720c */ /* 0x000fe20003f04070 */
[----:B------:R-:W-:-:S02]  /*6ba0*/  IMAD.MOV R12, RZ, RZ, -R14 ;  /* 0x000000ffff0c7224 */ /* 0x000fc400078e0a0e */
[----:B0-----:R-:W-:Y:S02]  /*6bb0*/  IMAD.MOV.U32 R0, RZ, RZ, R13 ;  /* 0x000000ffff007224 */ /* 0x001fe400078e000d */
[----:B------:R-:W-:Y:S01]  /*6bc0*/  IMAD R23, R6, R12, R23 ;  /* 0x0000000c06177224 */ /* 0x000fe200078e0217 */
[----:B------:R-:W-:Y:S01]  /*6bd0*/  LOP3.LUT R12, R10, 0x104, RZ, 0xfc, !PT ;  /* 0x000001040a0c7812 */ /* 0x000fe200078efcff */
[----:B------:R-:W-:-:S03]  /*6be0*/  IMAD.HI.U32 R13, R2, R22, RZ ;  /* 0x00000016020d7227 */ /* 0x000fc600078e00ff */
[----:B------:R-:W-:Y:S01]  /*6bf0*/  IABS R18, R12 ;  /* 0x0000000c00127213 */ /* 0x000fe20000000000 */
[----:B------:R-:W-:Y:S02]  /*6c00*/  IMAD.MOV R13, RZ, RZ, -R13 ;  /* 0x000000ffff0d7224 */ /* 0x000fe400078e0a0d */
[----:B------:R-:W-:Y:S01]  /*6c10*/  @!P0 IMAD.IADD R5, R5, 0x1, -R6 ;  /* 0x0000000105058824 */ /* 0x000fe200078e0a06 */
[----:B------:R-:W-:Y:S01]  /*6c20*/  ISETP.GT.U32.AND P0, PT, R6, R23, PT ;  /* 0x000000170600720c */ /* 0x000fe20003f04070 */
[----:B------:R-:W-:Y:S01]  /*6c30*/  @!P3 IMAD.MOV R0, RZ, RZ, -R0 ;  /* 0x000000ffff00b224 */ /* 0x000fe200078e0a00 */
[----:B------:R-:W-:Y:S01]  /*6c40*/  ISETP.GE.AND P3, PT, R7, RZ, PT ;  /* 0x000000ff0700720c */ /* 0x000fe20003f66270 */
[----:B------:R-:W-:Y:S01]  /*6c50*/  @!P4 IMAD.IADD R4, R4, 0x1, -R6 ;  /* 0x000000010404c824 */ /* 0x000fe200078e0a06 */
[----:B------:R-:W-:Y:S01]  /*6c60*/  ISETP.GE.AND P4, PT, R15, RZ, PT ;  /* 0x000000ff0f00720c */ /* 0x000fe20003f86270 */
[----:B------:R-:W-:Y:S01]  /*6c70*/  IMAD R22, R6, R13, R22 ;  /* 0x0000000d06167224 */ /* 0x000fe200078e0216 */
[----:B------:R0:W-:Y:S01]  /*6c80*/  STL [R1+0x338], R0 ;  /* 0x0003380001007387 */ /* 0x0001e20000100800 */
[----:B-1----:R-:W-:Y:S01]  /*6c90*/  IMAD.MOV.U32 R9, RZ, RZ, R11 ;  /* 0x000000ffff097224 */ /* 0x002fe200078e000b */
[----:B------:R-:W-:Y:S01]  /*6ca0*/  LOP3.LUT R13, R10, 0x10a, RZ, 0xfc, !PT ;  /* 0x0000010a0a0d7812 */ /* 0x000fe200078efcff */
[----:B------:R-:W-:Y:S01]  /*6cb0*/  IMAD.HI.U32 R7, R2, R3, RZ ;  /* 0x0000000302077227 */ /* 0x000fe200078e00ff */
[----:B------:R-:W-:-:S03]  /*6cc0*/  LOP3.LUT R11, R10, 0x108, RZ, 0xfc, !PT ;  /* 0x000001080a0b7812 */ /* 0x000fc600078efcff */
[----:B------:R-:W-:Y:S01]  /*6cd0*/  @!P2 IMAD.MOV R9, RZ, RZ, -R9 ;  /* 0x000000ffff09a224 */ /* 0x000fe200078e0a09 */
[C---:B------:R-:W-:Y:S01]  /*6ce0*/  ISETP.GT.U32.AND P2, PT, R6.reuse, R22, PT ;  /* 0x000000160600720c */ /* 0x040fe20003f44070 */
[----:B------:R-:W-:Y:S01]  /*6cf0*/  @!P0 IMAD.IADD R23, R23, 0x1, -R6 ;  /* 0x0000000117178824 */ /* 0x000fe200078e0a06 */
[----:B------:R-:W-:Y:S01]  /*6d00*/  IABS R16, R11 ;  /* 0x0000000b00107213 */ /* 0x000fe20000000000 */
[----:B0-----:R-:W-:Y:S01]  /*6d10*/  IMAD.MOV.U32 R0, RZ, RZ, R4 ;  /* 0x000000ffff007224 */ /* 0x001fe200078e0004 */
[----:B------:R-:W-:Y:S01]  /*6d20*/  STL [R1+0x334], R9 ;  /* 0x0003340901007387 */ /* 0x000fe20000100800 */
[----:B------:R-:W-:Y:S01]  /*6d30*/  IMAD.MOV R7, RZ, RZ, -R7 ;  /* 0x000000ffff077224 */ /* 0x000fe200078e0a07 */
[C---:B------:R-:W-:Y:S01]  /*6d40*/  ISETP.GT.U32.AND P0, PT, R6.reuse, R23, PT ;  /* 0x000000170600720c */ /* 0x040fe20003f04070 */
[----:B------:R-:W-:Y:S01]  /*6d50*/  @!P5 IMAD.MOV R0, RZ, RZ, -R0 ;  /* 0x000000ffff00d224 */ /* 0x000fe200078e0a00 */
[----:B------:R-:W-:Y:S01]  /*6d60*/  ISETP.GE.AND P5, PT, R13, RZ, PT ;  /* 0x000000ff0d00720c */ /* 0x000fe20003fa6270 */
[----:B------:R-:W-:Y:S01]  /*6d70*/  IMAD R3, R6, R7, R3 ;  /* 0x0000000706037224 */ /* 0x000fe200078e0203 */
[----:B------:R-:W-:Y:S01]  /*6d80*/  IABS R13, R13 ;  /* 0x0000000d000d7213 */ /* 0x000fe20000000000 */
[C---:B------:R-:W-:Y:S01]  /*6d90*/  IMAD.HI.U32 R7, R2.reuse, R16, RZ ;  /* 0x0000001002077227 */ /* 0x040fe200078e00ff */
[----:B------:R0:W-:Y:S03]  /*6da0*/  STL [R1+0x330], R0 ;  /* 0x0003300001007387 */ /* 0x0001e60000100800 */
[----:B------:R-:W-:-:S04]  /*6db0*/  IMAD.HI.U32 R14, R2, R13, RZ ;  /* 0x0000000d020e7227 */ /* 0x000fc800078e00ff */
[----:B------:R-:W-:Y:S02]  /*6dc0*/  @!P2 IMAD.IADD R22, R22, 0x1, -R6 ;  /* 0x000000011616a824 */ /* 0x000fe400078e0a06 */
[----:B------:R-:W-:Y:S02]  /*6dd0*/  IMAD.MOV R14, RZ, RZ, -R14 ;  /* 0x000000ffff0e7224 */ /* 0x000fe400078e0a0e */
[----:B0-----:R-:W-:Y:S01]  /*6de0*/  IMAD.MOV.U32 R0, RZ, RZ, R5 ;  /* 0x000000ffff007224 */ /* 0x001fe200078e0005 */
[C---:B------:R-:W-:Y:S01]  /*6df0*/  ISETP.GT.U32.AND P2, PT, R6.reuse, R22, PT ;  /* 0x000000160600720c */ /* 0x040fe20003f44070 */
[----:B------:R-:W-:Y:S01]  /*6e00*/  IMAD R13, R6, R14, R13 ;  /* 0x0000000e060d7224 */ /* 0x000fe200078e020d */
[----:B------:R-:W-:Y:S01]  /*6e10*/  LOP3.LUT R14, R10, 0xfc, RZ, 0xfc, !PT ;  /* 0x000000fc0a0e7812 */ /* 0x000fe200078efcff */
[----:B------:R-:W-:Y:S01]  /*6e20*/  @!P6 IMAD.MOV R0, RZ, RZ, -R0 ;  /* 0x000000ffff00e224 */ /* 0x000fe200078e0a00 */
[C---:B------:R-:W-:Y:S01]  /*6e30*/  ISETP.GT.U32.AND P6, PT, R6.reuse, R3, PT ;  /* 0x000000030600720c */ /* 0x040fe20003fc4070 */
[----:B------:R-:W-:Y:S01]  /*6e40*/  @!P0 IMAD.IADD R23, R23, 0x1, -R6 ;  /* 0x0000000117178824 */ /* 0x000fe200078e0a06 */
[----:B------:R-:W-:Y:S01]  /*6e50*/  ISETP.GT.U32.AND P0, PT, R6, R13, PT ;  /* 0x0000000d0600720c */ /* 0x000fe20003f04070 */
[----:B------:R-:W-:Y:S01]  /*6e60*/  IMAD.HI.U32 R4, R2, R18, RZ ;  /* 0x0000001202047227 */ /* 0x000fe200078e00ff */
[----:B------:R0:W-:Y:S03]  /*6e70*/  STL [R1+0x32c], R0 ;  /* 0x00032c0001007387 */ /* 0x0001e60000100800 */
[----:B------:R-:W-:-:S02]  /*6e80*/  IMAD.MOV R7, RZ, RZ, -R7 ;  /* 0x000000ffff077224 */ /* 0x000fc400078e0a07 */
[----:B------:R-:W-:Y:S02]  /*6e90*/  IMAD.MOV R4, RZ, RZ, -R4 ;  /* 0x000000ffff047224 */ /* 0x000fe400078e0a04 */
[----:B------:R-:W-:Y:S02]  /*6ea0*/  IMAD R16, R6, R7, R16 ;  /* 0x0000000706107224 */ /* 0x000fe400078e0210 */
[----:B------:R-:W-:Y:S01]  /*6eb0*/  @!P2 IMAD.IADD R22, R22, 0x1, -R6 ;  /* 0x000000011616a824 */ /* 0x000fe200078e0a06 */
[----:B------:R-:W-:Y:S01]  /*6ec0*/  ISETP.GE.AND P2, PT, R11, RZ, PT ;  /* 0x000000ff0b00720c */ /* 0x000fe20003f46270 */
[----:B------:R-:W-:Y:S01]  /*6ed0*/  IMAD R18, R6, R4, R18 ;  /* 0x0000000406127224 */ /* 0x000fe200078e0212 */
[----:B------:R-:W-:Y:S01]  /*6ee0*/  LOP3.LUT R4, R10, 0x102, RZ, 0xfc, !PT ;  /* 0x000001020a047812 */ /* 0x000fe200078efcff */
[--C-:B------:R-:W-:Y:S01]  /*6ef0*/  @!P6 IMAD.IADD R3, R3, 0x1, -R6.reuse ;  /* 0x000000010303e824 */ /* 0x100fe200078e0a06 */
[C---:B------:R-:W-:Y:S01]  /*6f00*/  ISETP.GT.U32.AND P6, PT, R6.reuse, R16, PT ;  /* 0x000000100600720c */ /* 0x040fe20003fc4070 */
[----:B------:R-:W-:Y:S01]  /*6f10*/  @!P0 IMAD.IADD R13, R13, 0x1, -R6 ;  /* 0x000000010d0d8824 */ /* 0x000fe200078e0a06 */
[----:B------:R-:W-:Y:S01]  /*6f20*/  IABS R7, R4 ;  /* 0x0000000400077213 */ /* 0x000fe20000000000 */
[----:B0-----:R-:W-:Y:S01]  /*6f30*/  IMAD.MOV.U32 R0, RZ, RZ, R22 ;  /* 0x000000ffff007224 */ /* 0x001fe200078e0016 */
[----:B------:R-:W-:Y:S01]  /*6f40*/  ISETP.GT.U32.AND P0, PT, R6, R3, PT ;  /* 0x000000030600720c */ /* 0x000fe20003f04070 */
[----:B------:R-:W-:Y:S01]  /*6f50*/  IMAD.HI.U32 R15, R2, R17, RZ ;  /* 0x00000011020f7227 */ /* 0x000fe200078e00ff */
[----:B------:R-:W-:-:S03]  /*6f60*/  IABS R11, R14 ;  /* 0x0000000e000b7213 */ /* 0x000fc60000000000 */
[----:B------:R-:W-:Y:S01]  /*6f70*/  @!P3 IMAD.MOV R0, RZ, RZ, -R0 ;  /* 0x000000ffff00b224 */ /* 0x000fe200078e0a00 */
[----:B------:R-:W-:Y:S01]  /*6f80*/  ISETP.GT.U32.AND P3, PT, R6, R13, PT ;  /* 0x0000000d0600720c */ /* 0x000fe20003f64070 */
[----:B------:R-:W-:Y:S01]  /*6f90*/  IMAD.MOV R5, RZ, RZ, -R15 ;  /* 0x000000ffff057224 */ /* 0x000fe200078e0a0f */
[----:B------:R-:W-:Y:S01]  /*6fa0*/  LOP3.LUT R15, R10, 0x100, RZ, 0xfc, !PT ;  /* 0x000001000a0f7812 */ /* 0x000fe200078efcff */
[----:B------:R-:W-:Y:S01]  /*6fb0*/  IMAD.HI.U32 R24, R2, R7, RZ ;  /* 0x0000000702187227 */ /* 0x000fe200078e00ff */
[----:B------:R0:W-:Y:S02]  /*6fc0*/  STL [R1+0x328], R0 ;  /* 0x0003280001007387 */ /* 0x0001e40000100800 */
[----:B------:R-:W-:Y:S01]  /*6fd0*/  IABS R20, R15 ;  /* 0x0000000f00147213 */ /* 0x000fe20000000000 */
[----:B------:R-:W-:Y:S01]  /*6fe0*/  IMAD R17, R6, R5, R17 ;  /* 0x0000000506117224 */ /* 0x000fe200078e0211 */
[----:B------:R-:W-:Y:S01]  /*6ff0*/  LOP3.LUT R5, R10, 0xfe, RZ, 0xfc, !PT ;  /* 0x000000fe0a057812 */ /* 0x000fe200078efcff */
[----:B------:R-:W-:-:S02]  /*7000*/  @!P6 IMAD.IADD R16, R16, 0x1, -R6 ;  /* 0x000000011010e824 */ /* 0x000fc400078e0a06 */
[----:B------:R-:W-:Y:S01]  /*7010*/  IMAD.MOV R24, RZ, RZ, -R24 ;  /* 0x000000ffff187224 */ /* 0x000fe200078e0a18 */
[----:B------:R-:W-:Y:S01]  /*7020*/  IABS R21, R5 ;  /* 0x0000000500157213 */ /* 0x000fe20000000000 */
[----:B------:R-:W-:Y:S01]  /*7030*/  IMAD.HI.U32 R22, R2, R20, RZ ;  /* 0x0000001402167227 */ /* 0x000fe200078e00ff */
[----:B------:R-:W-:-:S03]  /*7040*/  ISETP.GT.U32.AND P6, PT, R6, R16, PT ;  /* 0x000000100600720c */ /* 0x000fc60003fc4070 */
[----:B0-----:R-:W-:Y:S02]  /*7050*/  IMAD.MOV.U32 R0, RZ, RZ, R23 ;  /* 0x000000ffff007224 */ /* 0x001fe400078e0017 */
[C---:B------:R-:W-:Y:S02]  /*7060*/  IMAD R7, R6.reuse, R24, R7 ;  /* 0x0000001806077224 */ /* 0x040fe400078e0207 */
[----:B------:R-:W-:Y:S01]  /*7070*/  @!P1 IMAD.MOV R0, RZ, RZ, -R0 ;  /* 0x000000ffff009224 */ /* 0x000fe200078e0a00 */
[C---:B------:R-:W-:Y:S01]  /*7080*/  ISETP.GT.U32.AND P1, PT, R6.reuse, R17, PT ;  /* 0x000000110600720c */ /* 0x040fe20003f24070 */
[--C-:B------:R-:W-:Y:S01]  /*7090*/  @!P0 IMAD.IADD R3, R3, 0x1, -R6.reuse ;  /* 0x0000000103038824 */ /* 0x100fe200078e0a06 */
[C---:B------:R-:W-:Y:S01]  /*70a0*/  ISETP.GT.U32.AND P0, PT, R6.reuse, R18, PT ;  /* 0x000000120600720c */ /* 0x040fe20003f04070 */
[----:B------:R-:W-:Y:S01]  /*70b0*/  @!P3 IMAD.IADD R13, R13, 0x1, -R6 ;  /* 0x000000010d0db824 */ /* 0x000fe200078e0a06 */
[----:B------:R-:W-:Y:S01]  /*70c0*/  ISETP.GT.U32.AND P3, PT, R6, R7, PT ;  /* 0x000000070600720c */ /* 0x000fe20003f64070 */
[----:B------:R-:W-:Y:S01]  /*70d0*/  IMAD.MOV R22, RZ, RZ, -R22 ;  /* 0x000000ffff167224 */ /* 0x000fe200078e0a16 */
[----:B------:R0:W-:Y:S01]  /*70e0*/  STL [R1+0x324], R0 ;  /* 0x0003240001007387 */ /* 0x0001e20000100800 */
[----:B------:R-:W-:-:S02]  /*70f0*/  IMAD.MOV.U32 R9, RZ, RZ, R3 ;  /* 0x000000ffff097224 */ /* 0x000fc400078e0003 */
[----:B------:R-:W-:Y:S01]  /*7100*/  IMAD R20, R6, R22, R20 ;  /* 0x0000001606147224 */ /* 0x000fe200078e0214 */
[----:B------:R-:W-:Y:S01]  /*7110*/  LOP3.LUT R22, R10, 0xac, RZ, 0xfc, !PT ;  /* 0x000000ac0a167812 */ /* 0x000fe200078efcff */
[----:B------:R-:W-:-:S04]  /*7120*/  IMAD.HI.U32 R23, R2, R21, RZ ;  /* 0x0000001502177227 */ /* 0x000fc800078e00ff */
[----:B------:R-:W-:Y:S02]  /*7130*/  @!P4 IMAD.MOV R9, RZ, RZ, -R9 ;  /* 0x000000ffff09c224 */ /* 0x000fe400078e0a09 */
[----:B0-----:R-:W-:Y:S02]  /*7140*/  IMAD.MOV.U32 R0, RZ, RZ, R13 ;  /* 0x000000ffff007224 */ /* 0x001fe400078e000d */
[--C-:B------:R-:W-:Y:S01]  /*7150*/  @!P6 IMAD.IADD R16, R16, 0x1, -R6.reuse ;  /* 0x000000011010e824 */ /* 0x100fe200078e0a06 */
[----:B------:R-:W-:Y:S01]  /*7160*/  ISETP.GT.U32.AND P6, PT, R6, R20, PT ;  /* 0x000000140600720c */ /* 0x000fe20003fc4070 */
[----:B------:R-:W-:Y:S01]  /*7170*/  @!P1 IMAD.IADD R17, R17, 0x1, -R6 ;  /* 0x0000000111119824 */ /* 0x000fe200078e0a06 */
[----:B------:R-:W-:Y:S01]  /*7180*/  STL [R1+0x320], R9 ;  /* 0x0003200901007387 */ /* 0x000fe20000100800 */
[----:B------:R-:W-:Y:S01]  /*7190*/  @!P5 IMAD.MOV R0, RZ, RZ, -R0 ;  /* 0x000000ffff00d224 */ /* 0x000fe200078e0a00 */
[----:B------:R-:W-:Y:S01]  /*71a0*/  ISETP.GE.AND P1, PT, R19, RZ, PT ;  /* 0x000000ff1300720c */ /* 0x000fe20003f26270 */
[----:B------:R-:W-:Y:S01]  /*71b0*/  IMAD.MOV R23, RZ, RZ, -R23 ;  /* 0x000000ffff177224 */ /* 0x000fe200078e0a17 */
[----:B------:R-:W-:Y:S01]  /*71c0*/  LOP3.LUT R19, R10, 0xf8, RZ, 0xfc, !PT ;  /* 0x000000f80a137812 */ /* 0x000fe200078efcff */
[--C-:B------:R-:W-:Y:S01]  /*71d0*/  @!P0 IMAD.IADD R18, R18, 0x1, -R6.reuse ;  /* 0x0000000112128824 */ /* 0x100fe200078e0a06 */
[----:B------:R0:W-:Y:S01]  /*71e0*/  STL [R1+0x31c], R0 ;  /* 0x00031c0001007387 */ /* 0x0001e20000100800 */
[----:B------:R-:W-:Y:S01]  /*71f0*/  @!P3 IMAD.IADD R7, R7, 0x1, -R6 ;  /* 0x000000010707b824 */ /* 0x000fe200078e0a06 */
[C---:B------:R-:W-:Y:S01]  /*7200*/  ISETP.GT.U32.AND P3, PT, R6.reuse, R17, PT ;  /* 0x000000110600720c */ /* 0x040fe20003f64070 */
[C---:B------:R-:W-:Y:S01]  /*7210*/  IMAD R21, R6.reuse, R23, R21 ;  /* 0x0000001706157224 */ /* 0x040fe200078e0215 */
[----:B------:R-:W-:Y:S01]  /*7220*/  ISETP.GT.U32.AND P4, PT, R6, R18, PT ;  /* 0x000000120600720c */ /* 0x000fe20003f84070 */
[----:B------:R-:W-:Y:S01]  /*7230*/  IMAD.HI.U32 R24, R2, R11, RZ ;  /* 0x0000000b02187227 */ /* 0x000fe200078e00ff */
[----:B------:R-:W-:-:S02]  /*7240*/  ISETP.GE.AND P0, PT, R12, RZ, PT ;  /* 0x000000ff0c00720c */ /* 0x000fc40003f06270 */
[----:B------:R-:W-:Y:S01]  /*7250*/  LOP3.LUT R12, R10, 0xfa, RZ, 0xfc, !PT ;  /* 0x000000fa0a0c7812 */ /* 0x000fe200078efcff */
[----:B------:R-:W-:Y:S01]  /*7260*/  @!P6 IMAD.IADD R20, R20, 0x1, -R6 ;  /* 0x000000011414e824 */ /* 0x000fe200078e0a06 */
[C---:B------:R-:W-:Y:S01]  /*7270*/  ISETP.GT.U32.AND P5, PT, R6.reuse, R7, PT ;  /* 0x000000070600720c */ /* 0x040fe20003fa4070 */
[----:B0-----:R-:W-:Y:S01]  /*7280*/  IMAD.MOV.U32 R0, RZ, RZ, R16 ;  /* 0x000000ffff007224 */ /* 0x001fe200078e0010 */
[----:B------:R-:W-:Y:S01]  /*7290*/  IABS R3, R12 ;  /* 0x0000000c00037213 */ /* 0x000fe20000000000 */
[----:B------:R-:W-:Y:S01]  /*72a0*/  IMAD.MOV R24, RZ, RZ, -R24 ;  /* 0x000000ffff187224 */ /* 0x000fe200078e0a18 */
[C---:B------:R-:W-:Y:S01]  /*72b0*/  ISETP.GT.U32.AND P6, PT, R6.reuse, R20, PT ;  /* 0x000000140600720c */ /* 0x040fe20003fc4070 */
[----:B------:R-:W-:Y:S01]  /*72c0*/  @!P2 IMAD.MOV R0, RZ, RZ, -R0 ;  /* 0x000000ffff00a224 */ /* 0x000fe200078e0a00 */
[----:B------:R-:W-:Y:S01]  /*72d0*/  ISETP.GT.U32.AND P2, PT, R6, R21, PT ;  /* 0x000000150600720c */ /* 0x000fe20003f44070 */
[----:B------:R-:W-:Y:S01]  /*72e0*/  @!P3 IMAD.IADD R17, R17, 0x1, -R6 ;  /* 0x000000011111b824 */ /* 0x000fe200078e0a06 */
[----:B------:R-:W-:Y:S01]  /*72f0*/  ISETP.GE.AND P3, PT, R4, RZ, PT ;  /* 0x000000ff0400720c */ /* 0x000fe20003f66270 */
[----:B------:R-:W-:Y:S01]  /*7300*/  IMAD R11, R6, R24, R11 ;  /* 0x00000018060b7224 */ /* 0x000fe200078e020b */
[----:B------:R0:W-:Y:S01]  /*7310*/  STL [R1+0x318], R0 ;  /* 0x0003180001007387 */ /* 0x0001e20000100800 */
[----:B------:R-:W-:Y:S01]  /*7320*/  IMAD.HI.U32 R4, R2, R3, RZ ;  /* 0x0000000302047227 */ /* 0x000fe200078e00ff */
[----:B------:R-:W-:-:S02]  /*7330*/  IABS R13, R19 ;  /* 0x00000013000d7213 */ /* 0x000fc40000000000 */
[----:B------:R-:W-:Y:S01]  /*7340*/  LOP3.LUT R16, R10, 0xf0, RZ, 0xfc, !PT ;  /* 0x000000f00a107812 */ /* 0x000fe200078efcff */
[----:B------:R-:W-:Y:S01]  /*7350*/  @!P4 IMAD.IADD R18, R18, 0x1, -R6 ;  /* 0x000000011212c824 */ /* 0x000fe200078e0a06 */
[----:B------:R-:W-:Y:S01]  /*7360*/  ISETP.GT.U32.AND P4, PT, R6, R11, PT ;  /* 0x0000000b0600720c */ /* 0x000fe20003f84070 */
[----:B------:R-:W-:Y:S01]  /*7370*/  IMAD.MOV R4, RZ, RZ, -R4 ;  /* 0x000000ffff047224 */ /* 0x000fe200078e0a04 */
[----:B------:R-:W-:Y:S01]  /*7380*/  IABS R23, R22 ;  /* 0x0000001600177213 */ /* 0x000fe20000000000 */
[--C-:B------:R-:W-:Y:S01]  /*7390*/  @!P2 IMAD.IADD R21, R21, 0x1, -R6.reuse ;  /* 0x000000011515a824 */ /* 0x100fe200078e0a06 */
[----:B------:R-:W-:Y:S01]  /*73a0*/  ISETP.GE.AND P2, PT, R14, RZ, PT ;  /* 0x000000ff0e00720c */ /* 0x000fe20003f46270 */
[----:B------:R-:W-:Y:S01]  /*73b0*/  IMAD.MOV.U32 R9, RZ, RZ, R17 ;  /* 0x000000ffff097224 */ /* 0x000fe200078e0011 */
[C---:B------:R-:W-:Y:S01]  /*73c0*/  LOP3.LUT R17, R10.reuse, 0xf2, RZ, 0xfc, !PT ;  /* 0x000000f20a117812 */ /* 0x040fe200078efcff */
[----:B------:R-:W-:Y:S01]  /*73d0*/  @!P5 IMAD.IADD R7, R7, 0x1, -R6 ;  /* 0x000000010707d824 */ /* 0x000fe200078e0a06 */
[----:B------:R-:W-:Y:S01]  /*73e0*/  ISETP.GE.AND P5, PT, R15, RZ, PT ;  /* 0x000000ff0f00720c */ /* 0x000fe20003fa6270 */
[----:B0-----:R-:W-:Y:S01]  /*73f0*/  IMAD.MOV.U32 R0, RZ, RZ, R18 ;  /* 0x000000ffff007224 */ /* 0x001fe200078e0012 */
[----:B------:R-:W-:Y:S01]  /*7400*/  LOP3.LUT R18, R10, 0xe8, RZ, 0xfc, !PT ;  /* 0x000000e80a127812 */ /* 0x000fe200078efcff */
[----:B------:R-:W-:Y:S01]  /*7410*/  @!P1 IMAD.MOV R9, RZ, RZ, -R9 ;  /* 0x000000ffff099224 */ /* 0x000fe200078e0a09 */
[C---:B------:R-:W-:Y:S01]  /*7420*/  ISETP.GT.U32.AND P1, PT, R6.reuse, R21, PT ;  /* 0x000000150600720c */ /* 0x040fe20003f24070 */
[----:B------:R-:W-:Y:S01]  /*7430*/  IMAD R3, R6, R4, R3 ;  /* 0x0000000406037224 */ /* 0x000fe200078e0203 */
[----:B------:R-:W-:Y:S01]  /*7440*/  LOP3.LUT R4, R10, 0xf4, RZ, 0xfc, !PT ;  /* 0x000000f40a047812 */ /* 0x000fe200078efcff */
[----:B------:R-:W-:Y:S01]  /*7450*/  @!P0 IMAD.MOV R0, RZ, RZ, -R0 ;  /* 0x000000ffff008224 */ /* 0x000fe200078e0a00 */
[----:B------:R-:W-:Y:S01]  /*7460*/  STL [R1+0x314], R9 ;  /* 0x0003140901007387 */ /* 0x000fe20000100800 */
[--C-:B------:R-:W-:Y:S01]  /*7470*/  @!P6 IMAD.IADD R20, R20, 0x1, -R6.reuse ;  /* 0x000000011414e824 */ /* 0x100fe200078e0a06 */
[----:B------:R-:W-:Y:S01]  /*7480*/  ISETP.GE.AND P6, PT, R5, RZ, PT ;  /* 0x000000ff0500720c */ /* 0x000fe20003fc6270 */
[----:B------:R-:W-:Y:S01]  /*7490*/  @!P3 IMAD.MOV R7, RZ, RZ, -R7 ;  /* 0x000000ffff07b224 */ /* 0x000fe200078e0a07 */
[----:B------:R-:W-:Y:S01]  /*74a0*/  ISETP.GT.U32.AND P3, PT, R6, R3, PT ;  /* 0x000000030600720c */ /* 0x000fe20003f64070 */
[----:B------:R0:W-:Y:S01]  /*74b0*/  STL [R1+0x310], R0 ;  /* 0x0003100001007387 */ /* 0x0001e20000100800 */
[--C-:B------:R-:W-:Y:S01]  /*74c0*/  @!P4 IMAD.IADD R11, R11, 0x1, -R6.reuse ;  /* 0x000000010b0bc824 */ /* 0x100fe200078e0a06 */
[----:B------:R-:W-:Y:S01]  /*74d0*/  ISETP.GE.AND P4, PT, R12, RZ, PT ;  /* 0x000000ff0c00720c */ /* 0x000fe20003f86270 */
[----:B------:R-:W-:Y:S01]  /*74e0*/  IMAD.HI.U32 R5, R2, R13, RZ ;  /* 0x0000000d02057227 */ /* 0x000fe200078e00ff */
[----:B------:R1:W-:Y:S02]  /*74f0*/  STL [R1+0x30c], R7 ;  /* 0x00030c0701007387 */ /* 0x0003e40000100800 */
[----:B------:R-:W-:Y:S01]  /*7500*/  ISETP.GT.U32.AND P0, PT, R6, R11, PT ;  /* 0x0000000b0600720c */ /* 0x000fe20003f04070 */
[----:B------:R-:W-:Y:S01]  /*7510*/  @!P1 IMAD.IADD R21, R21, 0x1, -R6 ;  /* 0x0000000115159824 */ /* 0x000fe200078e0a06 */
[----:B------:R-:W-:Y:S01]  /*7520*/  ISETP.GE.AND P1, PT, R19, RZ, PT ;  /* 0x000000ff1300720c */ /* 0x000fe20003f26270 */
[----:B------:R-:W-:Y:S01]  /*7530*/  IMAD.MOV R5, RZ, RZ, -R5 ;  /* 0x000000ffff057224 */ /* 0x000fe200078e0a05 */
[----:B------:R-:W-:Y:S01]  /*7540*/  LOP3.LUT R19, R10, 0xea, RZ, 0xfc, !PT ;  /* 0x000000ea0a137812 */ /* 0x000fe200078efcff */
[----:B0-----:R-:W-:-:S02]  /*7550*/  IMAD.MOV.U32 R0, RZ, RZ, R20 ;  /* 0x000000ffff007224 */ /* 0x001fc400078e0014 */
[----:B------:R-:W-:Y:S01]  /*7560*/  @!P3 IMAD.IADD R3, R3, 0x1, -R6 ;  /* 0x000000010303b824 */ /* 0x000fe200078e0a06 */
[----:B-1----:R-:W-:Y:S01]  /*7570*/  LOP3.LUT R7, R10, 0xf6, RZ, 0xfc, !PT ;  /* 0x000000f60a077812 */ /* 0x002fe200078efcff */
[----:B------:R-:W-:Y:S01]  /*7580*/  @!P5 IMAD.MOV R0, RZ, RZ, -R0 ;  /* 0x000000ffff00d224 */ /* 0x000fe200078e0a00 */
[----:B------:R-:W-:Y:S01]  /*7590*/  ISETP.GE.AND P3, PT, R4, RZ, PT ;  /* 0x000000ff0400720c */ /* 0x000fe20003f66270 */
[----:B------:R-:W-:Y:S01]  /*75a0*/  IMAD R5, R6, R5, R13 ;  /* 0x0000000506057224 */ /* 0x000fe200078e020d */
[----:B------:R-:W-:Y:S01]  /*75b0*/  IABS R12, R7 ;  /* 0x00000007000c7213 */ /* 0x000fe20000000000 */
[----:B------:R-:W-:Y:S01]  /*75c0*/  @!P0 IMAD.IADD R11, R11, 0x1, -R6 ;  /* 0x000000010b0b8824 */ /* 0x000fe200078e0a06 */
[----:B------:R0:W-:Y:S01]  /*75d0*/  STL [R1+0x308], R0 ;  /* 0x0003080001007387 */ /* 0x0001e20000100800 */
[----:B------:R-:W-:Y:S01]  /*75e0*/  IABS R13, R4 ;  /* 0x00000004000d7213 */ /* 0x000fe20000000000 */
[----:B------:R-:W-:Y:S01]  /*75f0*/  IMAD.HI.U32 R24, R2, R23, RZ ;  /* 0x0000001702187227 */ /* 0x000fe200078e00ff */
[----:B------:R-:W-:-:S02]  /*7600*/  ISETP.GT.U32.AND P5, PT, R6, R5, PT ;  /* 0x000000050600720c */ /* 0x000fc40003fa4070 */
[----:B------:R-:W-:Y:S01]  /*7610*/  ISETP.GE.AND P0, PT, R7, RZ, PT ;  /* 0x000000ff0700720c */ /* 0x000fe20003f06270 */
[----:B------:R-:W-:-:S04]  /*7620*/  IMAD.HI.U32 R4, R2, R12, RZ ;  /* 0x0000000c02047227 */ /* 0x000fc800078e00ff */
[----:B0-----:R-:W-:Y:S02]  /*7630*/  IMAD.MOV.U32 R0, RZ, RZ, R21 ;  /* 0x000000ffff007224 */ /* 0x001fe400078e0015 */
[----:B------:R-:W-:Y:S02]  /*7640*/  IMAD.MOV R4, RZ, RZ, -R4 ;  /* 0x000000ffff047224 */ /* 0x000fe400078e0a04 */
[----:B------:R-:W-:Y:S01]  /*7650*/  @!P6 IMAD.MOV R0, RZ, RZ, -R0 ;  /* 0x000000ffff00e224 */ /* 0x000fe200078e0a00 */
[C---:B------:R-:W-:Y:S01]  /*7660*/  ISETP.GT.U32.AND P6, PT, R6.reuse, R3, PT ;  /* 0x000000030600720c */ /* 0x040fe20003fc4070 */
[----:B------:R-:W-:Y:S02]  /*7670*/  IMAD.MOV.U32 R7, RZ, RZ, R13 ;  /* 0x000000ffff077224 */ /* 0x000fe400078e000d */
[----:B------:R-:W-:Y:S01]  /*7680*/  IMAD R4, R6, R4, R12 ;  /* 0x0000000406047224 */ /* 0x000fe200078e020c */
[----:B------:R0:W-:Y:S01]  /*7690*/  STL [R1+0x304], R0 ;  /* 0x0003040001007387 */ /* 0x0001e20000100800 */
[----:B------:R-:W-:-:S04]  /*76a0*/  IMAD.HI.U32 R13, R2, R7, RZ ;  /* 0x00000007020d7227 */ /* 0x000fc800078e00ff */
[----:B------:R-:W-:Y:S02]  /*76b0*/  @!P5 IMAD.IADD R5, R5, 0x1, -R6 ;  /* 0x000000010505d824 */ /* 0x000fe400078e0a06 */
[----:B------:R-:W-:Y:S02]  /*76c0*/  IMAD.MOV R24, RZ, RZ, -R24 ;  /* 0x000000ffff187224 */ /* 0x000fe400078e0a18 */
[----:B------:R-:W-:Y:S01]  /*76d0*/  @!P6 IMAD.IADD R3, R3, 0x1, -R6 ;  /* 0x000000010303e824 */ /* 0x000fe200078e0a06 */
[C---:B------:R-:W-:Y:S01]  /*76e0*/  ISETP.GT.U32.AND P6, PT, R6.reuse, R4, PT ;  /* 0x000000040600720c */ /* 0x040fe20003fc4070 */
[----:B0-----:R-:W-:Y:S01]  /*76f0*/  IMAD.MOV.U32 R0, RZ, RZ, R11 ;  /* 0x000000ffff007224 */ /* 0x001fe200078e000b */
[----:B------:R-:W-:Y:S01]  /*7700*/  ISETP.GT.U32.AND P5, PT, R6, R5, PT ;  /* 0x000000050600720c */ /* 0x000fe20003fa4070 */
[----:B------:R-:W-:Y:S01]  /*7710*/  IMAD.MOV R11, RZ, RZ, -R13 ;  /* 0x000000ffff0b7224 */ /* 0x000fe200078e0a0d */
[----:B------:R-:W-:Y:S01]  /*7720*/  LOP3.LUT R13, R10, 0xee, RZ, 0xfc, !PT ;  /* 0x000000ee0a0d7812 */ /* 0x000fe200078efcff */
[----:B------:R-:W-:-:S02]  /*7730*/  IMAD.MOV.U32 R9, RZ, RZ, R3 ;  /* 0x000000ffff097224 */ /* 0x000fc400078e0003 */
[----:B------:R-:W-:Y:S01]  /*7740*/  IMAD R11, R6, R11, R7 ;  /* 0x0000000b060b7224 */ /* 0x000fe200078e0207 */
[----:B------:R-:W-:Y:S01]  /*7750*/  LOP3.LUT R7, R10, 0xec, RZ, 0xfc, !PT ;  /* 0x000000ec0a077812 */ /* 0x000fe200078efcff */
[----:B------:R-:W-:Y:S02]  /*7760*/  @!P4 IMAD.MOV R9, RZ, RZ, -R9 ;  /* 0x000000ffff09c224 */ /* 0x000fe400078e0a09 */
[----:B------:R-:W-:Y:S01]  /*7770*/  @!P2 IMAD.MOV R0, RZ, RZ, -R0 ;  /* 0x000000ffff00a224 */ /* 0x000fe200078e0a00 */
[----:B------:R-:W-:Y:S01]  /*7780*/  ISETP.GT.U32.AND P4, PT, R6, R11, PT ;  /* 0x0000000b0600720c */ /* 0x000fe20003f84070 */
[--C-:B------:R-:W-:Y:S01]  /*7790*/  @!P6 IMAD.IADD R4, R4, 0x1, -R6.reuse ;  /* 0x000000010404e824 */ /* 0x100fe200078e0a06 */
[----:B------:R-:W-:Y:S01]  /*77a0*/  ISETP.GE.AND P2, PT, R17, RZ, PT ;  /* 0x000000ff1100720c */ /* 0x000fe20003f46270 */
[----:B------:R-:W-:Y:S01]  /*77b0*/  @!P5 IMAD.IADD R5, R5, 0x1, -R6 ;  /* 0x000000010505d824 */ /* 0x000fe200078e0a06 */
[----:B------:R-:W-:Y:S01]  /*77c0*/  IABS R17, R17 ;  /* 0x0000001100117213 */ /* 0x000fe20000000000 */
[----:B------:R0:W-:Y:S01]  /*77d0*/  STL [R1+0x300], R0 ;  /* 0x0003000001007387 */ /* 0x0001e20000100800 */
[----:B------:R-:W-:-:S02]  /*77e0*/  ISETP.GT.U32.AND P6, PT, R6, R4, PT ;  /* 0x000000040600720c */ /* 0x000fc40003fc4070 */
[----:B------:R-:W-:Y:S01]  /*77f0*/  ISETP.GE.AND P5, PT, R16, RZ, PT ;  /* 0x000000ff1000720c */ /* 0x000fe20003fa6270 */
[----:B------:R-:W-:Y:S01]  /*7800*/  IMAD.HI.U32 R12, R2, R17, RZ ;  /* 0x00000011020c7227 */ /* 0x000fe200078e00ff */
[----:B------:R-:W-:Y:S01]  /*7810*/  IABS R16, R16 ;  /* 0x0000001000107213 */ /* 0x000fe20000000000 */
[----:B------:R-:W-:Y:S02]  /*7820*/  STL [R1+0x2fc], R9 ;  /* 0x0002fc0901007387 */ /* 0x000fe40000100800 */
[----:B------:R-:W-:Y:S02]  /*7830*/  IMAD.MOV R3, RZ, RZ, -R12 ;  /* 0x000000ffff037224 */ /* 0x000fe400078e0a0c */
[----:B0-----:R-:W-:Y:S01]  /*7840*/  IMAD.MOV.U32 R0, RZ, RZ, R5 ;  /* 0x000000ffff007224 */ /* 0x001fe200078e0005 */
[----:B------:R-:W-:Y:S01]  /*7850*/  IABS R5, R13 ;  /* 0x0000000d00057213 */ /* 0x000fe20000000000 */
[----:B------:R-:W-:Y:S02]  /*7860*/  @!P4 IMAD.IADD R11, R11, 0x1, -R6 ;  /* 0x000000010b0bc824 */ /* 0x000fe400078e0a06 */
[----:B------:R-:W-:Y:S01]  /*7870*/  IMAD R17, R6, R3, R17 ;  /* 0x0000000306117224 */ /* 0x000fe200078e0211 */
[----:B------:R-:W-:Y:S01]  /*7880*/  IABS R3, R7 ;  /* 0x0000000700037213 */ /* 0x000fe20000000000 */
[----:B------:R-:W-:Y:S01]  /*7890*/  IMAD.HI.U32 R14, R2, R5, RZ ;  /* 0x00000005020e7227 */ /* 0x000fe200078e00ff */
[----:B------:R-:W-:-:S03]  /*78a0*/  ISETP.GT.U32.AND P4, PT, R6, R11, PT ;  /* 0x0000000b0600720c */ /* 0x000fc60003f84070 */
[----:B------:R-:W-:Y:S01]  /*78b0*/  @!P1 IMAD.MOV R0, RZ, RZ, -R0 ;  /* 0x000000ffff009224 */ /* 0x000fe200078e0a00 */
[----:B------:R-:W-:Y:S01]  /*78c0*/  ISETP.GE.AND P1, PT, R13, RZ, PT ;  /* 0x000000ff0d00720c */ /* 0x000fe20003f26270 */
[----:B------:R-:W-:Y:S01]  /*78d0*/  @!P6 IMAD.IADD R4, R4, 0x1, -R6 ;  /* 0x000000010404e824 */ /* 0x000fe200078e0a06 */
[----:B------:R-:W-:Y:S01]  /*78e0*/  ISETP.GT.U32.AND P6, PT, R6, R17, PT ;  /* 0x000000110600720c */ /* 0x000fe20003fc4070 */
[----:B------:R-:W-:Y:S01]  /*78f0*/  IMAD.HI.U32 R13, R2, R3, RZ ;  /* 0x00000003020d7227 */ /* 0x000fe200078e00ff */
[----:B------:R0:W-:Y:S03]  /*7900*/  STL [R1+0x2f8], R0 ;  /* 0x0002f80001007387 */ /* 0x0001e60000100800 */
[----:B------:R-:W-:Y:S02]  /*7910*/  IMAD.MOV R14, RZ, RZ, -R14 ;  /* 0x000000ffff0e7224 */ /* 0x000fe400078e0a0e */
[----:B------:R-:W-:-:S02]  /*7920*/  IMAD.MOV R13, RZ, RZ, -R13 ;  /* 0x000000ffff0d7224 */ /* 0x000fc400078e0a0d */
[----:B------:R-:W-:-:S04]  /*7930*/  IMAD.HI.U32 R12, R2, R16, RZ ;  /* 0x00000010020c7227 */ /* 0x000fc800078e00ff */
[----:B0-----:R-:W-:Y:S02]  /*7940*/  IMAD.MOV.U32 R0, RZ, RZ, R4 ;  /* 0x000000ffff007224 */ /* 0x001fe400078e0004 */
[C---:B------:R-:W-:Y:S01]  /*7950*/  IMAD R4, R6.reuse, R14, R5 ;  /* 0x0000000e06047224 */ /* 0x040fe200078e0205 */
[----:B------:R-:W-:Y:S01]  /*7960*/  IABS R14, R18 ;  /* 0x00000012000e7213 */ /* 0x000fe20000000000 */
[C---:B------:R-:W-:Y:S02]  /*7970*/  IMAD R3, R6.reuse, R13, R3 ;  /* 0x0000000d06037224 */ /* 0x040fe400078e0203 */
[----:B------:R-:W-:Y:S01]  /*7980*/  @!P4 IMAD.IADD R11, R11, 0x1, -R6 ;  /* 0x000000010b0bc824 */ /* 0x000fe200078e0a06 */
        /* <DEDUP_REMOVED lines=23> */
[----:B------:R-:W-:Y:S01]  /*7b00*/  @!P6 IMAD.IADD R4, R4, 0x1, -R6 ;  /* 0x000000010404e824 */ /* 0x000fe200078e0a06 */
[C---:B------:R-:W-:Y:S01]  /*7b10*/  ISETP.GT.U32.AND P6, PT, R6.reuse, R14, PT ;  /* 0x0000000e0600720c */ /* 0x040fe20003fc4070 */
[----:B------:R-:W-:Y:S01]  /*7b20*/  IMAD R12, R6, R13, R12 ;  /* 0x0000000d060c7224 */ /* 0x000fe200078e020c */
[C---:B------:R-:W-:Y:S01]  /*7b30*/  LOP3.LUT R5, R10.reuse, 0xe6, RZ, 0xfc, !PT ;  /* 0x000000e60a057812 */ /* 0x040fe200078efcff */
[----:B------:R0:W-:Y:S01]  /*7b40*/  STL [R1+0x2ec], R0 ;  /* 0x0002ec0001007387 */ /* 0x0001e20000100800 */
[----:B------:R-:W-:Y:S01]  /*7b50*/  LOP3.LUT R13, R10, 0xe4, RZ, 0xfc, !PT ;  /* 0x000000e40a0d7812 */ /* 0x000fe200078efcff */
[----:B------:R-:W-:Y:S01]  /*7b60*/  @!P0 IMAD.IADD R17, R17, 0x1, -R6 ;  /* 0x0000000111118824 */ /* 0x000fe200078e0a06 */
[----:B------:R-:W-:Y:S01]  /*7b70*/  ISETP.GT.U32.AND P0, PT, R6, R12, PT ;  /* 0x0000000c0600720c */ /* 0x000fe20003f04070 */
[----:B------:R-:W-:Y:S01]  /*7b80*/  @!P1 IMAD.MOV R4, RZ, RZ, -R4 ;  /* 0x000000ffff049224 */ /* 0x000fe200078e0a04 */
[----:B------:R-:W-:Y:S01]  /*7b90*/  IABS R15, R5 ;  /* 0x00000005000f7213 */ /* 0x000fe20000000000 */
        /* <DEDUP_REMOVED lines=8> */
[----:B------:R-:W-:Y:S01]  /*7c20*/  IMAD.HI.U32 R20, R2, R15, RZ ;  /* 0x0000000f02147227 */ /* 0x000fe200078e00ff */
[----:B------:R-:W-:-:S02]  /*7c30*/  ISETP.GT.U32.AND P6, PT, R6, R14, PT ;  /* 0x0000000e0600720c */ /* 0x000fc40003fc4070 */
[----:B------:R-:W-:Y:S01]  /*7c40*/  IABS R11, R13 ;  /* 0x0000000d000b7213 */ /* 0x000fe20000000000 */
[----:B------:R-:W-:Y:S01]  /*7c50*/  IMAD.HI.U32 R17, R2, R19, RZ ;  /* 0x0000001302117227 */ /* 0x000fe200078e00ff */
[----:B------:R-:W-:-:S03]  /*7c60*/  ISETP.GE.AND P1, PT, R5, RZ, PT ;  /* 0x000000ff0500720c */ /* 0x000fc60003f26270 */
[----:B------:R-:W-:Y:S02]  /*7c70*/  IMAD.MOV R17, RZ, RZ, -R17 ;  /* 0x000000ffff117224 */ /* 0x000fe400078e0a11 */
[----:B0-----:R-:W-:Y:S02]  /*7c80*/  IMAD.MOV.U32 R0, RZ, RZ, R16 ;  /* 0x000000ffff007224 */ /* 0x001fe400078e0010 */
[----:B------:R-:W-:Y:S02]  /*7c90*/  IMAD R19, R6, R17, R19 ;  /* 0x0000001106137224 */ /* 0x000fe400078e0213 */
[--C-:B------:R-:W-:Y:S01]  /*7ca0*/  @!P0 IMAD.IADD R12, R12, 0x1, -R6.reuse ;  /* 0x000000010c0c8824 */ /* 0x100fe200078e0a06 */
[----:B------:R-:W-:Y:S01]  /*7cb0*/  ISETP.GE.AND P0, PT, R18, RZ, PT ;  /* 0x000000ff1200720c */ /* 0x000fe20003f06270 */
[----:B------:R-:W-:Y:S01]  /*7cc0*/  @!P6 IMAD.IADD R14, R14, 0x1, -R6 ;  /* 0x000000010e0ee824 */ /* 0x000fe200078e0a06 */
[----:B------:R-:W-:Y:S01]  /*7cd0*/  ISETP.GT.U32.AND P6, PT, R6, R19, PT ;  /* 0x000000130600720c */ /* 0x000fe20003fc4070 */
[----:B------:R-:W-:Y:S01]  /*7ce0*/  IMAD.HI.U32 R21, R2, R11, RZ ;  /* 0x0000000b02157227 */ /* 0x000fe200078e00ff */
[----:B------:R-:W-:-:S03]  /*7cf0*/  LOP3.LUT R18, R10, 0xe0, RZ, 0xfc, !PT ;  /* 0x000000e00a127812 */ /* 0x000fc600078efcff */
[----:B------:R-:W-:Y:S01]  /*7d00*/  IMAD.MOV R20, RZ, RZ, -R20 ;  /* 0x000000ffff147224 */ /* 0x000fe200078e0a14 */
[----:B------:R-:W-:Y:S01]  /*7d10*/  IABS R5, R18 ;  /* 0x0000001200057213 */ /* 0x000fe20000000000 */
[----:B------:R-:W-:Y:S01]  /*7d20*/  @!P2 IMAD.MOV R9, RZ, RZ, -R9 ;  /* 0x000000ffff09a224 */ /* 0x000fe200078e0a09 */
[C---:B------:R-:W-:Y:S01]  /*7d30*/  ISETP.GT.U32.AND P2, PT, R6.reuse, R12, PT ;  /* 0x0000000c0600720c */ /* 0x040fe20003f44070 */
[----:B------:R-:W-:Y:S02]  /*7d40*/  @!P5 IMAD.MOV R0, RZ, RZ, -R0 ;  /* 0x000000ffff00d224 */ /* 0x000fe400078e0a00 */
[----:B------:R-:W-:Y:S01]  /*7d50*/  IMAD.MOV R21, RZ, RZ, -R21 ;  /* 0x000000ffff157224 */ /* 0x000fe200078e0a15 */
[----:B------:R-:W-:Y:S01]  /*7d60*/  STL [R1+0x2e8], R9 ;  /* 0x0002e80901007387 */ /* 0x000fe20000100800 */
[C---:B------:R-:W-:Y:S02]  /*7d70*/  IMAD R15, R6.reuse, R20, R15 ;  /* 0x00000014060f7224 */ /* 0x040fe400078e020f */
[C---:B------:R-:W-:Y:S01]  /*7d80*/  IMAD R11, R6.reuse, R21, R11 ;  /* 0x00000015060b7224 */ /* 0x040fe200078e020b */
[----:B------:R0:W-:Y:S01]  /*7d90*/  STL [R1+0x2e4], R0 ;  /* 0x0002e40001007387 */ /* 0x0001e20000100800 */
[--C-:B------:R-:W-:Y:S01]  /*7da0*/  @!P6 IMAD.IADD R19, R19, 0x1, -R6.reuse ;  /* 0x000000011313e824 */ /* 0x100fe200078e0a06 */
[----:B------:R-:W-:Y:S01]  /*7db0*/  ISETP.GT.U32.AND P5, PT, R6, R15, PT ;  /* 0x0000000f0600720c */ /* 0x000fe20003fa4070 */
[----:B------:R-:W-:Y:S01]  /*7dc0*/  IMAD.HI.U32 R16, R2, R5, RZ ;  /* 0x0000000502107227 */ /* 0x000fe200078e00ff */
[----:B------:R1:W-:Y:S02]  /*7dd0*/  STL [R1+0x2e0], R4 ;  /* 0x0002e00401007387 */ /* 0x0003e40000100800 */
[----:B------:R-:W-:Y:S01]  /*7de0*/  ISETP.GT.U32.AND P6, PT, R6, R19, PT ;  /* 0x000000130600720c */ /* 0x000fe20003fc4070 */
[----:B------:R-:W-:Y:S01]  /*7df0*/  @!P2 IMAD.IADD R12, R12, 0x1, -R6 ;  /* 0x000000010c0ca824 */ /* 0x000fe200078e0a06 */
[----:B------:R-:W-:Y:S01]  /*7e00*/  ISETP.GE.AND P2, PT, R13, RZ, PT ;  /* 0x000000ff0d00720c */ /* 0x000fe20003f46270 */
[----:B------:R-:W-:-:S02]  /*7e10*/  IMAD.MOV R16, RZ, RZ, -R16 ;  /* 0x000000ffff107224 */ /* 0x000fc400078e0a10 */
[----:B0-----:R-:W-:Y:S01]  /*7e20*/  IMAD.MOV.U32 R0, RZ, RZ, R3 ;  /* 0x000000ffff007224 */ /* 0x001fe200078e0003 */
[----:B------:R-:W-:Y:S01]  /*7e30*/  LOP3.LUT R3, R10, 0xde, RZ, 0xfc, !PT ;  /* 0x000000de0a037812 */ /* 0x000fe200078efcff */
[----:B------:R-:W-:Y:S01]  /*7e40*/  IMAD R5, R6, R16, R5 ;  /* 0x0000001006057224 */ /* 0x000fe200078e0205 */
[----:B-1----:R-:W-:Y:S01]  /*7e50*/  LOP3.LUT R4, R10, 0xdc, RZ, 0xfc, !PT ;  /* 0x000000dc0a047812 */ /* 0x002fe200078efcff */
[----:B------:R-:W-:Y:S01]  /*7e60*/  @!P4 IMAD.MOV R0, RZ, RZ, -R0 ;  /* 0x000000ffff00c224 */ /* 0x000fe200078e0a00 */
[----:B------:R-:W-:Y:S01]  /*7e70*/  ISETP.GT.U32.AND P4, PT, R6, R11, PT ;  /* 0x0000000b0600720c */ /* 0x000fe20003f84070 */
[--C-:B------:R-:W-:Y:S01]  /*7e80*/  @!P5 IMAD.IADD R15, R15, 0x1, -R6.reuse ;  /* 0x000000010f0fd824 */ /* 0x100fe200078e0a06 */
[----:B------:R-:W-:Y:S01]  /*7e90*/  IABS R17, R3 ;  /* 0x0000000300117213 */ /* 0x000fe20000000000 */
[----:B------:R-:W-:Y:S01]  /*7ea0*/  @!P6 IMAD.IADD R19, R19, 0x1, -R6 ;  /* 0x000000011313e824 */ /* 0x000fe200078e0a06 */
[----:B------:R0:W-:Y:S01]  /*7eb0*/  STL [R1+0x2dc], R0 ;  /* 0x0002dc0001007387 */ /* 0x0001e20000100800 */
[----:B------:R-:W-:Y:S01]  /*7ec0*/  ISETP.GE.AND P5, PT, R7, RZ, PT ;  /* 0x000000ff0700720c */ /* 0x000fe20003fa6270 */
[----:B------:R-:W-:Y:S01]  /*7ed0*/  IMAD.MOV.U32 R9, RZ, RZ, R14 ;  /* 0x000000ffff097224 */ /* 0x000fe200078e000e */
[----:B------:R-:W-:Y:S01]  /*7ee0*/  IABS R7, R4 ;  /* 0x0000000400077213 */ /* 0x000fe20000000000 */
[----:B------:R-:W-:-:S04]  /*7ef0*/  IMAD.HI.U32 R13, R2, R17, RZ ;  /* 0x00000011020d7227 */ /* 0x000fc800078e00ff */
[----:B------:R-:W-:Y:S02]  /*7f00*/  IMAD.MOV R20, RZ, RZ, -R13 ;  /* 0x000000ffff147224 */ /* 0x000fe400078e0a0d */
[----:B0-----:R-:W-:Y:S01]  /*7f10*/  IMAD.MOV.U32 R0, RZ, RZ, R12 ;  /* 0x000000ffff007224 */ /* 0x001fe200078e000c */
[----:B------:R-:W-:Y:S01]  /*7f20*/  LOP3.LUT R12, R10, 0xda, RZ, 0xfc, !PT ;  /* 0x000000da0a0c7812 */ /* 0x000fe200078efcff */
[----:B------:R-:W-:Y:S01]  /*7f30*/  @!P4 IMAD.IADD R11, R11, 0x1, -R6 ;  /* 0x000000010b0bc824 */ /* 0x000fe200078e0a06 */
[C---:B------:R-:W-:Y:S01]  /*7f40*/  ISETP.GT.U32.AND P4, PT, R6.reuse, R15, PT ;  /* 0x0000000f0600720c */ /* 0x040fe20003f84070 */
[C---:B------:R-:W-:Y:S01]  /*7f50*/  IMAD R17, R6.reuse, R20, R17 ;  /* 0x0000001406117224 */ /* 0x040fe200078e0211 */
[----:B------:R-:W-:Y:S01]  /*7f60*/  IABS R16, R12 ;  /* 0x0000000c00107213 */ /* 0x000fe20000000000 */
[----:B------:R-:W-:Y:S01]  /*7f70*/  @!P3 IMAD.MOV R0, RZ, RZ, -R0 ;  /* 0x000000ffff00b224 */ /* 0x000fe200078e0a00 */
[----:B------:R-:W-:Y:S01]  /*7f80*/  ISETP.GT.U32.AND P3, PT, R6, R11, PT ;  /* 0x0000000b0600720c */ /* 0x000fe20003f64070 */
[----:B------:R-:W-:Y:S01]  /*7f90*/  IMAD.HI.U32 R20, R2, R7, RZ ;  /* 0x0000000702147227 */ /* 0x000fe200078e00ff */
[----:B------:R-:W-:-:S02]  /*7fa0*/  ISETP.GT.U32.AND P6, PT, R6, R17, PT ;  /* 0x000000110600720c */ /* 0x000fc40003fc4070 */
[----:B------:R0:W-:Y:S01]  /*7fb0*/  STL [R1+0x2d8], R0 ;  /* 0x0002d80001007387 */ /* 0x0001e20000100800 */
[----:B------:R-:W-:Y:S01]  /*7fc0*/  IMAD.MOV.U32 R13, RZ, RZ, R16 ;  /* 0x000000ffff0d7224 */ /* 0x000fe200078e0010 */
[----:B------:R-:W-:Y:S01]  /*7fd0*/  LOP3.LUT R16, R10, 0xd8, RZ, 0xfc, !PT ;  /* 0x000000d80a107812 */ /* 0x000fe200078efcff */
[----:B------:R-:W-:Y:S02]  /*7fe0*/  @!P0 IMAD.MOV R9, RZ, RZ, -R9 ;  /* 0x000000ffff098224 */ /* 0x000fe400078e0a09 */
[----:B------:R-:W-:Y:S01]  /*7ff0*/  @!P4 IMAD.IADD R15, R15, 0x1, -R6 ;  /* 0x000000010f0fc824 */ /* 0x000fe200078e0a06 */
[----:B------:R-:W-:Y:S01]  /*8000*/  ISETP.GT.U32.AND P4, PT, R6, R5, PT ;  /* 0x000000050600720c */ /* 0x000fe20003f84070 */
[----:B------:R-:W-:Y:S01]  /*8010*/  IMAD.MOV R20, RZ, RZ, -R20 ;  /* 0x000000ffff147224 */ /* 0x000fe200078e0a14 */
[----:B------:R1:W-:Y:S01]  /*8020*/  STL [R1+0x2d4], R9 ;  /* 0x0002d40901007387 */ /* 0x0003e20000100800 */
[--C-:B------:R-:W-:Y:S01]  /*8030*/  @!P3 IMAD.IADD R11, R11, 0x1, -R6.reuse ;  /* 0x000000010b0bb824 */ /* 0x100fe200078e0a06 */
[----:B------:R-:W-:Y:S01]  /*8040*/  ISETP.GE.AND P3, PT, R18, RZ, PT ;  /* 0x000000ff1200720c */ /* 0x000fe20003f66270 */
[----:B------:R-:W-:Y:S01]  /*8050*/  @!P6 IMAD.IADD R17, R17, 0x1, -R6 ;  /* 0x000000011111e824 */ /* 0x000fe200078e0a06 */
[----:B------:R-:W-:Y:S01]  /*8060*/  IABS R18, R16 ;  /* 0x0000001000127213 */ /* 0x000fe20000000000 */
[----:B0-----:R-:W-:-:S02]  /*8070*/  IMAD.MOV.U32 R0, RZ, RZ, R15 ;  /* 0x000000ffff007224 */ /* 0x001fc400078e000f */
[C---:B------:R-:W-:Y:S02]  /*8080*/  IMAD R7, R6.reuse, R20, R7 ;  /* 0x0000001406077224 */ /* 0x040fe400078e0207 */
[----:B------:R-:W-:Y:S01]  /*8090*/  @!P1 IMAD.MOV R0, RZ, RZ, -R0 ;  /* 0x000000ffff009224 */ /* 0x000fe200078e0a00 */
[----:B------:R-:W-:Y:S01]  /*80a0*/  ISETP.GT.U32.AND P1, PT, R6, R17, PT ;  /* 0x000000110600720c */ /* 0x000fe20003f24070 */
[----:B------:R-:W-:Y:S01]  /*80b0*/  IMAD.HI.U32 R14, R2, R18, RZ ;  /* 0x00000012020e7227 */ /* 0x000fe200078e00ff */
[----:B------:R-:W-:Y:S02]  /*80c0*/  ISETP.GT.U32.AND P6, PT, R6, R7, PT ;  /* 0x000000070600720c */ /* 0x000fe40003fc4070 */
[----:B------:R0:W-:Y:S01]  /*80d0*/  STL [R1+0x2d0], R0 ;  /* 0x0002d00001007387 */ /* 0x0001e20000100800 */
[----:B------:R-:W-:Y:S01]  /*80e0*/  @!P4 IMAD.IADD R5, R5, 0x1, -R6 ;  /* 0x000000010505c824 */ /* 0x000fe200078e0a06 */
[----:B------:R-:W-:Y:S01]  /*80f0*/  ISETP.GE.AND P4, PT, R3, RZ, PT ;  /* 0x000000ff0300720c */ /* 0x000fe20003f86270 */
[----:B------:R-:W-:Y:S01]  /*8100*/  IMAD.MOV R14, RZ, RZ, -R14 ;  /* 0x000000ffff0e7224 */ /* 0x000fe200078e0a0e */
[----:B------:R-:W-:Y:S01]  /*8110*/  LOP3.LUT R3, R10, 0xd6, RZ, 0xfc, !PT ;  /* 0x000000d60a037812 */ /* 0x000fe200078efcff */
[----:B------:R-:W-:Y:S01]  /*8120*/  IMAD.HI.U32 R21, R2, R13, RZ ;  /* 0x0000000d02157227 */ /* 0x000fe200078e00ff */
[----:B------:R-:W-:-:S02]  /*8130*/  ISETP.GT.U32.AND P0, PT, R6, R5, PT ;  /* 0x000000050600720c */ /* 0x000fc40003f04070 */
[----:B------:R-:W-:Y:S01]  /*8140*/  IABS R20, R3 ;  /* 0x0000000300147213 */ /* 0x000fe20000000000 */
[C---:B------:R-:W-:Y:S02]  /*8150*/  IMAD R18, R6.reuse, R14, R18 ;  /* 0x0000000e06127224 */ /* 0x040fe400078e0212 */
[--C-:B------:R-:W-:Y:S02]  /*8160*/  @!P1 IMAD.IADD R17, R17, 0x1, -R6.reuse ;  /* 0x0000000111119824 */ /* 0x100fe400078e0a06 */
[----:B------:R-:W-:Y:S01]  /*8170*/  IMAD.MOV R21, RZ, RZ, -R21 ;  /* 0x000000ffff157224 */ /* 0x000fe200078e0a15 */
[----:B------:R-:W-:Y:S01]  /*8180*/  ISETP.GT.U32.AND P1, PT, R6, R18, PT ;  /* 0x000000120600720c */ /* 0x000fe20003f24070 */
[----:B-1----:R-:W-:Y:S01]  /*8190*/  IMAD.MOV.U32 R9, RZ, RZ, R11 ;  /* 0x000000ffff097224 */ /* 0x002fe200078e000b */
[----:B------:R-:W-:Y:S01]  /*81a0*/  LOP3.LUT R11, R10, 0xd2, RZ, 0xfc, !PT ;  /* 0x000000d20a0b7812 */ /* 0x000fe200078efcff */
[----:B0-----:R-:W-:Y:S02]  /*81b0*/  IMAD.MOV.U32 R0, RZ, RZ, R19 ;  /* 0x000000ffff007224 */ /* 0x001fe400078e0013 */
[----:B------:R-:W-:Y:S01]  /*81c0*/  @!P0 IMAD.IADD R5, R5, 0x1, -R6 ;  /* 0x0000000105058824 */ /* 0x000fe200078e0a06 */
[----:B------:R-:W-:Y:S01]  /*81d0*/  ISETP.GE.AND P0, PT, R12, RZ, PT ;  /* 0x000000ff0c00720c */ /* 0x000fe20003f06270 */
[----:B------:R-:W-:Y:S01]  /*81e0*/  IMAD R13, R6, R21, R13 ;  /* 0x00000015060d7224 */ /* 0x000fe200078e020d */
[----:B------:R-:W-:Y:S01]  /*81f0*/  LOP3.LUT R12, R10, 0xd4, RZ, 0xfc, !PT ;  /* 0x000000d40a0c7812 */ /* 0x000fe200078efcff */
[----:B------:R-:W-:Y:S01]  /*8200*/  @!P2 IMAD.MOV R9, RZ, RZ, -R9 ;  /* 0x000000ffff09a224 */ /* 0x000fe200078e0a09 */
[----:B------:R-:W-:Y:S01]  /*8210*/  ISETP.GE.AND P2, PT, R4, RZ, PT ;  /* 0x000000ff0400720c */ /* 0x000fe20003f46270 */
[----:B------:R-:W-:Y:S01]  /*8220*/  @!P5 IMAD.MOV R0, RZ, RZ, -R0 ;  /* 0x000000ffff00d224 */ /* 0x000fe200078e0a00 */
[----:B------:R-:W-:Y:S01]  /*8230*/  ISETP.GT.U32.AND P5, PT, R6, R13, PT ;  /* 0x0000000d0600720c */ /* 0x000fe20003fa4070 */
[--C-:B------:R-:W-:Y:S01]  /*8240*/  @!P1 IMAD.IADD R18, R18, 0x1, -R6.reuse ;  /* 0x0000000112129824 */ /* 0x100fe200078e0a06 */
[----:B------:R-:W-:Y:S01]  /*8250*/  IABS R14, R12 ;  /* 0x0000000c000e7213 */ /* 0x000fe20000000000 */
[----:B------:R-:W-:Y:S01]  /*8260*/  STL [R1+0x2cc], R9 ;  /* 0x0002cc0901007387 */ /* 0x000fe20000100800 */
[----:B------:R-:W-:Y:S01]  /*8270*/  @!P6 IMAD.IADD R7, R7, 0x1, -R6 ;  /* 0x000000010707e824 */ /* 0x000fe200078e0a06 */
[----:B------:R-:W-:Y:S01]  /*8280*/  ISETP.GE.AND P6, PT, R16, RZ, PT ;  /* 0x000000ff1000720c */ /* 0x000fe20003fc6270 */
[----:B------:R-:W-:Y:S01]  /*8290*/  IMAD.HI.U32 R4, R2, R20, RZ ;  /* 0x0000001402047227 */ /* 0x000fe200078e00ff */
[----:B------:R0:W-:Y:S01]  /*82a0*/  STL [R1+0x2ac], R0 ;  /* 0x0002ac0001007387 */ /* 0x0001e20000100800 */
[----:B------:R-:W-:-:S02]  /*82b0*/  ISETP.GT.U32.AND P1, PT, R6, R18, PT ;  /* 0x000000120600720c */ /* 0x000fc40003f24070 */
[----:B------:R-:W-:Y:S01]  /*82c0*/  IMAD.HI.U32 R15, R2, R14, RZ ;  /* 0x0000000e020f7227 */ /* 0x000fe200078e00ff */
[----:B------:R-:W-:-:S03]  /*82d0*/  LOP3.LUT R21, R10, 0xb0, RZ, 0xfc, !PT ;  /* 0x000000b00a157812 */ /* 0x000fc600078efcff */
[----:B------:R-:W-:Y:S02]  /*82e0*/  IMAD.MOV R15, RZ, RZ, -R15 ;  /* 0x000000ffff0f7224 */ /* 0x000fe400078e0a0f */
[----:B------:R-:W-:Y:S02]  /*82f0*/  IMAD.MOV R4, RZ, RZ, -R4 ;  /* 0x000000ffff047224 */ /* 0x000fe400078e0a04 */
[----:B0-----:R-:W-:Y:S01]  /*8300*/  IMAD.MOV.U32 R0, RZ, RZ, R5 ;  /* 0x000000ffff007224 */ /* 0x001fe200078e0005 */
[----:B------:R-:W-:Y:S01]  /*8310*/  IABS R5, R11 ;  /* 0x0000000b00057213 */ /* 0x000fe20000000000 */
[----:B------:R-:W-:Y:S02]  /*8320*/  @!P5 IMAD.IADD R13, R13, 0x1, -R6 ;  /* 0x000000010d0dd824 */ /* 0x000fe400078e0a06 */
[----:B------:R-:W-:Y:S01]  /*8330*/  @!P3 IMAD.MOV R0, RZ, RZ, -R0 ;  /* 0x000000ffff00b224 */ /* 0x000fe200078e0a00 */
[C---:B------:R-:W-:Y:S01]  /*8340*/  ISETP.GT.U32.AND P3, PT, R6.reuse, R7, PT ;  /* 0x000000070600720c */ /* 0x040fe20003f64070 */
[C---:B------:R-:W-:Y:S01]  /*8350*/  IMAD R14, R6.reuse, R15, R14 ;  /* 0x0000000f060e7224 */ /* 0x040fe200078e020e */
[C---:B------:R-:W-:Y:S01]  /*8360*/  ISETP.GT.U32.AND P5, PT, R6.reuse, R13, PT ;  /* 0x0000000d0600720c */ /* 0x040fe20003fa4070 */
[----:B------:R-:W-:Y:S01]  /*8370*/  IMAD R4, R6, R4, R20 ;  /* 0x0000000406047224 */ /* 0x000fe200078e0214 */
[----:B------:R0:W-:Y:S01]  /*8380*/  STL [R1+0x2a8], R0 ;  /* 0x0002a80001007387 */ /* 0x0001e20000100800 */
[----:B------:R-:W-:Y:S01]  /*8390*/  @!P1 IMAD.IADD R18, R18, 0x1, -R6 ;  /* 0x0000000112129824 */ /* 0x000fe200078e0a06 */
[----:B------:R-:W-:-:S07]  /*83a0*/  ISETP.GT.U32.AND P1, PT, R6, R14, PT ;  /* 0x0000000e0600720c */ /* 0x000fce0003f24070 */
[----:B------:R-:W-:Y:S01]  /*83b0*/  @!P3 IMAD.IADD R7, R7, 0x1, -R6 ;  /* 0x000000010707b824 */ /* 0x000fe200078e0a06 */
[----:B------:R-:W-:Y:S01]  /*83c0*/  ISETP.GT.U32.AND P3, PT, R6, R4, PT ;  /* 0x000000040600720c */ /* 0x000fe20003f64070 */
[----:B0-----:R-:W-:Y:S02]  /*83d0*/  IMAD.MOV.U32 R0, RZ, RZ, R17 ;  /* 0x000000ffff007224 */ /* 0x001fe400078e0011 */
[----:B------:R-:W-:-:S04]  /*83e0*/  IMAD.HI.U32 R17, R2, R5, RZ ;  /* 0x0000000502117227 */ /* 0x000fc800078e00ff */
[----:B------:R-:W-:Y:S01]  /*83f0*/  @!P4 IMAD.MOV R0, RZ, RZ, -R0 ;  /* 0x000000ffff00c224 */ /* 0x000fe200078e0a00 */
[----:B------:R-:W-:Y:S01]  /*8400*/  ISETP.GE.AND P4, PT, R3, RZ, PT ;  /* 0x000000ff0300720c */ /* 0x000fe20003f86270 */
[--C-:B------:R-:W-:Y:S01]  /*8410*/  @!P5 IMAD.IADD R13, R13, 0x1, -R6.reuse ;  /* 0x000000010d0dd824 */ /* 0x100fe200078e0a06 */
[----:B------:R-:W-:Y:S01]  /*8420*/  LOP3.LUT R3, R10, 0xd0, RZ, 0xfc, !PT ;  /* 0x000000d00a037812 */ /* 0x000fe200078efcff */
[----:B------:R-:W-:Y:S01]  /*8430*/  IMAD.MOV R17, RZ, RZ, -R17 ;  /* 0x000000ffff117224 */ /* 0x000fe200078e0a11 */
[----:B------:R0:W-:Y:S01]  /*8440*/  STL [R1+0x2a4], R0 ;  /* 0x0002a40001007387 */ /* 0x0001e20000100800 */
[--C-:B------:R-:W-:Y:S01]  /*8450*/  @!P1 IMAD.IADD R14, R14, 0x1, -R6.reuse ;  /* 0x000000010e0e9824 */ /* 0x100fe200078e0a06 */
[----:B------:R-:W-:Y:S01]  /*8460*/  IABS R16, R3 ;  /* 0x0000000300107213 */ /* 0x000fe20000000000 */
[----:B------:R-:W-:Y:S01]  /*8470*/  @!P3 IMAD.IADD R4, R4, 0x1, -R6 ;  /* 0x000000010404b824 */ /* 0x000fe200078e0a06 */
[----:B------:R-:W-:Y:S01]  /*8480*/  ISETP.GE.AND P5, PT, R12, RZ, PT ;  /* 0x000000ff0c00720c */ /* 0x000fe20003fa6270 */
[C---:B------:R-:W-:Y:S01]  /*8490*/  IMAD R5, R6.reuse, R17, R5 ;  /* 0x0000001106057224 */ /* 0x040fe200078e0205 */
[----:B------:R-:W-:Y:S01]  /*84a0*/  ISETP.GT.U32.AND P1, PT, R6, R14, PT ;  /* 0x0000000e0600720c */ /* 0x000fe20003f24070 */
[----:B------:R-:W-:Y:S01]  /*84b0*/  IMAD.MOV.U32 R9, RZ, RZ, R13 ;  /* 0x000000ffff097224 */ /* 0x000fe200078e000d */
[----:B------:R-:W-:Y:S01]  /*84c0*/  LOP3.LUT R12, R10, 0xce, RZ, 0xfc, !PT ;  /* 0x000000ce0a0c7812 */ /* 0x000fe200078efcff */
[----:B0-----:R-:W-:Y:S01]  /*84d0*/  IMAD.MOV.U32 R0, RZ, RZ, R7 ;  /* 0x000000ffff007224 */ /* 0x001fe200078e0007 */
[----:B------:R-:W-:Y:S01]  /*84e0*/  ISETP.GT.U32.AND P3, PT, R6, R4, PT ;  /* 0x000000040600720c */ /* 0x000fe20003f64070 */
[----:B------:R-:W-:Y:S01]  /*84f0*/  IMAD.MOV.U32 R7, RZ, RZ, R16 ;  /* 0x000000ffff077224 */ /* 0x000fe200078e0010 */
[----:B------:R-:W-:Y:S01]  /*8500*/  IABS R15, R12 ;  /* 0x0000000c000f7213 */ /* 0x000fe20000000000 */
[----:B------:R-:W-:Y:S01]  /*8510*/  @!P2 IMAD.MOV R0, RZ, RZ, -R0 ;  /* 0x000000ffff00a224 */ /* 0x000fe200078e0a00 */
[----:B------:R-:W-:Y:S01]  /*8520*/  ISETP.GE.AND P2, PT, R11, RZ, PT ;  /* 0x000000ff0b00720c */ /* 0x000fe20003f46270 */
[----:B------:R-:W-:Y:S01]  /*8530*/  IMAD.HI.U32 R11, R2, R7, RZ ;  /* 0x00000007020b7227 */ /* 0x000fe200078e00ff */
[----:B------:R-:W-:-:S02]  /*8540*/  LOP3.LUT R16, R10, 0xcc, RZ, 0xfc, !PT ;  /* 0x000000cc0a107812 */ /* 0x000fc400078efcff */
[----:B------:R0:W-:Y:S01]  /*8550*/  STL [R1+0x29c], R0 ;  /* 0x00029c0001007387 */ /* 0x0001e20000100800 */
[----:B------:R-:W-:Y:S01]  /*8560*/  @!P0 IMAD.MOV R9, RZ, RZ, -R9 ;  /* 0x000000ffff098224 */ /* 0x000fe200078e0a09 */
[----:B------:R-:W-:Y:S01]  /*8570*/  ISETP.GT.U32.AND P0, PT, R6, R5, PT ;  /* 0x000000050600720c */ /* 0x000fe20003f04070 */
[----:B------:R-:W-:Y:S02]  /*8580*/  IMAD.MOV R11, RZ, RZ, -R11 ;  /* 0x000000ffff0b7224 */ /* 0x000fe400078e0a0b */
[----:B------:R-:W-:Y:S01]  /*8590*/  IMAD.HI.U32 R13, R2, R15, RZ ;  /* 0x0000000f020d7227 */ /* 0x000fe200078e00ff */
[----:B------:R1:W-:Y:S03]  /*85a0*/  STL [R1+0x298], R9 ;  /* 0x0002980901007387 */ /* 0x0003e60000100800 */
[----:B------:R-:W-:Y:S02]  /*85b0*/  @!P1 IMAD.IADD R14, R14, 0x1, -R6 ;  /* 0x000000010e0e9824 */ /* 0x000fe400078e0a06 */
[----:B0-----:R-:W-:Y:S01]  /*85c0*/  IMAD.MOV.U32 R0, RZ, RZ, R18 ;  /* 0x000000ffff007224 */ /* 0x001fe200078e0012 */
[----:B------:R-:W-:Y:S01]  /*85d0*/  LOP3.LUT R18, R10, 0xc6, RZ, 0xfc, !PT ;  /* 0x000000c60a127812 */ /* 0x000fe200078efcff */
[----:B------:R-:W-:-:S02]  /*85e0*/  IMAD.MOV R13, RZ, RZ, -R13 ;  /* 0x000000ffff0d7224 */ /* 0x000fc400078e0a0d */
[----:B------:R-:W-:Y:S01]  /*85f0*/  @!P6 IMAD.MOV R0, RZ, RZ, -R0 ;  /* 0x000000ffff00e224 */ /* 0x000fe200078e0a00 */
[----:B------:R-:W-:Y:S01]  /*8600*/  ISETP.GE.AND P6, PT, R3, RZ, PT ;  /* 0x000000ff0300720c */ /* 0x000fe20003fc6270 */
[----:B------:R-:W-:Y:S01]  /*8610*/  IMAD R3, R6, R11, R7 ;  /* 0x0000000b06037224 */ /* 0x000fe200078e0207 */
[----:B------:R-:W-:Y:S01]  /*8620*/  LOP3.LUT R7, R10, 0xca, RZ, 0xfc, !PT ;  /* 0x000000ca0a077812 */ /* 0x000fe200078efcff */
[--C-:B------:R-:W-:Y:S01]  /*8630*/  @!P3 IMAD.IADD R4, R4, 0x1, -R6.reuse ;  /* 0x000000010404b824 */ /* 0x100fe200078e0a06 */
[----:B------:R0:W-:Y:S01]  /*8640*/  STL [R1+0x294], R0 ;  /* 0x0002940001007387 */ /* 0x0001e20000100800 */
[----:B------:R-:W-:Y:S01]  /*8650*/  @!P0 IMAD.IADD R5, R5, 0x1, -R6 ;  /* 0x0000000105058824 */ /* 0x000fe200078e0a06 */
[C---:B------:R-:W-:Y:S01]  /*8660*/  ISETP.GT.U32.AND P1, PT, R6.reuse, R3, PT ;  /* 0x000000030600720c */ /* 0x040fe20003f24070 */
[C---:B------:R-:W-:Y:S01]  /*8670*/  IMAD R11, R6.reuse, R13, R15 ;  /* 0x0000000d060b7224 */ /* 0x040fe200078e020f */
[----:B------:R-:W-:Y:S01]  /*8680*/  IABS R13, R16 ;  /* 0x00000010000d7213 */ /* 0x000fe20000000000 */
[----:B-1----:R-:W-:Y:S01]  /*8690*/  IMAD.MOV.U32 R9, RZ, RZ, R4 ;  /* 0x000000ffff097224 */ /* 0x002fe200078e0004 */
[----:B------:R-:W-:-:S02]  /*86a0*/  ISETP.GT.U32.AND P0, PT, R6, R5, PT ;  /* 0x000000050600720c */ /* 0x000fc40003f04070 */
[----:B------:R-:W-:Y:S01]  /*86b0*/  IABS R15, R7 ;  /* 0x00000007000f7213 */ /* 0x000fe20000000000 */
[----:B------:R-:W-:Y:S01]  /*86c0*/  @!P4 IMAD.MOV R9, RZ, RZ, -R9 ;  /* 0x000000ffff09c224 */ /* 0x000fe200078e0a09 */
[----:B------:R-:W-:Y:S01]  /*86d0*/  ISETP.GT.U32.AND P4, PT, R6, R11, PT ;  /* 0x0000000b0600720c */ /* 0x000fe20003f84070 */
[----:B0-----:R-:W-:Y:S01]  /*86e0*/  IMAD.MOV.U32 R0, RZ, RZ, R14 ;  /* 0x000000ffff007224 */ /* 0x001fe200078e000e */
[----:B------:R-:W-:Y:S01]  /*86f0*/  ISETP.GE.AND P3, PT, R12, RZ, PT ;  /* 0x000000ff0c00720c */ /* 0x000fe20003f66270 */
[----:B------:R-:W-:Y:S01]  /*8700*/  IMAD.HI.U32 R14, R2, R13, RZ ;  /* 0x0000000d020e7227 */ /* 0x000fe200078e00ff */
[----:B------:R-:W-:Y:S01]  /*8710*/  STL [R1+0x290], R9 ;  /* 0x0002900901007387 */ /* 0x000fe20000100800 */
[----:B------:R-:W-:Y:S02]  /*8720*/  LOP3.LUT R12, R10, 0xc8, RZ, 0xfc, !PT ;  /* 0x000000c80a0c7812 */ /* 0x000fe400078efcff */
[----:B------:R-:W-:Y:S02]  /*8730*/  @!P1 IMAD.IADD R3, R3, 0x1, -R6 ;  /* 0x0000000103039824 */ /* 0x000fe400078e0a06 */
[----:B------:R-:W-:Y:S01]  /*8740*/  @!P5 IMAD.MOV R0, RZ, RZ, -R0 ;  /* 0x000000ffff00d224 */ /* 0x000fe200078e0a00 */
[----:B------:R-:W-:Y:S01]  /*8750*/  IABS R4, R12 ;  /* 0x0000000c00047213 */ /* 0x000fe20000000000 */
[--C-:B------:R-:W-:Y:S01]  /*8760*/  @!P0 IMAD.IADD R5, R5, 0x1, -R6.reuse ;  /* 0x0000000105058824 */ /* 0x100fe200078e0a06 */
[----:B------:R-:W-:Y:S01]  /*8770*/  ISETP.GT.U32.AND P1, PT, R6, R3, PT ;  /* 0x000000030600720c */ /* 0x000fe20003f24070 */
[----:B------:R-:W-:Y:S01]  /*8780*/  @!P4 IMAD.IADD R11, R11, 0x1, -R6 ;  /* 0x000000010b0bc824 */ /* 0x000fe200078e0a06 */
[----:B------:R0:W-:Y:S01]  /*8790*/  STL [R1+0x28c], R0 ;  /* 0x00028c0001007387 */ /* 0x0001e20000100800 */
[----:B------:R-:W-:Y:S01]  /*87a0*/  IMAD.MOV R17, RZ, RZ, -R14 ;  /* 0x000000ffff117224 */ /* 0x000fe200078e0a0e */
[----:B------:R-:W-:Y:S01]  /*87b0*/  ISETP.GE.AND P0, PT, R7, RZ, PT ;  /* 0x000000ff0700720c */ /* 0x000fe20003f06270 */
[----:B------:R-:W-:Y:S01]  /*87c0*/  IMAD.HI.U32 R14, R2, R15, RZ ;  /* 0x0000000f020e7227 */ /* 0x000fe200078e00ff */
[----:B------:R-:W-:-:S02]  /*87d0*/  ISETP.GT.U32.AND P4, PT, R6, R11, PT ;  /* 0x0000000b0600720c */ /* 0x000fc40003f84070 */
[----:B------:R-:W-:Y:S01]  /*87e0*/  ISETP.GE.AND P5, PT, R16, RZ, PT ;  /* 0x000000ff1000720c */ /* 0x000fe20003fa6270 */
[----:B------:R-:W-:Y:S02]  /*87f0*/  IMAD.MOV R14, RZ, RZ, -R14 ;  /* 0x000000ffff0e7224 */ /* 0x000fe400078e0a0e */
[C---:B------:R-:W-:Y:S02]  /*8800*/  IMAD R7, R6.reuse, R17, R13 ;  /* 0x0000001106077224 */ /* 0x040fe400078e020d */
[----:B0-----:R-:W-:Y:S02]  /*8810*/  IMAD.MOV.U32 R0, RZ, RZ, R5 ;  /* 0x000000ffff007224 */ /* 0x001fe400078e0005 */
[----:B------:R-:W-:Y:S01]  /*8820*/  @!P1 IMAD.IADD R3, R3, 0x1, -R6 ;  /* 0x0000000103039824 */ /* 0x000fe200078e0a06 */
[----:B------:R-:W-:Y:S01]  /*8830*/  ISETP.GT.U32.AND P1, PT, R6, R7, PT ;  /* 0x000000070600720c */ /* 0x000fe20003f24070 */
[----:B------:R-:W-:Y:S01]  /*8840*/  @!P2 IMAD.MOV R0, RZ, RZ, -R0 ;  /* 0x000000ffff00a224 */ /* 0x000fe200078e0a00 */
[----:B------:R-:W-:Y:S01]  /*8850*/  ISETP.GE.AND P2, PT, R12, RZ, PT ;  /* 0x000000ff0c00720c */ /* 0x000fe20003f46270 */
[----:B------:R-:W-:Y:S01]  /*8860*/  IMAD R12, R6, R14, R15 ;  /* 0x0000000e060c7224 */ /* 0x000fe200078e020f */
[----:B------:R-:W-:Y:S01]  /*8870*/  LOP3.LUT R15, R10, 0xc0, RZ, 0xfc, !PT ;  /* 0x000000c00a0f7812 */ /* 0x000fe200078efcff */
[----:B------:R-:W-:Y:S01]  /*8880*/  IMAD.HI.U32 R16, R2, R4, RZ ;  /* 0x0000000402107227 */ /* 0x000fe200078e00ff */
[----:B------:R0:W-:Y:S03]  /*8890*/  STL [R1+0x280], R0 ;  /* 0x0002800001007387 */ /* 0x0001e60000100800 */
[----:B------:R-:W-:-:S02]  /*88a0*/  IMAD.MOV R16, RZ, RZ, -R16 ;  /* 0x000000ffff107224 */ /* 0x000fc400078e0a10 */
[----:B------:R-:W-:Y:S01]  /*88b0*/  @!P4 IMAD.IADD R11, R11, 0x1, -R6 ;  /* 0x000000010b0bc824 */ /* 0x000fe200078e0a06 */
[----:B------:R-:W-:Y:S01]  /*88c0*/  ISETP.GE.AND P4, PT, R18, RZ, PT ;  /* 0x000000ff1200720c */ /* 0x000fe20003f86270 */
[----:B------:R-:W-:Y:S01]  /*88d0*/  IMAD R13, R6, R16, R4 ;  /* 0x00000010060d7224 */ /* 0x000fe200078e0204 */
[----:B------:R-:W-:Y:S01]  /*88e0*/  IABS R18, R18 ;  /* 0x0000001200127213 */ /* 0x000fe20000000000 */
[----:B------:R-:W-:Y:S01]  /*88f0*/  @!P1 IMAD.IADD R7, R7, 0x1, -R6 ;  /* 0x0000000107079824 */ /* 0x000fe200078e0a06 */
[C---:B------:R-:W-:Y:S01]  /*8900*/  LOP3.LUT R16, R10.reuse, 0xc4, RZ, 0xfc, !PT ;  /* 0x000000c40a107812 */ /* 0x040fe200078efcff */
[----:B0-----:R-:W-:Y:S01]  /*8910*/  IMAD.MOV.U32 R0, RZ, RZ, R3 ;  /* 0x000000ffff007224 */ /* 0x001fe200078e0003 */
[----:B------:R-:W-:Y:S01]  /*8920*/  LOP3.LUT R4, R10, 0xc2, RZ, 0xfc, !PT ;  /* 0x000000c20a047812 */ /* 0x000fe200078efcff */
[----:B------:R-:W-:Y:S01]  /*8930*/  IMAD.HI.U32 R19, R2, R18, RZ ;  /* 0x0000001202137227 */ /* 0x000fe200078e00ff */
[C---:B------:R-:W-:Y:S02]  /*8940*/  ISETP.GT.U32.AND P1, PT, R6.reuse, R7, PT ;  /* 0x000000070600720c */ /* 0x040fe40003f24070 */
[----:B------:R-:W-:Y:S01]  /*8950*/  IABS R17, R16 ;  /* 0x0000001000117213 */ /* 0x000fe20000000000 */
[----:B------:R-:W-:Y:S01]  /*8960*/  @!P6 IMAD.MOV R0, RZ, RZ, -R0 ;  /* 0x000000ffff00e224 */ /* 0x000fe200078e0a00 */
[----:B------:R-:W-:Y:S01]  /*8970*/  ISETP.GT.U32.AND P6, PT, R6, R12, PT ;  /* 0x0000000c0600720c */ /* 0x000fe20003fc4070 */
[----:B------:R-:W-:Y:S01]  /*8980*/  IMAD.MOV R19, RZ, RZ, -R19 ;  /* 0x000000ffff137224 */ /* 0x000fe200078e0a13 */
[----:B------:R-:W-:Y:S01]  /*8990*/  IABS R5, R4 ;  /* 0x0000000400057213 */ /* 0x000fe20000000000 */
[----:B------:R-:W-:Y:S01]  /*89a0*/  IMAD.HI.U32 R14, R2, R17, RZ ;  /* 0x00000011020e7227 */ /* 0x000fe200078e00ff */
[----:B------:R0:W-:Y:S01]  /*89b0*/  STL [R1+0x284], R0 ;  /* 0x0002840001007387 */ /* 0x0001e20000100800 */
[----:B------:R-:W-:-:S02]  /*89c0*/  IABS R3, R15 ;  /* 0x0000000f00037213 */ /* 0x000fc40000000000 */
[----:B------:R-:W-:Y:S02]  /*89d0*/  IMAD.MOV R14, RZ, RZ, -R14 ;  /* 0x000000ffff0e7224 */ /* 0x000fe400078e0a0e */
[----:B------:R-:W-:Y:S01]  /*89e0*/  @!P1 IMAD.IADD R7, R7, 0x1, -R6 ;  /* 0x0000000107079824 */ /* 0x000fe200078e0a06 */
[----:B------:R-:W-:Y:S01]  /*89f0*/  ISETP.GE.AND P1, PT, R16, RZ, PT ;  /* 0x000000ff1000720c */ /* 0x000fe20003f26270 */
[----:B------:R-:W-:Y:S02]  /*8a00*/  IMAD R16, R6, R19, R18 ;  /* 0x0000001306107224 */ /* 0x000fe400078e0212 */
[----:B------:R-:W-:Y:S02]  /*8a10*/  @!P6 IMAD.IADD R12, R12, 0x1, -R6 ;  /* 0x000000010c0ce824 */ /* 0x000fe400078e0a06 */
[----:B0-----:R-:W-:Y:S02]  /*8a20*/  IMAD.MOV.U32 R0, RZ, RZ, R11 ;  /* 0x000000ffff007224 */ /* 0x001fe400078e000b */
[----:B------:R-:W-:Y:S01]  /*8a30*/  IMAD.HI.U32 R11, R2, R5, RZ ;  /* 0x00000005020b7227 */ /* 0x000fe200078e00ff */
[----:B------:R-:W-:-:S03]  /*8a40*/  ISETP.GT.U32.AND P6, PT, R6, R12, PT ;  /* 0x0000000c0600720c */ /* 0x000fc60003fc4070 */
[----:B------:R-:W-:Y:S01]  /*8a50*/  @!P3 IMAD.MOV R0, RZ, RZ, -R0 ;  /* 0x000000ffff00b224 */ /* 0x000fe200078e0a00 */
[C---:B------:R-:W-:Y:S01]  /*8a60*/  ISETP.GT.U32.AND P3, PT, R6.reuse, R13, PT ;  /* 0x0000000d0600720c */ /* 0x040fe20003f64070 */
[----:B------:R-:W-:Y:S02]  /*8a70*/  IMAD.MOV.U32 R9, RZ, RZ, R7 ;  /* 0x000000ffff097224 */ /* 0x000fe400078e0007 */
[----:B------:R-:W-:Y:S01]  /*8a80*/  IMAD.MOV R11, RZ, RZ, -R11 ;  /* 0x000000ffff0b7224 */ /* 0x000fe200078e0a0b */
[----:B------:R0:W-:Y:S01]  /*8a90*/  STL [R1+0x288], R0 ;  /* 0x0002880001007387 */ /* 0x0001e20000100800 */
[----:B------:R-:W-:Y:S02]  /*8aa0*/  IMAD R17, R6, R14, R17 ;  /* 0x0000000e06117224 */ /* 0x000fe400078e0211 */
[----:B------:R-:W-:-:S04]  /*8ab0*/  IMAD.HI.U32 R14, R2, R3, RZ ;  /* 0x00000003020e7227 */ /* 0x000fc800078e00ff */
[--C-:B------:R-:W-:Y:S01]  /*8ac0*/  @!P6 IMAD.IADD R12, R12, 0x1, -R6.reuse ;  /* 0x000000010c0ce824 */ /* 0x100fe200078e0a06 */
[C---:B------:R-:W-:Y:S01]  /*8ad0*/  ISETP.GT.U32.AND P6, PT, R6.reuse, R16, PT ;  /* 0x000000100600720c */ /* 0x040fe20003fc4070 */
[----:B------:R-:W-:Y:S02]  /*8ae0*/  @!P3 IMAD.IADD R13, R13, 0x1, -R6 ;  /* 0x000000010d0db824 */ /* 0x000fe400078e0a06 */
[----:B0-----:R-:W-:Y:S02]  /*8af0*/  IMAD.MOV.U32 R0, RZ, RZ, R12 ;  /* 0x000000ffff007224 */ /* 0x001fe400078e000c */
[----:B------:R-:W-:Y:S01]  /*8b00*/  @!P5 IMAD.MOV R9, RZ, RZ, -R9 ;  /* 0x000000ffff09d224 */ /* 0x000fe200078e0a09 */
[----:B------:R-:W-:Y:S01]  /*8b10*/  ISETP.GT.U32.AND P3, PT, R6, R13, PT ;  /* 0x0000000d0600720c */ /* 0x000fe20003f64070 */
[----:B------:R-:W-:Y:S01]  /*8b20*/  @!P0 IMAD.MOV R0, RZ, RZ, -R0 ;  /* 0x000000ffff008224 */ /* 0x000fe200078e0a00 */
[----:B------:R-:W-:Y:S01]  /*8b30*/  ISETP.GE.AND P0, PT, R4, RZ, PT ;  /* 0x000000ff0400720c */ /* 0x000fe20003f06270 */
[C---:B------:R-:W-:Y:S01]  /*8b40*/  IMAD R4, R6.reuse, R11, R5 ;  /* 0x0000000b06047224 */ /* 0x040fe200078e0205 */
[----:B------:R-:W-:Y:S01]  /*8b50*/  STL [R1+0x18c], R9 ;  /* 0x00018c0901007387 */ /* 0x000fe20000100800 */
[----:B------:R-:W-:Y:S01]  /*8b60*/  IMAD.MOV R7, RZ, RZ, -R14 ;  /* 0x000000ffff077224 */ /* 0x000fe200078e0a0e */
[----:B------:R-:W-:Y:S01]  /*8b70*/  ISETP.GT.U32.AND P5, PT, R6, R17, PT ;  /* 0x000000110600720c */ /* 0x000fe20003fa4070 */
[----:B------:R-:W-:Y:S01]  /*8b80*/  @!P6 IMAD.IADD R16, R16, 0x1, -R6 ;  /* 0x000000011010e824 */ /* 0x000fe200078e0a06 */
[----:B------:R0:W-:Y:S01]  /*8b90*/  STL [R1+0x198], R0 ;  /* 0x0001980001007387 */ /* 0x0001e20000100800 */
[----:B------:R-:W-:Y:S01]  /*8ba0*/  IMAD R3, R6, R7, R3 ;  /* 0x0000000706037224 */ /* 0x000fe200078e0203 */
[----:B------:R-:W-:-:S02]  /*8bb0*/  LOP3.LUT R7, R10, 0xbc, RZ, 0xfc, !PT ;  /* 0x000000bc0a077812 */ /* 0x000fc400078efcff */
[C---:B------:R-:W-:Y:S01]  /*8bc0*/  ISETP.GT.U32.AND P6, PT, R6.reuse, R16, PT ;  /* 0x000000100600720c */ /* 0x040fe20003fc4070 */
[--C-:B------:R-:W-:Y:S01]  /*8bd0*/  @!P3 IMAD.IADD R13, R13, 0x1, -R6.reuse ;  /* 0x000000010d0db824 */ /* 0x100fe200078e0a06 */
[----:B------:R-:W-:Y:S02]  /*8be0*/  ISETP.GT.U32.AND P3, PT, R6, R4, PT ;  /* 0x000000040600720c */ /* 0x000fe40003f64070 */
[----:B------:R-:W-:Y:S01]  /*8bf0*/  LOP3.LUT R5, R10, 0xbe, RZ, 0xfc, !PT ;  /* 0x000000be0a057812 */ /* 0x000fe200078efcff */
[----:B0-----:R-:W-:Y:S01]  /*8c00*/  IMAD.MOV.U32 R0, RZ, RZ, R13 ;  /* 0x000000ffff007224 */ /* 0x001fe200078e000d */
[----:B------:R-:W-:Y:S01]  /*8c10*/  IABS R13, R7 ;  /* 0x00000007000d7213 */ /* 0x000fe20000000000 */
[----:B------:R-:W-:Y:S01]  /*8c20*/  @!P5 IMAD.IADD R17, R17, 0x1, -R6 ;  /* 0x000000011111d824 */ /* 0x000fe200078e0a06 */
[----:B------:R-:W-:Y:S01]  /*8c30*/  IABS R12, R5 ;  /* 0x00000005000c7213 */ /* 0x000fe20000000000 */
[----:B------:R-:W-:Y:S01]  /*8c40*/  @!P2 IMAD.MOV R0, RZ, RZ, -R0 ;  /* 0x000000ffff00a224 */ /* 0x000fe200078e0a00 */
[----:B------:R-:W-:-:S03]  /*8c50*/  ISETP.GT.U32.AND P2, PT, R6, R3, PT ;  /* 0x000000030600720c */ /* 0x000fc60003f44070 */
[--C-:B------:R-:W-:Y:S01]  /*8c60*/  @!P6 IMAD.IADD R16, R16, 0x1, -R6.reuse ;  /* 0x000000011010e824 */ /* 0x100fe200078e0a06 */
[----:B------:R-:W-:Y:S01]  /*8c70*/  ISETP.GE.AND P6, PT, R15, RZ, PT ;  /* 0x000000ff0f00720c */ /* 0x000fe20003fc6270 */
[----:B------:R-:W-:Y:S01]  /*8c80*/  @!P3 IMAD.IADD R4, R4, 0x1, -R6 ;  /* 0x000000010404b824 */ /* 0x000fe200078e0a06 */
[----:B------:R-:W-:Y:S01]  /*8c90*/  LOP3.LUT R11, R10, 0xba, RZ, 0xfc, !PT ;  /* 0x000000ba0a0b7812 */ /* 0x000fe200078efcff */
[----:B------:R-:W-:Y:S01]  /*8ca0*/  IMAD.HI.U32 R15, R2, R13, RZ ;  /* 0x0000000d020f7227 */ /* 0x000fe200078e00ff */
[C---:B------:R-:W-:Y:S01]  /*8cb0*/  ISETP.GT.U32.AND P5, PT, R6.reuse, R17, PT ;  /* 0x000000110600720c */ /* 0x040fe20003fa4070 */
[----:B------:R0:W-:Y:S01]  /*8cc0*/  STL [R1+0x27c], R0 ;  /* 0x00027c0001007387 */ /* 0x0001e20000100800 */
[----:B------:R-:W-:Y:S01]  /*8cd0*/  ISETP.GT.U32.AND P3, PT, R6, R4, PT ;  /* 0x000000040600720c */ /* 0x000fe20003f64070 */
[----:B------:R-:W-:Y:S01]  /*8ce0*/  IMAD.MOV R15, RZ, RZ, -R15 ;  /* 0x000000ffff0f7224 */ /* 0x000fe200078e0a0f */
[----:B------:R-:W-:Y:S01]  /*8cf0*/  IABS R14, R11 ;  /* 0x0000000b000e7213 */ /* 0x000fe20000000000 */
[----:B------:R-:W-:-:S04]  /*8d00*/  IMAD.HI.U32 R18, R2, R12, RZ ;  /* 0x0000000c02127227 */ /* 0x000fc800078e00ff */
[----:B------:R-:W-:Y:S02]  /*8d10*/  @!P2 IMAD.IADD R3, R3, 0x1, -R6 ;  /* 0x000000010303a824 */ /* 0x000fe400078e0a06 */
[----:B------:R-:W-:Y:S02]  /*8d20*/  IMAD.MOV R18, RZ, RZ, -R18 ;  /* 0x000000ffff127224 */ /* 0x000fe400078e0a12 */
[--C-:B------:R-:W-:Y:S01]  /*8d30*/  @!P5 IMAD.IADD R17, R17, 0x1, -R6.reuse ;  /* 0x000000011111d824 */ /* 0x100fe200078e0a06 */
[----:B------:R-:W-:Y:S01]  /*8d40*/  ISETP.GT.U32.AND P2, PT, R6, R3, PT ;  /* 0x000000030600720c */ /* 0x000fe20003f44070 */
[----:B------:R-:W-:Y:S01]  /*8d50*/  @!P3 IMAD.IADD R4, R4, 0x1, -R6 ;  /* 0x000000010404b824 */ /* 0x000fe200078e0a06 */
[----:B------:R-:W-:Y:S01]  /*8d60*/  ISETP.GE.AND P3, PT, R11, RZ, PT ;  /* 0x000000ff0b00720c */ /* 0x000fe20003f66270 */
[C---:B------:R-:W-:Y:S02]  /*8d70*/  IMAD R11, R6.reuse, R15, R13 ;  /* 0x0000000f060b7224 */ /* 0x040fe400078e020d */
[----:B------:R-:W-:-:S02]  /*8d80*/  IMAD R12, R6, R18, R12 ;  /* 0x00000012060c7224 */ /* 0x000fc400078e020c */
[----:B------:R-:W-:Y:S02]  /*8d90*/  IMAD.MOV.U32 R9, RZ, RZ, R16 ;  /* 0x000000ffff097224 */ /* 0x000fe400078e0010 */
[----:B0-----:R-:W-:Y:S01]  /*8da0*/  IMAD.MOV.U32 R0, RZ, RZ, R17 ;  /* 0x000000ffff007224 */ /* 0x001fe200078e0011 */
[C---:B------:R-:W-:Y:S01]  /*8db0*/  ISETP.GT.U32.AND P5, PT, R6.reuse, R12, PT ;  /* 0x0000000c0600720c */ /* 0x040fe20003fa4070 */
[----:B------:R-:W-:Y:S01]  /*8dc0*/  @!P4 IMAD.MOV R9, RZ, RZ, -R9 ;  /* 0x000000ffff09c224 */ /* 0x000fe200078e0a09 */
[----:B------:R-:W-:Y:S01]  /*8dd0*/  ISETP.GE.AND P4, PT, R5, RZ, PT ;  /* 0x000000ff0500720c */ /* 0x000fe20003f86270 */
[----:B------:R-:W-:Y:S01]  /*8de0*/  @!P2 IMAD.IADD R3, R3, 0x1, -R6 ;  /* 0x000000010303a824 */ /* 0x000fe200078e0a06 */
[----:B------:R-:W-:Y:S01]  /*8df0*/  ISETP.GT.U32.AND P2, PT, R6, R11, PT ;  /* 0x0000000b0600720c */ /* 0x000fe20003f44070 */
[----:B------:R-:W-:Y:S01]  /*8e00*/  @!P1 IMAD.MOV R0, RZ, RZ, -R0 ;  /* 0x000000ffff009224 */ /* 0x000fe200078e0a00 */
[----:B------:R-:W-:Y:S01]  /*8e10*/  LOP3.LUT R5, R10, 0xb8, RZ, 0xfc, !PT ;  /* 0x000000b80a057812 */ /* 0x000fe200078efcff */
[----:B------:R0:W-:Y:S01]  /*8e20*/  STL [R1+0x19c], R9 ;  /* 0x00019c0901007387 */ /* 0x0001e20000100800 */
[----:B------:R-:W-:Y:S01]  /*8e30*/  ISETP.GE.AND P1, PT, R7, RZ, PT ;  /* 0x000000ff0700720c */ /* 0x000fe20003f26270 */
[----:B------:R-:W-:Y:S01]  /*8e40*/  IMAD.HI.U32 R16, R2, R14, RZ ;  /* 0x0000000e02107227 */ /* 0x000fe200078e00ff */
[----:B------:R-:W-:Y:S01]  /*8e50*/  IABS R19, R5 ;  /* 0x0000000500137213 */ /* 0x000fe20000000000 */
[----:B------:R1:W-:Y:S02]  /*8e60*/  STL [R1+0x1e4], R0 ;  /* 0x0001e40001007387 */ /* 0x0003e40000100800 */
[----:B------:R-:W-:-:S02]  /*8e70*/  @!P5 IMAD.IADD R12, R12, 0x1, -R6 ;  /* 0x000000010c0cd824 */ /* 0x000fc400078e0a06 */
[----:B------:R-:W-:-:S03]  /*8e80*/  IMAD.HI.U32 R7, R2, R19, RZ ;  /* 0x0000001302077227 */ /* 0x000fc600078e00ff */
[----:B------:R-:W-:Y:S01]  /*8e90*/  ISETP.GT.U32.AND P5, PT, R6, R12, PT ;  /* 0x0000000c0600720c */ /* 0x000fe20003fa4070 */
[----:B------:R-:W-:Y:S02]  /*8ea0*/  @!P2 IMAD.IADD R11, R11, 0x1, -R6 ;  /* 0x000000010b0ba824 */ /* 0x000fe400078e0a06 */
[----:B0-----:R-:W-:Y:S01]  /*8eb0*/  IMAD.MOV.U32 R9, RZ, RZ, R4 ;  /* 0x000000ffff097224 */ /* 0x001fe200078e0004 */
[----:B------:R-:W-:Y:S01]  /*8ec0*/  LOP3.LUT R4, R10, 0xb6, RZ, 0xfc, !PT ;  /* 0x000000b60a047812 */ /* 0x000fe200078efcff */
[----:B------:R-:W-:Y:S01]  /*8ed0*/  IMAD.MOV R7, RZ, RZ, -R7 ;  /* 0x000000ffff077224 */ /* 0x000fe200078e0a07 */
[C---:B------:R-:W-:Y:S01]  /*8ee0*/  ISETP.GT.U32.AND P2, PT, R6.reuse, R11, PT ;  /* 0x0000000b0600720c */ /* 0x040fe20003f44070 */
[----:B-1----:R-:W-:Y:S01]  /*8ef0*/  IMAD.MOV.U32 R0, RZ, RZ, R3 ;  /* 0x000000ffff007224 */ /* 0x002fe200078e0003 */
[----:B------:R-:W-:Y:S01]  /*8f00*/  IABS R20, R4 ;  /* 0x0000000400147213 */ /* 0x000fe20000000000 */
[----:B------:R-:W-:Y:S02]  /*8f10*/  IMAD R19, R6, R7, R19 ;  /* 0x0000000706137224 */ /* 0x000fe400078e0213 */
[----:B------:R-:W-:Y:S01]  /*8f20*/  @!P0 IMAD.MOV R9, RZ, RZ, -R9 ;  /* 0x000000ffff098224 */ /* 0x000fe200078e0a09 */
[----:B------:R-:W-:Y:S01]  /*8f30*/  ISETP.GE.AND P0, PT, R5, RZ, PT ;  /* 0x000000ff0500720c */ /* 0x000fe20003f06270 */
[----:B------:R-:W-:Y:S01]  /*8f40*/  IMAD.HI.U32 R3, R2, R20, RZ ;  /* 0x0000001402037227 */ /* 0x000fe200078e00ff */
[----:B------:R-:W-:-:S02]  /*8f50*/  LOP3.LUT R5, R10, 0xb2, RZ, 0xfc, !PT ;  /* 0x000000b20a057812 */ /* 0x000fc400078efcff */
[----:B------:R0:W-:Y:S01]  /*8f60*/  STL [R1+0x254], R9 ;  /* 0x0002540901007387 */ /* 0x0001e20000100800 */
[--C-:B------:R-:W-:Y:S01]  /*8f70*/  @!P5 IMAD.IADD R12, R12, 0x1, -R6.reuse ;  /* 0x000000010c0cd824 */ /* 0x100fe200078e0a06 */
[----:B------:R-:W-:Y:S01]  /*8f80*/  IABS R17, R5 ;  /* 0x0000000500117213 */ /* 0x000fe20000000000 */
[----:B------:R-:W-:Y:S01]  /*8f90*/  @!P2 IMAD.IADD R11, R11, 0x1, -R6 ;  /* 0x000000010b0ba824 */ /* 0x000fe200078e0a06 */
[----:B------:R-:W-:Y:S01]  /*8fa0*/  ISETP.GT.U32.AND P2, PT, R6, R19, PT ;  /* 0x000000130600720c */ /* 0x000fe20003f44070 */
[----:B------:R-:W-:Y:S02]  /*8fb0*/  IMAD.MOV R3, RZ, RZ, -R3 ;  /* 0x000000ffff037224 */ /* 0x000fe400078e0a03 */
[----:B------:R-:W-:Y:S02]  /*8fc0*/  IMAD.MOV R16, RZ, RZ, -R16 ;  /* 0x000000ffff107224 */ /* 0x000fe400078e0a10 */
[----:B------:R-:W-:Y:S01]  /*8fd0*/  @!P6 IMAD.MOV R0, RZ, RZ, -R0 ;  /* 0x000000ffff00e224 */ /* 0x000fe200078e0a00 */
[----:B------:R-:W-:Y:S01]  /*8fe0*/  ISETP.GE.AND P6, PT, R4, RZ, PT ;  /* 0x000000ff0400720c */ /* 0x000fe20003fc6270 */
[----:B------:R-:W-:Y:S01]  /*8ff0*/  IMAD R20, R6, R3, R20 ;  /* 0x0000000306147224 */ /* 0x000fe200078e0214 */
[----:B------:R-:W-:Y:S01]  /*9000*/  LOP3.LUT R4, R10, 0xb4, RZ, 0xfc, !PT ;  /* 0x000000b40a047812 */ /* 0x000fe200078efcff */
[----:B0-----:R-:W-:Y:S01]  /*9010*/  IMAD.MOV.U32 R9, RZ, RZ, R12 ;  /* 0x000000ffff097224 */ /* 0x001fe200078e000c */
[----:B------:R0:W-:Y:S01]  /*9020*/  STL [R1+0x26c], R0 ;  /* 0x00026c0001007387 */ /* 0x0001e20000100800 */
[C---:B------:R-:W-:Y:S01]  /*9030*/  IMAD R14, R6.reuse, R16, R14 ;  /* 0x00000010060e7224 */ /* 0x040fe200078e020e */
[----:B------:R-:W-:Y:S01]  /*9040*/  IABS R18, R4 ;  /* 0x0000000400127213 */ /* 0x000fe20000000000 */
[----:B------:R-:W-:Y:S01]  /*9050*/  @!P4 IMAD.MOV R9, RZ, RZ, -R9 ;  /* 0x000000ffff09c224 */ /* 0x000fe200078e0a09 */
[C---:B------:R-:W-:Y:S01]  /*9060*/  ISETP.GT.U32.AND P4, PT, R6.reuse, R20, PT ;  /* 0x000000140600720c */ /* 0x040fe20003f84070 */
[----:B------:R-:W-:Y:S01]  /*9070*/  @!P2 IMAD.IADD R19, R19, 0x1, -R6 ;  /* 0x000000011313a824 */ /* 0x000fe200078e0a06 */
[----:B------:R-:W-:Y:S01]  /*9080*/  ISETP.GT.U32.AND P5, PT, R6, R14, PT ;  /* 0x0000000e0600720c */ /* 0x000fe20003fa4070 */
[----:B------:R-:W-:Y:S01]  /*9090*/  IMAD.HI.U32 R7, R2, R18, RZ ;  /* 0x0000001202077227 */ /* 0x000fe200078e00ff */
[----:B------:R-:W-:Y:S01]  /*90a0*/  IABS R16, R21 ;  /* 0x0000001500107213 */ /* 0x000fe20000000000 */
[----:B------:R-:W-:Y:S01]  /*90b0*/  STL [R1+0x214], R9 ;  /* 0x0002140901007387 */ /* 0x000fe20000100800 */
[----:B------:R-:W-:Y:S01]  /*90c0*/  ISETP.GT.U32.AND P2, PT, R6, R19, PT ;  /* 0x000000130600720c */ /* 0x000fe20003f44070 */
[----:B------:R-:W-:Y:S01]  /*90d0*/  IMAD.MOV R7, RZ, RZ, -R7 ;  /* 0x000000ffff077224 */ /* 0x000fe200078e0a07 */
[----:B------:R-:W-:Y:S01]  /*90e0*/  LOP3.LUT R12, R10, 0xa8, RZ, 0xfc, !PT ;  /* 0x000000a80a0c7812 */ /* 0x000fe200078efcff */
[----:B------:R-:W-:-:S04]  /*90f0*/  IMAD.HI.U32 R3, R2, R17, RZ ;  /* 0x0000001102037227 */ /* 0x000fc800078e00ff */
[--C-:B------:R-:W-:Y:S02]  /*9100*/  @!P4 IMAD.IADD R20, R20, 0x1, -R6.reuse ;  /* 0x000000011414c824 */ /* 0x100fe400078e0a06 */
[----:B------:R-:W-:Y:S02]  /*9110*/  @!P5 IMAD.IADD R14, R14, 0x1, -R6 ;  /* 0x000000010e0ed824 */ /* 0x000fe400078e0a06 */
[C---:B------:R-:W-:Y:S01]  /*9120*/  IMAD R18, R6.reuse, R7, R18 ;  /* 0x0000000706127224 */ /* 0x040fe200078e0212 */
[C---:B------:R-:W-:Y:S01]  /*9130*/  ISETP.GT.U32.AND P4, PT, R6.reuse, R20, PT ;  /* 0x000000140600720c */ /* 0x040fe20003f84070 */
[----:B------:R-:W-:Y:S01]  /*9140*/  @!P2 IMAD.IADD R19, R19, 0x1, -R6 ;  /* 0x000000011313a824 */ /* 0x000fe200078e0a06 */
[C---:B------:R-:W-:Y:S01]  /*9150*/  ISETP.GT.U32.AND P5, PT, R6.reuse, R14, PT ;  /* 0x0000000e0600720c */ /* 0x040fe20003fa4070 */
[----:B0-----:R-:W-:Y:S01]  /*9160*/  IMAD.MOV.U32 R0, RZ, RZ, R11 ;  /* 0x000000ffff007224 */ /* 0x001fe200078e000b */
[----:B------:R-:W-:Y:S01]  /*9170*/  ISETP.GT.U32.AND P2, PT, R6, R18, PT ;  /* 0x000000120600720c */ /* 0x000fe20003f44070 */
[----:B------:R-:W-:-:S02]  /*9180*/  IMAD.MOV R3, RZ, RZ, -R3 ;  /* 0x000000ffff037224 */ /* 0x000fc400078e0a03 */
[----:B------:R-:W-:-:S04]  /*9190*/  IMAD.HI.U32 R11, R2, R16, RZ ;  /* 0x00000010020b7227 */ /* 0x000fc800078e00ff */
[----:B------:R-:W-:Y:S01]  /*91a0*/  IMAD R17, R6, R3, R17 ;  /* 0x0000000306117224 */ /* 0x000fe200078e0211 */
[----:B------:R-:W-:Y:S01]  /*91b0*/  LOP3.LUT R3, R10, 0xae, RZ, 0xfc, !PT ;  /* 0x000000ae0a037812 */ /* 0x000fe200078efcff */
[----:B------:R-:W-:Y:S02]  /*91c0*/  IMAD.MOV R11, RZ, RZ, -R11 ;  /* 0x000000ffff0b7224 */ /* 0x000fe400078e0a0b */
[----:B------:R-:W-:Y:S01]  /*91d0*/  @!P1 IMAD.MOV R0, RZ, RZ, -R0 ;  /* 0x000000ffff009224 */ /* 0x000fe200078e0a00 */
[----:B------:R-:W-:Y:S01]  /*91e0*/  IABS R15, R3 ;  /* 0x00000003000f7213 */ /* 0x000fe20000000000 */
[----:B------:R-:W-:Y:S01]  /*91f0*/  IMAD R16, R6, R11, R16 ;  /* 0x0000000b06107224 */ /* 0x000fe200078e0210 */
[----:B------:R-:W-:Y:S01]  /*9200*/  ISETP.GE.AND P1, PT, R4, RZ, PT ;  /* 0x000000ff0400720c */ /* 0x000fe20003f26270 */
[--C-:B------:R-:W-:Y:S01]  /*9210*/  @!P4 IMAD.IADD R20, R20, 0x1, -R6.reuse ;  /* 0x000000011414c824 */ /* 0x100fe200078e0a06 */
[----:B------:R-:W-:Y:S01]  /*9220*/  ISETP.GT.U32.AND P4, PT, R6, R17, PT ;  /* 0x000000110600720c */ /* 0x000fe20003f84070 */
[--C-:B------:R-:W-:Y:S01]  /*9230*/  @!P5 IMAD.IADD R14, R14, 0x1, -R6.reuse ;  /* 0x000000010e0ed824 */ /* 0x100fe200078e0a06 */
[----:B------:R0:W-:Y:S01]  /*9240*/  STL [R1+0x244], R0 ;  /* 0x0002440001007387 */ /* 0x0001e20000100800 */
[----:B------:R-:W-:Y:S01]  /*9250*/  @!P2 IMAD.IADD R18, R18, 0x1, -R6 ;  /* 0x000000011212a824 */ /* 0x000fe200078e0a06 */
[----:B------:R-:W-:Y:S01]  /*9260*/  ISETP.GT.U32.AND P2, PT, R6, R16, PT ;  /* 0x000000100600720c */ /* 0x000fe20003f44070 */
[----:B------:R-:W-:Y:S01]  /*9270*/  IMAD.HI.U32 R25, R2, R15, RZ ;  /* 0x0000000f02197227 */ /* 0x000fe200078e00ff */
[----:B------:R-:W-:-:S02]  /*9280*/  LOP3.LUT R4, R10, 0xaa, RZ, 0xfc, !PT ;  /* 0x000000aa0a047812 */ /* 0x000fc400078efcff */
[----:B------:R-:W-:Y:S01]  /*9290*/  ISETP.GE.AND P5, PT, R5, RZ, PT ;  /* 0x000000ff0500720c */ /* 0x000fe20003fa6270 */
[----:B------:R-:W-:Y:S01]  /*92a0*/  IMAD.MOV R25, RZ, RZ, -R25 ;  /* 0x000000ffff197224 */ /* 0x000fe200078e0a19 */
[----:B------:R-:W-:Y:S01]  /*92b0*/  IABS R7, R4 ;  /* 0x0000000400077213 */ /* 0x000fe20000000000 */
[----:B0-----:R-:W-:Y:S01]  /*92c0*/  IMAD.MOV.U32 R0, RZ, RZ, R14 ;  /* 0x000000ffff007224 */ /* 0x001fe200078e000e */
[----:B------:R-:W-:Y:S01]  /*92d0*/  IABS R5, R12 ;  /* 0x0000000c00057213 */ /* 0x000fe20000000000 */
[----:B------:R-:W-:Y:S01]  /*92e0*/  IMAD R15, R6, R25, R15 ;  /* 0x00000019060f7224 */ /* 0x000fe200078e020f */
[----:B------:R-:W-:Y:S01]  /*92f0*/  LOP3.LUT R14, R10, 0xa4, RZ, 0xfc, !PT ;  /* 0x000000a40a0e7812 */ /* 0x000fe200078efcff */
[----:B------:R-:W-:Y:S02]  /*9300*/  @!P3 IMAD.MOV R0, RZ, RZ, -R0 ;  /* 0x000000ffff00b224 */ /* 0x000fe400078e0a00 */
[--C-:B------:R-:W-:Y:S01]  /*9310*/  @!P4 IMAD.IADD R17, R17, 0x1, -R6.reuse ;  /* 0x000000011111c824 */ /* 0x100fe200078e0a06 */
[----:B------:R-:W-:Y:S01]  /*9320*/  ISETP.GT.U32.AND P4, PT, R6, R15, PT ;  /* 0x0000000f0600720c */ /* 0x000fe20003f84070 */
[----:B------:R-:W-:Y:S01]  /*9330*/  @!P2 IMAD.IADD R16, R16, 0x1, -R6 ;  /* 0x000000011010a824 */ /* 0x000fe200078e0a06 */
[----:B------:R0:W-:Y:S01]  /*9340*/  STL [R1+0x188], R0 ;  /* 0x0001880001007387 */ /* 0x0001e20000100800 */
[----:B------:R-:W-:Y:S01]  /*9350*/  ISETP.GT.U32.AND P2, PT, R6, R18, PT ;  /* 0x000000120600720c */ /* 0x000fe20003f44070 */
[----:B------:R-:W-:Y:S01]  /*9360*/  IMAD.HI.U32 R11, R2, R7, RZ ;  /* 0x00000007020b7227 */ /* 0x000fe200078e00ff */
[----:B------:R-:W-:-:S03]  /*9370*/  ISETP.GT.U32.AND P3, PT, R6, R17, PT ;  /* 0x000000110600720c */ /* 0x000fc60003f64070 */
[----:B------:R-:W-:-:S04]  /*9380*/  IMAD.HI.U32 R13, R2, R5, RZ ;  /* 0x00000005020d7227 */ /* 0x000fc800078e00ff */
[----:B0-----:R-:W-:Y:S01]  /*9390*/  IMAD.MOV.U32 R0, RZ, RZ, R19 ;  /* 0x000000ffff007224 */ /* 0x001fe200078e0013 */
[----:B------:R-:W-:Y:S01]  /*93a0*/  IABS R19, R14 ;  /* 0x0000000e00137213 */ /* 0x000fe20000000000 */
[----:B------:R-:W-:Y:S02]  /*93b0*/  IMAD.MOV R25, RZ, RZ, -R11 ;  /* 0x000000ffff197224 */ /* 0x000fe400078e0a0b */
[----:B------:R-:W-:Y:S01]  /*93c0*/  @!P0 IMAD.MOV R0, RZ, RZ, -R0 ;  /* 0x000000ffff008224 */ /* 0x000fe200078e0a00 */
[C---:B------:R-:W-:Y:S01]  /*93d0*/  ISETP.GT.U32.AND P0, PT, R6.reuse, R16, PT ;  /* 0x000000100600720c */ /* 0x040fe20003f04070 */
[C---:B------:R-:W-:Y:S02]  /*93e0*/  IMAD R11, R6.reuse, R24, R23 ;  /* 0x00000018060b7224 */ /* 0x040fe400078e0217 */
[----:B------:R-:W-:Y:S01]  /*93f0*/  IMAD.MOV R23, RZ, RZ, -R13 ;  /* 0x000000ffff177224 */ /* 0x000fe200078e0a0d */
[----:B------:R0:W-:Y:S01]  /*9400*/  STL [R1+0x184], R0 ;  /* 0x0001840001007387 */ /* 0x0001e20000100800 */
[----:B------:R-:W-:Y:S01]  /*9410*/  IMAD R7, R6, R25, R7 ;  /* 0x0000001906077224 */ /* 0x000fe200078e0207 */
[----:B------:R-:W-:Y:S01]  /*9420*/  LOP3.LUT R13, R10, 0xa6, RZ, 0xfc, !PT ;  /* 0x000000a60a0d7812 */ /* 0x000fe200078efcff */
[----:B------:R-:W-:-:S02]  /*9430*/  @!P4 IMAD.IADD R15, R15, 0x1, -R6 ;  /* 0x000000010f0fc824 */ /* 0x000fc400078e0a06 */
[----:B------:R-:W-:Y:S01]  /*9440*/  IMAD R5, R6, R23, R5 ;  /* 0x0000001706057224 */ /* 0x000fe200078e0205 */
[----:B------:R-:W-:Y:S01]  /*9450*/  IABS R23, R13 ;  /* 0x0000000d00177213 */ /* 0x000fe20000000000 */
[--C-:B------:R-:W-:Y:S01]  /*9460*/  @!P2 IMAD.IADD R18, R18, 0x1, -R6.reuse ;  /* 0x000000011212a824 */ /* 0x100fe200078e0a06 */
[----:B------:R-:W-:Y:S01]  /*9470*/  ISETP.GT.U32.AND P2, PT, R6, R7, PT ;  /* 0x000000070600720c */ /* 0x000fe20003f44070 */
[----:B------:R-:W-:Y:S01]  /*9480*/  @!P0 IMAD.IADD R16, R16, 0x1, -R6 ;  /* 0x0000000110108824 */ /* 0x000fe200078e0a06 */
[C---:B------:R-:W-:Y:S01]  /*9490*/  ISETP.GT.U32.AND P4, PT, R6.reuse, R15, PT ;  /* 0x0000000f0600720c */ /* 0x040fe20003f84070 */
[----:B0-----:R-:W-:Y:S01]  /*94a0*/  IMAD.MOV.U32 R0, RZ, RZ, R20 ;  /* 0x000000ffff007224 */ /* 0x001fe200078e0014 */
[C---:B------:R-:W-:Y:S01]  /*94b0*/  ISETP.GT.U32.AND P0, PT, R6.reuse, R5, PT ;  /* 0x000000050600720c */ /* 0x040fe20003f04070 */
[----:B------:R-:W-:Y:S01]  /*94c0*/  @!P3 IMAD.IADD R17, R17, 0x1, -R6 ;  /* 0x000000011111b824 */ /* 0x000fe200078e0a06 */
[----:B------:R-:W-:Y:S01]  /*94d0*/  ISETP.GE.AND P3, PT, R21, RZ, PT ;  /* 0x000000ff1500720c */ /* 0x000fe20003f66270 */
[----:B------:R-:W-:Y:S01]  /*94e0*/  @!P6 IMAD.MOV R0, RZ, RZ, -R0 ;  /* 0x000000ffff00e224 */ /* 0x000fe200078e0a00 */
[----:B------:R-:W-:Y:S01]  /*94f0*/  ISETP.GT.U32.AND P6, PT, R6, R11, PT ;  /* 0x0000000b0600720c */ /* 0x000fe20003fc4070 */
[----:B------:R-:W-:Y:S01]  /*9500*/  IMAD.MOV.U32 R9, RZ, RZ, R18 ;  /* 0x000000ffff097224 */ /* 0x000fe200078e0012 */
[----:B------:R-:W-:Y:S01]  /*9510*/  LOP3.LUT R18, R10, 0xa2, RZ, 0xfc, !PT ;  /* 0x000000a20a127812 */ /* 0x000fe200078efcff */
[----:B------:R-:W-:Y:S01]  /*9520*/  IMAD.HI.U32 R21, R2, R23, RZ ;  /* 0x0000001702157227 */ /* 0x000fe200078e00ff */
[----:B------:R0:W-:Y:S03]  /*9530*/  STL [R1+0x180], R0 ;  /* 0x0001800001007387 */ /* 0x0001e60000100800 */
[--C-:B------:R-:W-:Y:S01]  /*9540*/  @!P2 IMAD.IADD R7, R7, 0x1, -R6.reuse ;  /* 0x000000010707a824 */ /* 0x100fe200078e0a06 */
[----:B------:R-:W-:Y:S01]  /*9550*/  ISETP.GE.AND P2, PT, R4, RZ, PT ;  /* 0x000000ff0400720c */ /* 0x000fe20003f46270 */
[--C-:B------:R-:W-:Y:S01]  /*9560*/  @!P4 IMAD.IADD R15, R15, 0x1, -R6.reuse ;  /* 0x000000010f0fc824 */ /* 0x100fe200078e0a06 */
[----:B------:R-:W-:Y:S01]  /*9570*/  ISETP.GE.AND P4, PT, R3, RZ, PT ;  /* 0x000000ff0300720c */ /* 0x000fe20003f86270 */
[----:B------:R-:W-:-:S02]  /*9580*/  @!P0 IMAD.IADD R5, R5, 0x1, -R6 ;  /* 0x0000000105058824 */ /* 0x000fc400078e0a06 */
[----:B------:R-:W-:Y:S01]  /*9590*/  @!P6 IMAD.IADD R11, R11, 0x1, -R6 ;  /* 0x000000010b0be824 */ /* 0x000fe200078e0a06 */
[----:B------:R-:W-:Y:S01]  /*95a0*/  ISETP.GE.AND P6, PT, R22, RZ, PT ;  /* 0x000000ff1600720c */ /* 0x000fe20003fc6270 */
[----:B0-----:R-:W-:Y:S02]  /*95b0*/  IMAD.MOV.U32 R0, RZ, RZ, R17 ;  /* 0x000000ffff007224 */ /* 0x001fe400078e0011 */
[----:B------:R-:W-:Y:S01]  /*95c0*/  @!P1 IMAD.MOV R9, RZ, RZ, -R9 ;  /* 0x000000ffff099224 */ /* 0x000fe200078e0a09 */
[C---:B------:R-:W-:Y:S01]  /*95d0*/  ISETP.GT.U32.AND P0, PT, R6.reuse, R11, PT ;  /* 0x0000000b0600720c */ /* 0x040fe20003f04070 */
[----:B------:R-:W-:Y:S01]  /*95e0*/  @!P5 IMAD.MOV R0, RZ, RZ, -R0 ;  /* 0x000000ffff00d224 */ /* 0x000fe200078e0a00 */
[----:B------:R-:W-:Y:S01]  /*95f0*/  ISETP.GT.U32.AND P5, PT, R6, R7, PT ;  /* 0x000000070600720c */ /* 0x000fe20003fa4070 */
[----:B------:R-:W-:Y:S01]  /*9600*/  IMAD.HI.U32 R20, R2, R19, RZ ;  /* 0x0000001302147227 */ /* 0x000fe200078e00ff */
[----:B------:R0:W-:Y:S01]  /*9610*/  STL [R1+0x9c], R9 ;  /* 0x00009c0901007387 */ /* 0x0001e20000100800 */
[----:B------:R-:W-:-:S02]  /*9620*/  ISETP.GT.U32.AND P1, PT, R6, R5, PT ;  /* 0x000000050600720c */ /* 0x000fc40003f24070 */
[----:B------:R-:W-:Y:S01]  /*9630*/  IMAD.MOV R21, RZ, RZ, -R21 ;  /* 0x000000ffff157224 */ /* 0x000fe200078e0a15 */
[----:B------:R1:W-:Y:S01]  /*9640*/  STL [R1+0x88], R0 ;  /* 0x0000880001007387 */ /* 0x0003e20000100800 */
[----:B------:R-:W-:Y:S02]  /*9650*/  IMAD.MOV R20, RZ, RZ, -R20 ;  /* 0x000000ffff147224 */ /* 0x000fe400078e0a14 */
[C---:B------:R-:W-:Y:S02]  /*9660*/  IMAD R4, R6.reuse, R21, R23 ;  /* 0x0000001506047224 */ /* 0x040fe400078e0217 */
[----:B------:R-:W-:Y:S02]  /*9670*/  IMAD R3, R6, R20, R19 ;  /* 0x0000001406037224 */ /* 0x000fe400078e0213 */
[----:B0-----:R-:W-:Y:S01]  /*9680*/  IMAD.MOV.U32 R9, RZ, RZ, R16 ;  /* 0x000000ffff097224 */ /* 0x001fe200078e0010 */
[----:B------:R-:W-:Y:S01]  /*9690*/  LOP3.LUT R16, R10, 0xa0, RZ, 0xfc, !PT ;  /* 0x000000a00a107812 */ /* 0x000fe200078efcff */
[----:B------:R-:W-:Y:S01]  /*96a0*/  @!P0 IMAD.IADD R11, R11, 0x1, -R6 ;  /* 0x000000010b0b8824 */ /* 0x000fe200078e0a06 */
[C---:B------:R-:W-:Y:S01]  /*96b0*/  ISETP.GT.U32.AND P0, PT, R6.reuse, R3, PT ;  /* 0x000000030600720c */ /* 0x040fe20003f04070 */
[----:B-1----:R-:W-:Y:S01]  /*96c0*/  IMAD.MOV.U32 R0, RZ, RZ, R15 ;  /* 0x000000ffff007224 */ /* 0x002fe200078e000f */
[----:B------:R-:W-:Y:S01]  /*96d0*/  IABS R19, R16 ;  /* 0x0000001000137213 */ /* 0x000fe20000000000 */
[----:B------:R-:W-:Y:S01]  /*96e0*/  @!P3 IMAD.MOV R9, RZ, RZ, -R9 ;  /* 0x000000ffff09b224 */ /* 0x000fe200078e0a09 */
[----:B------:R-:W-:Y:S01]  /*96f0*/  ISETP.GT.U32.AND P3, PT, R6, R4, PT ;  /* 0x000000040600720c */ /* 0x000fe20003f64070 */
[----:B------:R-:W-:Y:S01]  /*9700*/  @!P4 IMAD.MOV R0, RZ, RZ, -R0 ;  /* 0x000000ffff00c224 */ /* 0x000fe200078e0a00 */
[----:B------:R-:W-:Y:S01]  /*9710*/  ISETP.GE.AND P4, PT, R12, RZ, PT ;  /* 0x000000ff0c00720c */ /* 0x000fe20003f86270 */
[--C-:B------:R-:W-:Y:S01]  /*9720*/  @!P5 IMAD.IADD R7, R7, 0x1, -R6.reuse ;  /* 0x000000010707d824 */ /* 0x100fe200078e0a06 */
[----:B------:R-:W-:Y:S01]  /*9730*/  IABS R12, R18 ;  /* 0x00000012000c7213 */ /* 0x000fe20000000000 */
[----:B------:R0:W-:Y:S01]  /*9740*/  STL [R1+0x78], R9 ;  /* 0x0000780901007387 */ /* 0x0001e20000100800 */
[----:B------:R-:W-:Y:S01]  /*9750*/  @!P1 IMAD.IADD R5, R5, 0x1, -R6 ;  /* 0x0000000105059824 */ /* 0x000fe200078e0a06 */
[----:B------:R-:W-:-:S02]  /*9760*/  ISETP.GE.AND P1, PT, R14, RZ, PT ;  /* 0x000000ff0e00720c */ /* 0x000fc40003f26270 */
[----:B------:R1:W-:Y:S01]  /*9770*/  STL [R1+0x68], R0 ;  /* 0x0000680001007387 */ /* 0x0003e20000100800 */
[----:B------:R-:W-:Y:S01]  /*9780*/  IMAD.HI.U32 R14, R2, R12, RZ ;  /* 0x0000000c020e7227 */ /* 0x000fe200078e00ff */
[----:B------:R-:W-:Y:S02]  /*9790*/  ISETP.GE.AND P5, PT, R13, RZ, PT ;  /* 0x000000ff0d00720c */ /* 0x000fe40003fa6270 */
[----:B------:R-:W-:Y:S01]  /*97a0*/  LOP3.LUT R15, R10, 0x96, RZ, 0xfc, !PT ;  /* 0x000000960a0f7812 */ /* 0x000fe200078efcff */
[----:B------:R-:W-:Y:S01]  /*97b0*/  @!P3 IMAD.IADD R4, R4, 0x1, -R6 ;  /* 0x000000010404b824 */ /* 0x000fe200078e0a06 */
[----:B------:R-:W-:Y:S01]  /*97c0*/  ISETP.GE.AND P3, PT, R18, RZ, PT ;  /* 0x000000ff1200720c */ /* 0x000fe20003f66270 */
[----:B0-----:R-:W-:Y:S01]  /*97d0*/  IMAD.MOV.U32 R9, RZ, RZ, R11 ;  /* 0x000000ffff097224 */ /* 0x001fe200078e000b */
[----:B------:R-:W-:Y:S01]  /*97e0*/  IABS R18, R15 ;  /* 0x0000000f00127213 */ /* 0x000fe20000000000 */
[----:B------:R-:W-:Y:S02]  /*97f0*/  IMAD.MOV R14, RZ, RZ, -R14 ;  /* 0x000000ffff0e7224 */ /* 0x000fe400078e0a0e */
[----:B-1----:R-:W-:Y:S01]  /*9800*/  IMAD.MOV.U32 R0, RZ, RZ, R7 ;  /* 0x000000ffff007224 */ /* 0x002fe200078e0007 */
[----:B------:R-:W-:Y:S01]  /*9810*/  LOP3.LUT R7, R10, 0x9c, RZ, 0xfc, !PT ;  /* 0x0000009c0a077812 */ /* 0x000fe200078efcff */
[----:B------:R-:W-:Y:S01]  /*9820*/  @!P6 IMAD.MOV R9, RZ, RZ, -R9 ;  /* 0x000000ffff09e224 */ /* 0x000fe200078e0a09 */
[----:B------:R-:W-:Y:S01]  /*9830*/  ISETP.GE.AND P6, PT, R16, RZ, PT ;  /* 0x000000ff1000720c */ /* 0x000fe20003fc6270 */
[----:B------:R-:W-:Y:S01]  /*9840*/  @!P2 IMAD.MOV R0, RZ, RZ, -R0 ;  /* 0x000000ffff00a224 */ /* 0x000fe200078e0a00 */
[----:B------:R-:W-:Y:S01]  /*9850*/  LOP3.LUT R16, R10, 0x9e, RZ, 0xfc, !PT ;  /* 0x0000009e0a107812 */ /* 0x000fe200078efcff */
[----:B------:R-:W-:Y:S01]  /*9860*/  @!P0 IMAD.IADD R3, R3, 0x1, -R6 ;  /* 0x0000000103038824 */ /* 0x000fe200078e0a06 */
[----:B------:R-:W-:Y:S01]  /*9870*/  STL [R1+0x60], R9 ;  /* 0x0000600901007387 */ /* 0x000fe20000100800 */
[C---:B------:R-:W-:Y:S01]  /*9880*/  IMAD R14, R6.reuse, R14, R12 ;  /* 0x0000000e060e7224 */ /* 0x040fe200078e020c */
[----:B------:R-:W-:Y:S01]  /*9890*/  ISETP.GT.U32.AND P0, PT, R6, R4, PT ;  /* 0x000000040600720c */ /* 0x000fe20003f04070 */
[----:B------:R-:W-:Y:S01]  /*98a0*/  IMAD.HI.U32 R13, R2, R19, RZ ;  /* 0x00000013020d7227 */ /* 0x000fe200078e00ff */
[----:B------:R0:W-:Y:S01]  /*98b0*/  STL [R1+0x5c], R0 ;  /* 0x00005c0001007387 */ /* 0x0001e20000100800 */
[----:B------:R-:W-:-:S02]  /*98c0*/  ISETP.GT.U32.AND P2, PT, R6, R3, PT ;  /* 0x000000030600720c */ /* 0x000fc40003f44070 */
[----:B------:R-:W-:Y:S01]  /*98d0*/  IMAD.MOV R13, RZ, RZ, -R13 ;  /* 0x000000ffff0d7224 */ /* 0x000fe200078e0a0d */
[----:B------:R-:W-:-:S03]  /*98e0*/  IABS R12, R7 ;  /* 0x00000007000c7213 */ /* 0x000fc60000000000 */
[----:B------:R-:W-:Y:S02]  /*98f0*/  IMAD R19, R6, R13, R19 ;  /* 0x0000000d06137224 */ /* 0x000fe400078e0213 */
[----:B0-----:R-:W-:Y:S01]  /*9900*/  IMAD.MOV.U32 R0, RZ, RZ, R5 ;  /* 0x000000ffff007224 */ /* 0x001fe200078e0005 */
[----:B------:R-:W-:Y:S01]  /*9910*/  LOP3.LUT R5, R10, 0x9a, RZ, 0xfc, !PT ;  /* 0x0000009a0a057812 */ /* 0x000fe200078efcff */
[----:B------:R-:W-:Y:S01]  /*9920*/  @!P0 IMAD.IADD R4, R4, 0x1, -R6 ;  /* 0x0000000104048824 */ /* 0x000fe200078e0a06 */
[----:B------:R-:W-:Y:S01]  /*9930*/  ISETP.GE.AND P0, PT, R16, RZ, PT ;  /* 0x000000ff1000720c */ /* 0x000fe20003f06270 */
[----:B------:R-:W-:Y:S01]  /*9940*/  @!P4 IMAD.MOV R0, RZ, RZ, -R0 ;  /* 0x000000ffff00c224 */ /* 0x000fe200078e0a00 */
[C---:B------:R-:W-:Y:S01]  /*9950*/  ISETP.GT.U32.AND P4, PT, R6.reuse, R14, PT ;  /* 0x0000000e0600720c */ /* 0x040fe20003f84070 */
[----:B------:R-:W-:Y:S01]  /*9960*/  @!P2 IMAD.IADD R3, R3, 0x1, -R6 ;  /* 0x000000010303a824 */ /* 0x000fe200078e0a06 */
[----:B------:R-:W-:Y:S02]  /*9970*/  IABS R16, R16 ;  /* 0x0000001000107213 */ /* 0x000fe40000000000 */
[----:B------:R0:W-:Y:S01]  /*9980*/  STL [R1+0xd4], R0 ;  /* 0x0000d40001007387 */ /* 0x0001e20000100800 */
[----:B------:R-:W-:-:S02]  /*9990*/  ISETP.GT.U32.AND P2, PT, R6, R19, PT ;  /* 0x000000130600720c */ /* 0x000fc40003f44070 */
[----:B------:R-:W-:Y:S01]  /*99a0*/  IMAD.HI.U32 R13, R2, R16, RZ ;  /* 0x00000010020d7227 */ /* 0x000fe200078e00ff */
[----:B------:R-:W-:-:S03]  /*99b0*/  IABS R11, R5 ;  /* 0x00000005000b7213 */ /* 0x000fc60000000000 */
[----:B------:R-:W-:Y:S02]  /*99c0*/  IMAD.MOV R13, RZ, RZ, -R13 ;  /* 0x000000ffff0d7224 */ /* 0x000fe400078e0a0d */
[----:B------:R-:W-:Y:S01]  /*99d0*/  @!P4 IMAD.IADD R14, R14, 0x1, -R6 ;  /* 0x000000010e0ec824 */ /* 0x000fe200078e0a06 */
[----:B------:R-:W-:Y:S01]  /*99e0*/  ISETP.GE.AND P4, PT, R7, RZ, PT ;  /* 0x000000ff0700720c */ /* 0x000fe20003f86270 */
[----:B0-----:R-:W-:Y:S02]  /*99f0*/  IMAD.MOV.U32 R0, RZ, RZ, R4 ;  /* 0x000000ffff007224 */ /* 0x001fe400078e0004 */
[C---:B------:R-:W-:Y:S02]  /*9a00*/  IMAD R16, R6.reuse, R13, R16 ;  /* 0x0000000d06107224 */ /* 0x040fe400078e0210 */
[----:B------:R-:W-:Y:S01]  /*9a10*/  @!P5 IMAD.MOV R0, RZ, RZ, -R0 ;  /* 0x000000ffff00d224 */ /* 0x000fe200078e0a00 */
[----:B------:R-:W-:Y:S01]  /*9a20*/  ISETP.GT.U32.AND P5, PT, R6, R14, PT ;  /* 0x0000000e0600720c */ /* 0x000fe20003fa4070 */
[----:B------:R-:W-:-:S02]  /*9a30*/  @!P2 IMAD.IADD R19, R19, 0x1, -R6 ;  /* 0x000000011313a824 */ /* 0x000fc400078e0a06 */
[----:B------:R-:W-:Y:S01]  /*9a40*/  IMAD.HI.U32 R7, R2, R12, RZ ;  /* 0x0000000c02077227 */ /* 0x000fe200078e00ff */
[----:B------:R0:W-:Y:S02]  /*9a50*/  STL [R1+0x170], R0 ;  /* 0x0001700001007387 */ /* 0x0001e40000100800 */
[----:B------:R-:W-:Y:S01]  /*9a60*/  ISETP.GT.U32.AND P2, PT, R6, R19, PT ;  /* 0x000000130600720c */ /* 0x000fe20003f44070 */
[----:B------:R-:W-:-:S04]  /*9a70*/  IMAD.HI.U32 R4, R2, R11, RZ ;  /* 0x0000000b02047227 */ /* 0x000fc800078e00ff */
[----:B------:R-:W-:Y:S02]  /*9a80*/  IMAD.MOV R7, RZ, RZ, -R7 ;  /* 0x000000ffff077224 */ /* 0x000fe400078e0a07 */
[----:B------:R-:W-:Y:S01]  /*9a90*/  @!P5 IMAD.IADD R14, R14, 0x1, -R6 ;  /* 0x000000010e0ed824 */ /* 0x000fe200078e0a06 */
[----:B------:R-:W-:Y:S01]  /*9aa0*/  ISETP.GT.U32.AND P5, PT, R6, R16, PT ;  /* 0x000000100600720c */ /* 0x000fe20003fa4070 */
[----:B0-----:R-:W-:Y:S01]  /*9ab0*/  IMAD.MOV.U32 R0, RZ, RZ, R3 ;  /* 0x000000ffff007224 */ /* 0x001fe200078e0003 */
[----:B------:R-:W-:Y:S01]  /*9ac0*/  LOP3.LUT R3, R10, 0x98, RZ, 0xfc, !PT ;  /* 0x000000980a037812 */ /* 0x000fe200078efcff */
[----:B------:R-:W-:Y:S02]  /*9ad0*/  IMAD.MOV R4, RZ, RZ, -R4 ;  /* 0x000000ffff047224 */ /* 0x000fe400078e0a04 */
[----:B------:R-:W-:Y:S01]  /*9ae0*/  @!P1 IMAD.MOV R0, RZ, RZ, -R0 ;  /* 0x000000ffff009224 */ /* 0x000fe200078e0a00 */
[----:B------:R-:W-:Y:S01]  /*9af0*/  ISETP.GE.AND P1, PT, R5, RZ, PT ;  /* 0x000000ff0500720c */ /* 0x000fe20003f26270 */
[C---:B------:R-:W-:Y:S01]  /*9b00*/  IMAD R12, R6.reuse, R7, R12 ;  /* 0x00000007060c7224 */ /* 0x040fe200078e020c */
[----:B------:R-:W-:Y:S01]  /*9b10*/  IABS R7, R3 ;  /* 0x0000000300077213 */ /* 0x000fe20000000000 */
[C---:B------:R-:W-:Y:S01]  /*9b20*/  IMAD R11, R6.reuse, R4, R11 ;  /* 0x00000004060b7224 */ /* 0x040fe200078e020b */
[----:B------:R0:W-:Y:S01]  /*9b30*/  STL [R1+0x17c], R0 ;  /* 0x00017c0001007387 */ /* 0x0001e20000100800 */
[--C-:B------:R-:W-:Y:S01]  /*9b40*/  @!P2 IMAD.IADD R19, R19, 0x1, -R6.reuse ;  /* 0x000000011313a824 */ /* 0x100fe200078e0a06 */
[----:B------:R-:W-:Y:S01]  /*9b50*/  ISETP.GT.U32.AND P2, PT, R6, R12, PT ;  /* 0x0000000c0600720c */ /* 0x000fe20003f44070 */
[----:B------:R-:W-:Y:S01]  /*9b60*/  @!P5 IMAD.IADD R16, R16, 0x1, -R6 ;  /* 0x000000011010d824 */ /* 0x000fe200078e0a06 */
[----:B------:R-:W-:-:S02]  /*9b70*/  ISETP.GT.U32.AND P5, PT, R6, R11, PT ;  /* 0x0000000b0600720c */ /* 0x000fc40003fa4070 */
[C---:B------:R-:W-:Y:S02]  /*9b80*/  LOP3.LUT R5, R10.reuse, 0x94, RZ, 0xfc, !PT ;  /* 0x000000940a057812 */ /* 0x040fe400078efcff */
[----:B------:R-:W-:Y:S01]  /*9b90*/  LOP3.LUT R4, R10, 0x92, RZ, 0xfc, !PT ;  /* 0x000000920a047812 */ /* 0x000fe200078efcff */
[----:B0-----:R-:W-:Y:S01]  /*9ba0*/  IMAD.MOV.U32 R0, RZ, RZ, R14 ;  /* 0x000000ffff007224 */ /* 0x001fe200078e000e */
[----:B------:R-:W-:Y:S01]  /*9bb0*/  IABS R17, R5 ;  /* 0x0000000500117213 */ /* 0x000fe20000000000 */
[----:B------:R-:W-:Y:S01]  /*9bc0*/  IMAD.HI.U32 R14, R2, R7, RZ ;  /* 0x00000007020e7227 */ /* 0x000fe200078e00ff */
[----:B------:R-:W-:-:S03]  /*9bd0*/  IABS R13, R4 ;  /* 0x00000004000d7213 */ /* 0x000fc60000000000 */
[----:B------:R-:W-:Y:S01]  /*9be0*/  @!P3 IMAD.MOV R0, RZ, RZ, -R0 ;  /* 0x000000ffff00b224 */ /* 0x000fe200078e0a00 */
[----:B------:R-:W-:Y:S01]  /*9bf0*/  ISETP.GT.U32.AND P3, PT, R6, R16, PT ;  /* 0x000000100600720c */ /* 0x000fe20003f64070 */
[----:B------:R-:W-:Y:S02]  /*9c00*/  IMAD.MOV R14, RZ, RZ, -R14 ;  /* 0x000000ffff0e7224 */ /* 0x000fe400078e0a0e */
[--C-:B------:R-:W-:Y:S01]  /*9c10*/  @!P2 IMAD.IADD R12, R12, 0x1, -R6.reuse ;  /* 0x000000010c0ca824 */ /* 0x100fe200078e0a06 */
[----:B------:R0:W-:Y:S01]  /*9c20*/  STL [R1+0x174], R0 ;  /* 0x0001740001007387 */ /* 0x0001e20000100800 */
[----:B------:R-:W-:-:S03]  /*9c30*/  @!P5 IMAD.IADD R11, R11, 0x1, -R6 ;  /* 0x000000010b0bd824 */ /* 0x000fc600078e0a06 */
[C---:B------:R-:W-:Y:S02]  /*9c40*/  ISETP.GT.U32.AND P2, PT, R6.reuse, R12, PT ;  /* 0x0000000c0600720c */ /* 0x040fe40003f44070 */
[----:B------:R-:W-:-:S03]  /*9c50*/  ISETP.GT.U32.AND P5, PT, R6, R11, PT ;  /* 0x0000000b0600720c */ /* 0x000fc60003fa4070 */
[----:B------:R-:W-:Y:S02]  /*9c60*/  @!P3 IMAD.IADD R16, R16, 0x1, -R6 ;  /* 0x000000011010b824 */ /* 0x000fe400078e0a06 */
[----:B0-----:R-:W-:Y:S02]  /*9c70*/  IMAD.MOV.U32 R0, RZ, RZ, R19 ;  /* 0x000000ffff007224 */ /* 0x001fe400078e0013 */
[----:B------:R-:W-:-:S04]  /*9c80*/  IMAD.HI.U32 R19, R2, R18, RZ ;  /* 0x0000001202137227 */ /* 0x000fc800078e00ff */
[----:B------:R-:W-:Y:S01]  /*9c90*/  @!P6 IMAD.MOV R0, RZ, RZ, -R0 ;  /* 0x000000ffff00e224 */ /* 0x000fe200078e0a00 */
[----:B------:R-:W-:Y:S01]  /*9ca0*/  ISETP.GE.AND P6, PT, R3, RZ, PT ;  /* 0x000000ff0300720c */ /* 0x000fe20003fc6270 */
[----:B------:R-:W-:Y:S02]  /*9cb0*/  IMAD R3, R6, R14, R7 ;  /* 0x0000000e06037224 */ /* 0x000fe400078e0207 */
[----:B------:R-:W-:Y:S01]  /*9cc0*/  IMAD.HI.U32 R7, R2, R17, RZ ;  /* 0x0000001102077227 */ /* 0x000fe200078e00ff */
[----:B------:R0:W-:Y:S02]  /*9cd0*/  STL [R1+0x144], R0 ;  /* 0x0001440001007387 */ /* 0x0001e40000100800 */
[----:B------:R-:W-:Y:S01]  /*9ce0*/  ISETP.GT.U32.AND P3, PT, R6, R3, PT ;  /* 0x000000030600720c */ /* 0x000fe20003f64070 */
[----:B------:R-:W-:Y:S02]  /*9cf0*/  IMAD.MOV R7, RZ, RZ, -R7 ;  /* 0x000000ffff077224 */ /* 0x000fe400078e0a07 */
[----:B------:R-:W-:-:S02]  /*9d00*/  IMAD.MOV R19, RZ, RZ, -R19 ;  /* 0x000000ffff137224 */ /* 0x000fc400078e0a13 */
[----:B------:R-:W-:Y:S01]  /*9d10*/  IMAD R17, R6, R7, R17 ;  /* 0x0000000706117224 */ /* 0x000fe200078e0211 */
[----:B------:R-:W-:Y:S01]  /*9d20*/  LOP3.LUT R7, R10, 0x90, RZ, 0xfc, !PT ;  /* 0x000000900a077812 */ /* 0x000fe200078efcff */
[----:B------:R-:W-:Y:S01]  /*9d30*/  @!P2 IMAD.IADD R12, R12, 0x1, -R6 ;  /* 0x000000010c0ca824 */ /* 0x000fe200078e0a06 */
[----:B------:R-:W-:Y:S01]  /*9d40*/  ISETP.GE.AND P2, PT, R15, RZ, PT ;  /* 0x000000ff0f00720c */ /* 0x000fe20003f46270 */
[----:B0-----:R-:W-:Y:S01]  /*9d50*/  IMAD.MOV.U32 R0, RZ, RZ, R16 ;  /* 0x000000ffff007224 */ /* 0x001fe200078e0010 */
[----:B------:R-:W-:Y:S01]  /*9d60*/  IABS R16, R7 ;  /* 0x0000000700107213 */ /* 0x000fe20000000000 */
[C---:B------:R-:W-:Y:S02]  /*9d70*/  IMAD R15, R6.reuse, R19, R18 ;  /* 0x00000013060f7224 */ /* 0x040fe400078e0212 */
[----:B------:R-:W-:Y:S02]  /*9d80*/  @!P3 IMAD.IADD R3, R3, 0x1, -R6 ;  /* 0x000000010303b824 */ /* 0x000fe400078e0a06 */
[----:B------:R-:W-:Y:S01]  /*9d90*/  @!P0 IMAD.MOV R0, RZ, RZ, -R0 ;  /* 0x000000ffff008224 */ /* 0x000fe200078e0a00 */
[C---:B------:R-:W-:Y:S01]  /*9da0*/  ISETP.GT.U32.AND P3, PT, R6.reuse, R15, PT ;  /* 0x0000000f0600720c */ /* 0x040fe20003f64070 */
[----:B------:R-:W-:Y:S01]  /*9db0*/  @!P5 IMAD.IADD R11, R11, 0x1, -R6 ;  /* 0x000000010b0bd824 */ /* 0x000fe200078e0a06 */
[----:B------:R-:W-:Y:S01]  /*9dc0*/  ISETP.GT.U32.AND P0, PT, R6, R3, PT ;  /* 0x000000030600720c */ /* 0x000fe20003f04070 */
[----:B------:R-:W-:Y:S01]  /*9dd0*/  IMAD.HI.U32 R14, R2, R13, RZ ;  /* 0x0000000d020e7227 */ /* 0x000fe200078e00ff */
[----:B------:R-:W-:Y:S01]  /*9de0*/  ISETP.GT.U32.AND P5, PT, R6, R17, PT ;  /* 0x000000110600720c */ /* 0x000fe20003fa4070 */
[----:B------:R0:W-:Y:S02]  /*9df0*/  STL [R1+0x15c], R0 ;  /* 0x00015c0001007387 */ /* 0x0001e40000100800 */
[----:B------:R-:W-:-:S02]  /*9e00*/  IMAD.MOV.U32 R9, RZ, RZ, R12 ;  /* 0x000000ffff097224 */ /* 0x000fc400078e000c */
[----:B------:R-:W-:Y:S02]  /*9e10*/  IMAD.MOV R14, RZ, RZ, -R14 ;  /* 0x000000ffff0e7224 */ /* 0x000fe400078e0a0e */
[----:B------:R-:W-:Y:S01]  /*9e20*/  @!P4 IMAD.MOV R9, RZ, RZ, -R9 ;  /* 0x000000ffff09c224 */ /* 0x000fe200078e0a09 */
[----:B------:R-:W-:Y:S01]  /*9e30*/  ISETP.GE.AND P4, PT, R5, RZ, PT ;  /* 0x000000ff0500720c */ /* 0x000fe20003f86270 */
[----:B------:R-:W-:Y:S01]  /*9e40*/  IMAD R13, R6, R14, R13 ;  /* 0x0000000e060d7224 */ /* 0x000fe200078e020d */
[----:B------:R-:W-:Y:S01]  /*9e50*/  LOP3.LUT R5, R10, 0x8e, RZ, 0xfc, !PT ;  /* 0x0000008e0a057812 */ /* 0x000fe200078efcff */
[----:B0-----:R-:W-:Y:S01]  /*9e60*/  IMAD.MOV.U32 R0, RZ, RZ, R11 ;  /* 0x000000ffff007224 */ /* 0x001fe200078e000b */
[----:B------:R-:W-:Y:S01]  /*9e70*/  STL [R1+0x164], R9 ;  /* 0x0001640901007387 */ /* 0x000fe20000100800 */
[----:B------:R-:W-:Y:S01]  /*9e80*/  @!P0 IMAD.IADD R3, R3, 0x1, -R6 ;  /* 0x0000000103038824 */ /* 0x000fe200078e0a06 */
[----:B------:R-:W-:Y:S01]  /*9e90*/  IABS R12, R5 ;  /* 0x00000005000c7213 */ /* 0x000fe20000000000 */
[----:B------:R-:W-:Y:S01]  /*9ea0*/  @!P1 IMAD.MOV R0, RZ, RZ, -R0 ;  /* 0x000000ffff009224 */ /* 0x000fe200078e0a00 */
[----:B------:R-:W-:Y:S01]  /*9eb0*/  ISETP.GT.U32.AND P1, PT, R6, R13, PT ;  /* 0x0000000d0600720c */ /* 0x000fe20003f24070 */
[--C-:B------:R-:W-:Y:S01]  /*9ec0*/  @!P5 IMAD.IADD R17, R17, 0x1, -R6.reuse ;  /* 0x000000011111d824 */ /* 0x100fe200078e0a06 */
[----:B------:R-:W-:Y:S01]  /*9ed0*/  LOP3.LUT R14, R10, 0x88, RZ, 0xfc, !PT ;  /* 0x000000880a0e7812 */ /* 0x000fe200078efcff */
[----:B------:R-:W-:Y:S01]  /*9ee0*/  @!P3 IMAD.IADD R15, R15, 0x1, -R6 ;  /* 0x000000010f0fb824 */ /* 0x000fe200078e0a06 */
[----:B------:R0:W-:Y:S01]  /*9ef0*/  STL [R1+0x168], R0 ;  /* 0x0001680001007387 */ /* 0x0001e20000100800 */
[----:B------:R-:W-:Y:S01]  /*9f00*/  ISETP.GE.AND P3, PT, R7, RZ, PT ;  /* 0x000000ff0700720c */ /* 0x000fe20003f66270 */
[----:B------:R-:W-:Y:S01]  /*9f10*/  IMAD.HI.U32 R7, R2, R12, RZ ;  /* 0x0000000c02077227 */ /* 0x000fe200078e00ff */
[----:B------:R-:W-:-:S02]  /*9f20*/  IABS R18, R14 ;  /* 0x0000000e00127213 */ /* 0x000fc40000000000 */
[----:B------:R-:W-:Y:S01]  /*9f30*/  ISETP.GT.U32.AND P5, PT, R6, R15, PT ;  /* 0x0000000f0600720c */ /* 0x000fe20003fa4070 */
[----:B------:R-:W-:Y:S01]  /*9f40*/  IMAD.HI.U32 R11, R2, R16, RZ ;  /* 0x00000010020b7227 */ /* 0x000fe200078e00ff */
[----:B------:R-:W-:Y:S02]  /*9f50*/  ISETP.GE.AND P0, PT, R4, RZ, PT ;  /* 0x000000ff0400720c */ /* 0x000fe40003f06270 */
[C---:B------:R-:W-:Y:S01]  /*9f60*/  LOP3.LUT R4, R10.reuse, 0x8c, RZ, 0xfc, !PT ;  /* 0x0000008c0a047812 */ /* 0x040fe200078efcff */
[----:B0-----:R-:W-:Y:S01]  /*9f70*/  IMAD.MOV.U32 R0, RZ, RZ, R3 ;  /* 0x000000ffff007224 */ /* 0x001fe200078e0003 */
[----:B------:R-:W-:Y:S01]  /*9f80*/  LOP3.LUT R3, R10, 0x8a, RZ, 0xfc, !PT ;  /* 0x0000008a0a037812 */ /* 0x000fe200078efcff */
[----:B------:R-:W-:Y:S02]  /*9f90*/  IMAD.MOV R7, RZ, RZ, -R7 ;  /* 0x000000ffff077224 */ /* 0x000fe400078e0a07 */
[----:B------:R-:W-:Y:S01]  /*9fa0*/  @!P6 IMAD.MOV R0, RZ, RZ, -R0 ;  /* 0x000000ffff00e224 */ /* 0x000fe200078e0a00 */
[----:B------:R-:W-:Y:S01]  /*9fb0*/  ISETP.GT.U32.AND P6, PT, R6, R17, PT ;  /* 0x000000110600720c */ /* 0x000fe20003fc4070 */
[----:B------:R-:W-:-:S02]  /*9fc0*/  IMAD.MOV R11, RZ, RZ, -R11 ;  /* 0x000000ffff0b7224 */ /* 0x000fc400078e0a0b */
[----:B------:R-:W-:Y:S01]  /*9fd0*/  @!P1 IMAD.IADD R13, R13, 0x1, -R6 ;  /* 0x000000010d0d9824 */ /* 0x000fe200078e0a06 */
[----:B------:R0:W-:Y:S01]  /*9fe0*/  STL [R1+0x16c], R0 ;  /* 0x00016c0001007387 */ /* 0x0001e20000100800 */
[C---:B------:R-:W-:Y:S01]  /*9ff0*/  IMAD R12, R6.reuse, R7, R12 ;  /* 0x00000007060c7224 */ /* 0x040fe200078e020c */
[----:B------:R-:W-:Y:S01]  /*a000*/  IABS R7, R3 ;  /* 0x0000000300077213 */ /* 0x000fe20000000000 */
[C---:B------:R-:W-:Y:S01]  /*a010*/  IMAD R16, R6.reuse, R11, R16 ;  /* 0x0000000b06107224 */ /* 0x040fe200078e0210 */
[----:B------:R-:W-:Y:S01]  /*a020*/  ISETP.GT.U32.AND P1, PT, R6, R13, PT ;  /* 0x0000000d0600720c */ /* 0x000fe20003f24070 */
[----:B------:R-:W-:Y:S01]  /*a030*/  @!P5 IMAD.IADD R15, R15, 0x1, -R6 ;  /* 0x000000010f0fd824 */ /* 0x000fe200078e0a06 */
[----:B------:R-:W-:Y:S01]  /*a040*/  IABS R11, R4 ;  /* 0x00000004000b7213 */ /* 0x000fe20000000000 */
[----:B------:R-:W-:Y:S01]  /*a050*/  IMAD.HI.U32 R19, R2, R7, RZ ;  /* 0x0000000702137227 */ /* 0x000fe200078e00ff */
[----:B------:R-:W-:-:S03]  /*a060*/  ISETP.GT.U32.AND P5, PT, R6, R16, PT ;  /* 0x000000100600720c */ /* 0x000fc60003fa4070 */
[--C-:B------:R-:W-:Y:S01]  /*a070*/  @!P6 IMAD.IADD R17, R17, 0x1, -R6.reuse ;  /* 0x000000011111e824 */ /* 0x100fe200078e0a06 */
[----:B------:R-:W-:Y:S01]  /*a080*/  ISETP.GT.U32.AND P6, PT, R6, R12, PT ;  /* 0x0000000c0600720c */ /* 0x000fe20003fc4070 */
[----:B0-----:R-:W-:Y:S02]  /*a090*/  IMAD.MOV.U32 R0, RZ, RZ, R15 ;  /* 0x000000ffff007224 */ /* 0x001fe400078e000f */
[----:B------:R-:W-:Y:S01]  /*a0a0*/  IMAD.MOV R15, RZ, RZ, -R19 ;  /* 0x000000ffff0f7224 */ /* 0x000fe200078e0a13 */
[----:B------:R-:W-:Y:S01]  /*a0b0*/  LOP3.LUT R19, R10, 0x86, RZ, 0xfc, !PT ;  /* 0x000000860a137812 */ /* 0x000fe200078efcff */
[----:B------:R-:W-:Y:S01]  /*a0c0*/  @!P1 IMAD.IADD R13, R13, 0x1, -R6 ;  /* 0x000000010d0d9824 */ /* 0x000fe200078e0a06 */
[----:B------:R-:W-:Y:S01]  /*a0d0*/  ISETP.GE.AND P1, PT, R5, RZ, PT ;  /* 0x000000ff0500720c */ /* 0x000fe20003f26270 */
[----:B------:R-:W-:Y:S02]  /*a0e0*/  IMAD.MOV.U32 R5, RZ, RZ, R18 ;  /* 0x000000ffff057224 */ /* 0x000fe400078e0012 */
[----:B------:R-:W-:Y:S01]  /*a0f0*/  @!P5 IMAD.IADD R16, R16, 0x1, -R6 ;  /* 0x000000011010d824 */ /* 0x000fe200078e0a06 */
[----:B------:R-:W-:Y:S01]  /*a100*/  ISETP.GE.AND P5, PT, R4, RZ, PT ;  /* 0x000000ff0400720c */ /* 0x000fe20003fa6270 */
[----:B------:R-:W-:-:S02]  /*a110*/  @!P2 IMAD.MOV R0, RZ, RZ, -R0 ;  /* 0x000000ffff00a224 */ /* 0x000fc400078e0a00 */
[----:B------:R-:W-:Y:S01]  /*a120*/  @!P6 IMAD.IADD R12, R12, 0x1, -R6 ;  /* 0x000000010c0ce824 */ /* 0x000fe200078e0a06 */
[----:B------:R-:W-:Y:S01]  /*a130*/  ISETP.GT.U32.AND P2, PT, R6, R16, PT ;  /* 0x000000100600720c */ /* 0x000fe20003f44070 */
[----:B------:R-:W-:Y:S01]  /*a140*/  IMAD.HI.U32 R4, R2, R5, RZ ;  /* 0x0000000502047227 */ /* 0x000fe200078e00ff */
[----:B------:R0:W-:Y:S02]  /*a150*/  STL [R1+0x160], R0 ;  /* 0x0001600001007387 */ /* 0x0001e40000100800 */
[C---:B------:R-:W-:Y:S01]  /*a160*/  ISETP.GT.U32.AND P6, PT, R6.reuse, R12, PT ;  /* 0x0000000c0600720c */ /* 0x040fe20003fc4070 */
[----:B------:R-:W-:Y:S02]  /*a170*/  IMAD.MOV R4, RZ, RZ, -R4 ;  /* 0x000000ffff047224 */ /* 0x000fe400078e0a04 */
[----:B------:R-:W-:Y:S02]  /*a180*/  IMAD R7, R6, R15, R7 ;  /* 0x0000000f06077224 */ /* 0x000fe400078e0207 */
[----:B------:R-:W-:-:S04]  /*a190*/  IMAD.HI.U32 R18, R2, R11, RZ ;  /* 0x0000000b02127227 */ /* 0x000fc800078e00ff */
[----:B0-----:R-:W-:Y:S01]  /*a1a0*/  IMAD.MOV.U32 R0, RZ, RZ, R13 ;  /* 0x000000ffff007224 */ /* 0x001fe200078e000d */
[----:B------:R-:W-:Y:S01]  /*a1b0*/  LOP3.LUT R13, R10, 0x84, RZ, 0xfc, !PT ;  /* 0x000000840a0d7812 */ /* 0x000fe200078efcff */
[C---:B------:R-:W-:Y:S01]  /*a1c0*/  IMAD R5, R6.reuse, R4, R5 ;  /* 0x0000000406057224 */ /* 0x040fe200078e0205 */
[----:B------:R-:W-:Y:S01]  /*a1d0*/  IABS R4, R19 ;  /* 0x0000001300047213 */ /* 0x000fe20000000000 */
[----:B------:R-:W-:Y:S01]  /*a1e0*/  @!P0 IMAD.MOV R0, RZ, RZ, -R0 ;  /* 0x000000ffff008224 */ /* 0x000fe200078e0a00 */
[----:B------:R-:W-:Y:S01]  /*a1f0*/  ISETP.GT.U32.AND P0, PT, R6, R7, PT ;  /* 0x000000070600720c */ /* 0x000fe20003f04070 */
[----:B------:R-:W-:Y:S02]  /*a200*/  IMAD.MOV R18, RZ, RZ, -R18 ;  /* 0x000000ffff127224 */ /* 0x000fe400078e0a12 */
[----:B------:R-:W-:Y:S01]  /*a210*/  @!P6 IMAD.IADD R12, R12, 0x1, -R6 ;  /* 0x000000010c0ce824 */ /* 0x000fe200078e0a06 */
[C---:B------:R-:W-:Y:S01]  /*a220*/  ISETP.GT.U32.AND P6, PT, R6.reuse, R5, PT ;  /* 0x000000050600720c */ /* 0x040fe20003fc4070 */
[----:B------:R-:W-:-:S02]  /*a230*/  IMAD R11, R6, R18, R11 ;  /* 0x00000012060b7224 */ /* 0x000fc400078e020b */
[----:B------:R-:W-:Y:S02]  /*a240*/  IMAD.MOV.U32 R9, RZ, RZ, R17 ;  /* 0x000000ffff097224 */ /* 0x000fe400078e0011 */
[--C-:B------:R-:W-:Y:S01]  /*a250*/  @!P2 IMAD.IADD R16, R16, 0x1, -R6.reuse ;  /* 0x000000011010a824 */ /* 0x100fe200078e0a06 */
[----:B------:R-:W-:Y:S01]  /*a260*/  ISETP.GE.AND P2, PT, R3, RZ, PT ;  /* 0x000000ff0300720c */ /* 0x000fe20003f46270 */
[----:B------:R-:W-:Y:S01]  /*a270*/  @!P4 IMAD.MOV R9, RZ, RZ, -R9 ;  /* 0x000000ffff09c224 */ /* 0x000fe200078e0a09 */
[----:B------:R-:W-:Y:S01]  /*a280*/  ISETP.GT.U32.AND P4, PT, R6, R11, PT ;  /* 0x0000000b0600720c */ /* 0x000fe20003f84070 */
[--C-:B------:R-:W-:Y:S01]  /*a290*/  @!P0 IMAD.IADD R7, R7, 0x1, -R6.reuse ;  /* 0x0000000107078824 */ /* 0x100fe200078e0a06 */
[----:B------:R-:W-:Y:S01]  /*a2a0*/  IABS R3, R13 ;  /* 0x0000000d00037213 */ /* 0x000fe20000000000 */
[----:B------:R-:W-:Y:S01]  /*a2b0*/  IMAD.HI.U32 R15, R2, R4, RZ ;  /* 0x00000004020f7227 */ /* 0x000fe200078e00ff */
[----:B------:R-:W-:Y:S03]  /*a2c0*/  STL [R1+0x150], R9 ;  /* 0x0001500901007387 */ /* 0x000fe60000100800 */
[--C-:B------:R-:W-:Y:S01]  /*a2d0*/  @!P6 IMAD.IADD R5, R5, 0x1, -R6.reuse ;  /* 0x000000010505e824 */ /* 0x100fe200078e0a06 */
[----:B------:R-:W-:Y:S01]  /*a2e0*/  ISETP.GT.U32.AND P6, PT, R6, R7, PT ;  /* 0x000000070600720c */ /* 0x000fe20003fc4070 */
[----:B------:R-:W-:Y:S01]  /*a2f0*/  IMAD.HI.U32 R17, R2, R3, RZ ;  /* 0x0000000302117227 */ /* 0x000fe200078e00ff */
[----:B------:R0:W-:Y:S03]  /*a300*/  STL [R1+0x154], R0 ;  /* 0x0001540001007387 */ /* 0x0001e60000100800 */
[----:B------:R-:W-:Y:S01]  /*a310*/  @!P4 IMAD.IADD R11, R11, 0x1, -R6 ;  /* 0x000000010b0bc824 */ /* 0x000fe200078e0a06 */
[----:B------:R-:W-:Y:S01]  /*a320*/  ISETP.GE.AND P4, PT, R14, RZ, PT ;  /* 0x000000ff0e00720c */ /* 0x000fe20003f86270 */
[----:B------:R-:W-:Y:S01]  /*a330*/  IMAD.MOV R17, RZ, RZ, -R17 ;  /* 0x000000ffff117224 */ /* 0x000fe200078e0a11 */
[----:B------:R-:W-:Y:S01]  /*a340*/  LOP3.LUT R14, R10, 0x82, RZ, 0xfc, !PT ;  /* 0x000000820a0e7812 */ /* 0x000fe200078efcff */
[----:B------:R-:W-:Y:S01]  /*a350*/  IMAD.MOV R15, RZ, RZ, -R15 ;  /* 0x000000ffff0f7224 */ /* 0x000fe200078e0a0f */
[C---:B------:R-:W-:Y:S01]  /*a360*/  ISETP.GT.U32.AND P0, PT, R6.reuse, R11, PT ;  /* 0x0000000b0600720c */ /* 0x040fe20003f04070 */
[----:B------:R-:W-:Y:S01]  /*a370*/  IMAD R3, R6, R17, R3 ;  /* 0x0000001106037224 */ /* 0x000fe200078e0203 */
[----:B------:R-:W-:Y:S01]  /*a380*/  LOP3.LUT R17, R10, 0x7e, RZ, 0xfc, !PT ;  /* 0x0000007e0a117812 */ /* 0x000fe200078efcff */
[----:B0-----:R-:W-:Y:S01]  /*a390*/  IMAD.MOV.U32 R0, RZ, RZ, R16 ;  /* 0x000000ffff007224 */ /* 0x001fe200078e0010 */
[----:B------:R-:W-:Y:S01]  /*a3a0*/  IABS R16, R14 ;  /* 0x0000000e00107213 */ /* 0x000fe20000000000 */
[----:B------:R-:W-:Y:S01]  /*a3b0*/  @!P6 IMAD.IADD R7, R7, 0x1, -R6 ;  /* 0x000000010707e824 */ /* 0x000fe200078e0a06 */
[C---:B------:R-:W-:Y:S01]  /*a3c0*/  ISETP.GT.U32.AND P6, PT, R6.reuse, R3, PT ;  /* 0x000000030600720c */ /* 0x040fe20003fc4070 */
[----:B------:R-:W-:Y:S01]  /*a3d0*/  @!P3 IMAD.MOV R0, RZ, RZ, -R0 ;  /* 0x000000ffff00b224 */ /* 0x000fe200078e0a00 */
        /* <DEDUP_REMOVED lines=8> */
[----:B------:R-:W-:Y:S01]  /*a460*/  @!P2 IMAD.MOV R7, RZ, RZ, -R7 ;  /* 0x000000ffff07a224 */ /* 0x000fe200078e0a07 */
[----:B------:R-:W-:Y:S01]  /*a470*/  ISETP.GE.AND P2, PT, R14, RZ, PT ;  /* 0x000000ff0e00720c */ /* 0x000fe20003f46270 */
[----:B------:R-:W-:-:S02]  /*a480*/  @!P6 IMAD.IADD R3, R3, 0x1, -R6 ;  /* 0x000000010303e824 */ /* 0x000fc400078e0a06 */
[----:B------:R-:W-:Y:S01]  /*a490*/  @!P3 IMAD.IADD R5, R5, 0x1, -R6 ;  /* 0x000000010505b824 */ /* 0x000fe200078e0a06 */
[----:B------:R-:W-:Y:S01]  /*a4a0*/  ISETP.GE.AND P3, PT, R19, RZ, PT ;  /* 0x000000ff1300720c */ /* 0x000fe20003f66270 */
[----:B------:R-:W-:Y:S01]  /*a4b0*/  IMAD.MOV R19, RZ, RZ, -R20 ;  /* 0x000000ffff137224 */ /* 0x000fe200078e0a14 */
[----:B------:R-:W-:Y:S01]  /*a4c0*/  IABS R20, R17 ;  /* 0x0000001100147213 */ /* 0x000fe20000000000 */
[----:B0-----:R-:W-:Y:S01]  /*a4d0*/  IMAD.MOV.U32 R0, RZ, RZ, R12 ;  /* 0x000000ffff007224 */ /* 0x001fe200078e000c */
[----:B------:R-:W-:Y:S01]  /*a4e0*/  LOP3.LUT R12, R10, 0x74, RZ, 0xfc, !PT ;  /* 0x000000740a0c7812 */ /* 0x000fe200078efcff */
[C---:B------:R-:W-:Y:S02]  /*a4f0*/  IMAD R16, R6.reuse, R19, R16 ;  /* 0x0000001306107224 */ /* 0x040fe400078e0210 */
[----:B------:R-:W-:Y:S01]  /*a500*/  @!P1 IMAD.MOV R0, RZ, RZ, -R0 ;  /* 0x000000ffff009224 */ /* 0x000fe200078e0a00 */
[----:B------:R-:W-:Y:S01]  /*a510*/  ISETP.GT.U32.AND P1, PT, R6, R3, PT ;  /* 0x000000030600720c */ /* 0x000fe20003f24070 */
[----:B------:R-:W-:-:S02]  /*a520*/  IMAD.MOV.U32 R9, RZ, RZ, R11 ;  /* 0x000000ffff097224 */ /* 0x000fc400078e000b */
[----:B------:R-:W-:Y:S01]  /*a530*/  IMAD.HI.U32 R21, R2, R18, RZ ;  /* 0x0000001202157227 */ /* 0x000fe200078e00ff */
[----:B------:R0:W-:Y:S03]  /*a540*/  STL [R1+0x14c], R0 ;  /* 0x00014c0001007387 */ /* 0x0001e60000100800 */
[----:B------:R-:W-:Y:S01]  /*a550*/  @!P5 IMAD.MOV R9, RZ, RZ, -R9 ;  /* 0x000000ffff09d224 */ /* 0x000fe200078e0a09 */
[----:B------:R-:W-:Y:S01]  /*a560*/  ISETP.GT.U32.AND P5, PT, R6, R16, PT ;  /* 0x000000100600720c */ /* 0x000fe20003fa4070 */
[--C-:B------:R-:W-:Y:S01]  /*a570*/  @!P0 IMAD.IADD R4, R4, 0x1, -R6.reuse ;  /* 0x0000000104048824 */ /* 0x100fe200078e0a06 */
[----:B------:R-:W-:Y:S01]  /*a580*/  ISETP.GE.AND P0, PT, R13, RZ, PT ;  /* 0x000000ff0d00720c */ /* 0x000fe20003f06270 */
[----:B------:R-:W-:Y:S01]  /*a590*/  IMAD.MOV R21, RZ, RZ, -R21 ;  /* 0x000000ffff157224 */ /* 0x000fe200078e0a15 */
[----:B------:R-:W-:Y:S01]  /*a5a0*/  STL [R1+0x138], R9 ;  /* 0x0001380901007387 */ /* 0x000fe20000100800 */
[----:B------:R-:W-:Y:S01]  /*a5b0*/  @!P1 IMAD.IADD R3, R3, 0x1, -R6 ;  /* 0x0000000103039824 */ /* 0x000fe200078e0a06 */
[C---:B------:R-:W-:Y:S01]  /*a5c0*/  ISETP.GT.U32.AND P6, PT, R6.reuse, R4, PT ;  /* 0x000000040600720c */ /* 0x040fe20003fc4070 */
[----:B------:R-:W-:Y:S01]  /*a5d0*/  IMAD R18, R6, R21, R18 ;  /* 0x0000001506127224 */ /* 0x000fe200078e0212 */
[----:B------:R1:W-:Y:S01]  /*a5e0*/  STL [R1+0x134], R7 ;  /* 0x0001340701007387 */ /* 0x0003e20000100800 */
[----:B0-----:R-:W-:-:S02]  /*a5f0*/  IMAD.MOV.U32 R0, RZ, RZ, R5 ;  /* 0x000000ffff007224 */ /* 0x001fc400078e0005 */
[----:B------:R-:W-:Y:S01]  /*a600*/  IMAD.HI.U32 R5, R2, R20, RZ ;  /* 0x0000001402057227 */ /* 0x000fe200078e00ff */
[----:B------:R-:W-:-:S03]  /*a610*/  ISETP.GT.U32.AND P1, PT, R6, R18, PT ;  /* 0x000000120600720c */ /* 0x000fc60003f24070 */
[----:B------:R-:W-:Y:S02]  /*a620*/  @!P5 IMAD.IADD R16, R16, 0x1, -R6 ;  /* 0x000000011010d824 */ /* 0x000fe400078e0a06 */
[----:B------:R-:W-:Y:S01]  /*a630*/  @!P4 IMAD.MOV R0, RZ, RZ, -R0 ;  /* 0x000000ffff00c224 */ /* 0x000fe200078e0a00 */
[----:B-1----:R-:W-:Y:S01]  /*a640*/  LOP3.LUT R7, R10, 0x7c, RZ, 0xfc, !PT ;  /* 0x0000007c0a077812 */ /* 0x002fe200078efcff */
[----:B------:R-:W-:Y:S01]  /*a650*/  @!P6 IMAD.IADD R4, R4, 0x1, -R6 ;  /* 0x000000010404e824 */ /* 0x000fe200078e0a06 */
[----:B------:R-:W-:Y:S01]  /*a660*/  ISETP.GT.U32.AND P5, PT, R6, R16, PT ;  /* 0x000000100600720c */ /* 0x000fe20003fa4070 */
[----:B------:R-:W-:Y:S01]  /*a670*/  IMAD.MOV R5, RZ, RZ, -R5 ;  /* 0x000000ffff057224 */ /* 0x000fe200078e0a05 */
[----:B------:R-:W-:Y:S01]  /*a680*/  IABS R11, R7 ;  /* 0x00000007000b7213 */ /* 0x000fe20000000000 */
[----:B------:R-:W-:Y:S01]  /*a690*/  IMAD.MOV.U32 R9, RZ, RZ, R4 ;  /* 0x000000ffff097224 */ /* 0x000fe200078e0004 */
[----:B------:R0:W-:Y:S01]  /*a6a0*/  STL [R1+0x130], R0 ;  /* 0x0001300001007387 */ /* 0x0001e20000100800 */
[----:B------:R-:W-:Y:S01]  /*a6b0*/  @!P1 IMAD.IADD R18, R18, 0x1, -R6 ;  /* 0x0000000112129824 */ /* 0x000fe200078e0a06 */
[----:B------:R-:W-:Y:S01]  /*a6c0*/  ISETP.GE.AND P4, PT, R15, RZ, PT ;  /* 0x000000ff0f00720c */ /* 0x000fe20003f86270 */
[----:B------:R-:W-:Y:S01]  /*a6d0*/  @!P3 IMAD.MOV R9, RZ, RZ, -R9 ;  /* 0x000000ffff09b224 */ /* 0x000fe200078e0a09 */
[----:B------:R-:W-:Y:S01]  /*a6e0*/  ISETP.GE.AND P3, PT, R7, RZ, PT ;  /* 0x000000ff0700720c */ /* 0x000fe20003f66270 */
[----:B------:R-:W-:Y:S01]  /*a6f0*/  IMAD.HI.U32 R7, R2, R11, RZ ;  /* 0x0000000b02077227 */ /* 0x000fe200078e00ff */
[----:B------:R-:W-:-:S02]  /*a700*/  ISETP.GT.U32.AND P1, PT, R6, R18, PT ;  /* 0x000000120600720c */ /* 0x000fc40003f24070 */
[----:B------:R-:W-:Y:S01]  /*a710*/  STL [R1+0x100], R9 ;  /* 0x0001000901007387 */ /* 0x000fe20000100800 */
[----:B------:R-:W-:Y:S01]  /*a720*/  @!P5 IMAD.IADD R16, R16, 0x1, -R6 ;  /* 0x000000011010d824 */ /* 0x000fe200078e0a06 */
[C---:B------:R-:W-:Y:S01]  /*a730*/  LOP3.LUT R4, R10.reuse, 0x78, RZ, 0xfc, !PT ;  /* 0x000000780a047812 */ /* 0x040fe200078efcff */
[----:B0-----:R-:W-:Y:S01]  /*a740*/  IMAD.MOV.U32 R0, RZ, RZ, R3 ;  /* 0x000000ffff007224 */ /* 0x001fe200078e0003 */
[----:B------:R-:W-:Y:S01]  /*a750*/  LOP3.LUT R3, R10, 0x7a, RZ, 0xfc, !PT ;  /* 0x0000007a0a037812 */ /* 0x000fe200078efcff */
[----:B------:R-:W-:Y:S01]  /*a760*/  IMAD.MOV R7, RZ, RZ, -R7 ;  /* 0x000000ffff077224 */ /* 0x000fe200078e0a07 */
[----:B------:R-:W-:Y:S01]  /*a770*/  ISETP.GE.AND P6, PT, R17, RZ, PT ;  /* 0x000000ff1100720c */ /* 0x000fe20003fc6270 */
[----:B------:R-:W-:Y:S01]  /*a780*/  @!P0 IMAD.MOV R0, RZ, RZ, -R0 ;  /* 0x000000ffff008224 */ /* 0x000fe200078e0a00 */
[----:B------:R-:W-:Y:S01]  /*a790*/  IABS R13, R3 ;  /* 0x00000003000d7213 */ /* 0x000fe20000000000 */
[C---:B------:R-:W-:Y:S01]  /*a7a0*/  IMAD R11, R6.reuse, R7, R11 ;  /* 0x00000007060b7224 */ /* 0x040fe200078e020b */
[----:B------:R-:W-:Y:S01]  /*a7b0*/  IABS R15, R12 ;  /* 0x0000000c000f7213 */ /* 0x000fe20000000000 */
[----:B------:R-:W-:Y:S01]  /*a7c0*/  IMAD R5, R6, R5, R20 ;  /* 0x0000000506057224 */ /* 0x000fe200078e0214 */
[----:B------:R0:W-:Y:S01]  /*a7d0*/  STL [R1+0xfc], R0 ;  /* 0x0000fc0001007387 */ /* 0x0001e20000100800 */
[----:B------:R-:W-:Y:S01]  /*a7e0*/  IMAD.HI.U32 R7, R2, R13, RZ ;  /* 0x0000000d02077227 */ /* 0x000fe200078e00ff */
[----:B------:R-:W-:-:S02]  /*a7f0*/  IABS R17, R4 ;  /* 0x0000000400117213 */ /* 0x000fc40000000000 */
[----:B------:R-:W-:Y:S01]  /*a800*/  ISETP.GT.U32.AND P0, PT, R6, R5, PT ;  /* 0x000000050600720c */ /* 0x000fe20003f04070 */
[----:B------:R-:W-:Y:S01]  /*a810*/  IMAD.MOV R7, RZ, RZ, -R7 ;  /* 0x000000ffff077224 */ /* 0x000fe200078e0a07 */
[----:B------:R-:W-:Y:S01]  /*a820*/  ISETP.GE.AND P5, PT, R3, RZ, PT ;  /* 0x000000ff0300720c */ /* 0x000fe20003fa6270 */
[----:B------:R-:W-:Y:S01]  /*a830*/  @!P1 IMAD.IADD R18, R18, 0x1, -R6 ;  /* 0x0000000112129824 */ /* 0x000fe200078e0a06 */
[----:B------:R-:W-:Y:S01]  /*a840*/  LOP3.LUT R3, R10, 0x76, RZ, 0xfc, !PT ;  /* 0x000000760a037812 */ /* 0x000fe200078efcff */
[----:B------:R-:W-:Y:S01]  /*a850*/  IMAD R13, R6, R7, R13 ;  /* 0x00000007060d7224 */ /* 0x000fe200078e020d */
[----:B------:R-:W-:Y:S01]  /*a860*/  ISETP.GE.AND P1, PT, R4, RZ, PT ;  /* 0x000000ff0400720c */ /* 0x000fe20003f26270 */
[----:B0-----:R-:W-:Y:S01]  /*a870*/  IMAD.MOV.U32 R0, RZ, RZ, R16 ;  /* 0x000000ffff007224 */ /* 0x001fe200078e0010 */
[----:B------:R-:W-:Y:S01]  /*a880*/  IABS R16, R3 ;  /* 0x0000000300107213 */ /* 0x000fe20000000000 */
[----:B------:R-:W-:-:S04]  /*a890*/  IMAD.HI.U32 R7, R2, R15, RZ ;  /* 0x0000000f02077227 */ /* 0x000fc800078e00ff */
[----:B------:R-:W-:Y:S01]  /*a8a0*/  @!P2 IMAD.MOV R0, RZ, RZ, -R0 ;  /* 0x000000ffff00a224 */ /* 0x000fe200078e0a00 */
[----:B------:R-:W-:Y:S01]  /*a8b0*/  ISETP.GT.U32.AND P2, PT, R6, R11, PT ;  /* 0x0000000b0600720c */ /* 0x000fe20003f44070 */
[----:B------:R-:W-:Y:S02]  /*a8c0*/  @!P0 IMAD.IADD R5, R5, 0x1, -R6 ;  /* 0x0000000105058824 */ /* 0x000fe400078e0a06 */
[----:B------:R-:W-:Y:S01]  /*a8d0*/  IMAD.HI.U32 R4, R2, R17, RZ ;  /* 0x0000001102047227 */ /* 0x000fe200078e00ff */
[----:B------:R0:W-:Y:S02]  /*a8e0*/  STL [R1+0xe4], R0 ;  /* 0x0000e40001007387 */ /* 0x0001e40000100800 */
[----:B------:R-:W-:Y:S01]  /*a8f0*/  ISETP.GT.U32.AND P0, PT, R6, R5, PT ;  /* 0x000000050600720c */ /* 0x000fe20003f04070 */
[----:B------:R-:W-:Y:S02]  /*a900*/  IMAD.MOV R7, RZ, RZ, -R7 ;  /* 0x000000ffff077224 */ /* 0x000fe400078e0a07 */
[----:B------:R-:W-:-:S02]  /*a910*/  IMAD.MOV R4, RZ, RZ, -R4 ;  /* 0x000000ffff047224 */ /* 0x000fc400078e0a04 */
[C---:B------:R-:W-:Y:S02]  /*a920*/  IMAD R15, R6.reuse, R7, R15 ;  /* 0x00000007060f7224 */ /* 0x040fe400078e020f */
[----:B------:R-:W-:Y:S02]  /*a930*/  @!P2 IMAD.IADD R11, R11, 0x1, -R6 ;  /* 0x000000010b0ba824 */ /* 0x000fe400078e0a06 */
[----:B0-----:R-:W-:Y:S02]  /*a940*/  IMAD.MOV.U32 R0, RZ, RZ, R18 ;  /* 0x000000ffff007224 */ /* 0x001fe400078e0012 */
[C---:B------:R-:W-:Y:S01]  /*a950*/  IMAD R17, R6.reuse, R4, R17 ;  /* 0x0000000406117224 */ /* 0x040fe200078e0211 */
[C---:B------:R-:W-:Y:S01]  /*a960*/  ISETP.GT.U32.AND P2, PT, R6.reuse, R11, PT ;  /* 0x0000000b0600720c */ /* 0x040fe20003f44070 */
[----:B------:R-:W-:Y:S01]  /*a970*/  @!P4 IMAD.MOV R0, RZ, RZ, -R0 ;  /* 0x000000ffff00c224 */ /* 0x000fe200078e0a00 */
[----:B------:R-:W-:Y:S01]  /*a980*/  ISETP.GT.U32.AND P4, PT, R6, R13, PT ;  /* 0x0000000d0600720c */ /* 0x000fe20003f84070 */
[----:B------:R-:W-:Y:S01]  /*a990*/  @!P0 IMAD.IADD R5, R5, 0x1, -R6 ;  /* 0x0000000105058824 */ /* 0x000fe200078e0a06 */
[----:B------:R-:W-:Y:S01]  /*a9a0*/  ISETP.GE.AND P0, PT, R3, RZ, PT ;  /* 0x000000ff0300720c */ /* 0x000fe20003f06270 */
[----:B------:R-:W-:Y:S01]  /*a9b0*/  IMAD.HI.U32 R3, R2, R16, RZ ;  /* 0x0000001002037227 */ /* 0x000fe200078e00ff */
[----:B------:R0:W-:Y:S01]  /*a9c0*/  STL [R1+0x128], R0 ;  /* 0x0001280001007387 */ /* 0x0001e20000100800 */
[----:B------:R-:W-:-:S02]  /*a9d0*/  LOP3.LUT R4, R10, 0x6e, RZ, 0xfc, !PT ;  /* 0x0000006e0a047812 */ /* 0x000fc400078efcff */
[----:B------:R-:W-:Y:S02]  /*a9e0*/  IMAD.MOV R3, RZ, RZ, -R3 ;  /* 0x000000ffff037224 */ /* 0x000fe400078e0a03 */
[----:B------:R-:W-:Y:S02]  /*a9f0*/  IABS R7, R4 ;  /* 0x0000000400077213 */ /* 0x000fe40000000000 */
[----:B------:R-:W-:Y:S01]  /*aa00*/  IMAD R16, R6, R3, R16 ;  /* 0x0000000306107224 */ /* 0x000fe200078e0210 */
[C---:B------:R-:W-:Y:S01]  /*aa10*/  LOP3.LUT R3, R10.reuse, 0x70, RZ, 0xfc, !PT ;  /* 0x000000700a037812 */ /* 0x040fe200078efcff */
[--C-:B------:R-:W-:Y:S02]  /*aa20*/  @!P4 IMAD.IADD R13, R13, 0x1, -R6.reuse ;  /* 0x000000010d0dc824 */ /* 0x100fe400078e0a06 */
[----:B0-----:R-:W-:Y:S01]  /*aa30*/  IMAD.MOV.U32 R0, RZ, RZ, R5 ;  /* 0x000000ffff007224 */ /* 0x001fe200078e0005 */
[----:B------:R-:W-:Y:S01]  /*aa40*/  LOP3.LUT R5, R10, 0x72, RZ, 0xfc, !PT ;  /* 0x000000720a057812 */ /* 0x000fe200078efcff */
[----:B------:R-:W-:Y:S01]  /*aa50*/  @!P2 IMAD.IADD R11, R11, 0x1, -R6 ;  /* 0x000000010b0ba824 */ /* 0x000fe200078e0a06 */
[C---:B------:R-:W-:Y:S01]  /*aa60*/  ISETP.GT.U32.AND P4, PT, R6.reuse, R13, PT ;  /* 0x0000000d0600720c */ /* 0x040fe20003f84070 */
[----:B------:R-:W-:Y:S01]  /*aa70*/  @!P6 IMAD.MOV R0, RZ, RZ, -R0 ;  /* 0x000000ffff00e224 */ /* 0x000fe200078e0a00 */
[----:B------:R-:W-:-:S02]  /*aa80*/  ISETP.GT.U32.AND P6, PT, R6, R17, PT ;  /* 0x000000110600720c */ /* 0x000fc40003fc4070 */
[----:B------:R-:W-:Y:S02]  /*aa90*/  IABS R14, R5 ;  /* 0x00000005000e7213 */ /* 0x000fe40000000000 */
[----:B------:R-:W-:Y:S01]  /*aaa0*/  ISETP.GT.U32.AND P2, PT, R6, R16, PT ;  /* 0x000000100600720c */ /* 0x000fe20003f44070 */
[----:B------:R0:W-:Y:S01]  /*aab0*/  STL [R1+0x12c], R0 ;  /* 0x00012c0001007387 */ /* 0x0001e20000100800 */
[----:B------:R-:W-:Y:S01]  /*aac0*/  IABS R18, R3 ;  /* 0x0000000300127213 */ /* 0x000fe20000000000 */
[----:B------:R-:W-:-:S04]  /*aad0*/  IMAD.HI.U32 R19, R2, R14, RZ ;  /* 0x0000000e02137227 */ /* 0x000fc800078e00ff */
[--C-:B------:R-:W-:Y:S01]  /*aae0*/  @!P4 IMAD.IADD R13, R13, 0x1, -R6.reuse ;  /* 0x000000010d0dc824 */ /* 0x100fe200078e0a06 */
[C---:B------:R-:W-:Y:S01]  /*aaf0*/  ISETP.GT.U32.AND P4, PT, R6.reuse, R15, PT ;  /* 0x0000000f0600720c */ /* 0x040fe20003f84070 */
[----:B------:R-:W-:Y:S02]  /*ab00*/  @!P6 IMAD.IADD R17, R17, 0x1, -R6 ;  /* 0x000000011111e824 */ /* 0x000fe400078e0a06 */
[----:B0-----:R-:W-:Y:S02]  /*ab10*/  IMAD.MOV.U32 R0, RZ, RZ, R11 ;  /* 0x000000ffff007224 */ /* 0x001fe400078e000b */
[----:B------:R-:W-:Y:S01]  /*ab20*/  IMAD.MOV R19, RZ, RZ, -R19 ;  /* 0x000000ffff137224 */ /* 0x000fe200078e0a13 */
[----:B------:R-:W-:Y:S01]  /*ab30*/  ISETP.GT.U32.AND P6, PT, R6, R17, PT ;  /* 0x000000110600720c */ /* 0x000fe20003fc4070 */
[----:B------:R-:W-:Y:S02]  /*ab40*/  IMAD.MOV.U32 R11, RZ, RZ, R18 ;  /* 0x000000ffff0b7224 */ /* 0x000fe400078e0012 */
[----:B------:R-:W-:Y:S01]  /*ab50*/  @!P3 IMAD.MOV R0, RZ, RZ, -R0 ;  /* 0x000000ffff00b224 */ /* 0x000fe200078e0a00 */
[----:B------:R-:W-:Y:S01]  /*ab60*/  ISETP.GE.AND P3, PT, R12, RZ, PT ;  /* 0x000000ff0c00720c */ /* 0x000fe20003f66270 */
[----:B------:R-:W-:-:S02]  /*ab70*/  IMAD R12, R6, R19, R14 ;  /* 0x00000013060c7224 */ /* 0x000fc400078e020e */
[----:B------:R-:W-:Y:S01]  /*ab80*/  @!P4 IMAD.IADD R15, R15, 0x1, -R6 ;  /* 0x000000010f0fc824 */ /* 0x000fe200078e0a06 */
[----:B------:R0:W-:Y:S01]  /*ab90*/  STL [R1+0x108], R0 ;  /* 0x0001080001007387 */ /* 0x0001e20000100800 */
[----:B------:R-:W-:-:S03]  /*aba0*/  IMAD.HI.U32 R14, R2, R11, RZ ;  /* 0x0000000b020e7227 */ /* 0x000fc600078e00ff */
[----:B------:R-:W-:Y:S01]  /*abb0*/  ISETP.GT.U32.AND P4, PT, R6, R15, PT ;  /* 0x0000000f0600720c */ /* 0x000fe20003f84070 */
[----:B------:R-:W-:Y:S02]  /*abc0*/  @!P2 IMAD.IADD R16, R16, 0x1, -R6 ;  /* 0x000000011010a824 */ /* 0x000fe400078e0a06 */
[----:B------:R-:W-:Y:S02]  /*abd0*/  IMAD.MOV R18, RZ, RZ, -R14 ;  /* 0x000000ffff127224 */ /* 0x000fe400078e0a0e */
[----:B------:R-:W-:Y:S01]  /*abe0*/  @!P6 IMAD.IADD R17, R17, 0x1, -R6 ;  /* 0x000000011111e824 */ /* 0x000fe200078e0a06 */
[C---:B------:R-:W-:Y:S01]  /*abf0*/  ISETP.GT.U32.AND P2, PT, R6.reuse, R16, PT ;  /* 0x000000100600720c */ /* 0x040fe20003f44070 */
[----:B0-----:R-:W-:Y:S01]  /*ac00*/  IMAD.MOV.U32 R0, RZ, RZ, R13 ;  /* 0x000000ffff007224 */ /* 0x001fe200078e000d */
[C---:B------:R-:W-:Y:S01]  /*ac10*/  ISETP.GT.U32.AND P6, PT, R6.reuse, R12, PT ;  /* 0x0000000c0600720c */ /* 0x040fe20003fc4070 */
[----:B------:R-:W-:Y:S01]  /*ac20*/  IMAD R11, R6, R18, R11 ;  /* 0x00000012060b7224 */ /* 0x000fe200078e020b */
[----:B------:R-:W-:Y:S01]  /*ac30*/  LOP3.LUT R13, R10, 0x6c, RZ, 0xfc, !PT ;  /* 0x0000006c0a0d7812 */ /* 0x000fe200078efcff */
[----:B------:R-:W-:Y:S01]  /*ac40*/  @!P5 IMAD.MOV R0, RZ, RZ, -R0 ;  /* 0x000000ffff00d224 */ /* 0x000fe200078e0a00 */
[----:B------:R-:W-:Y:S01]  /*ac50*/  ISETP.GE.AND P5, PT, R5, RZ, PT ;  /* 0x000000ff0500720c */ /* 0x000fe20003fa6270 */
[----:B------:R-:W-:-:S03]  /*ac60*/  IMAD.HI.U32 R5, R2, R7, RZ ;  /* 0x0000000702057227 */ /* 0x000fc600078e00ff */
[----:B------:R0:W-:Y:S01]  /*ac70*/  STL [R1+0xec], R0 ;  /* 0x0000ec0001007387 */ /* 0x0001e20000100800 */
[----:B------:R-:W-:Y:S01]  /*ac80*/  IMAD.MOV R14, RZ, RZ, -R5 ;  /* 0x000000ffff0e7224 */ /* 0x000fe200078e0a05 */
[----:B------:R-:W-:Y:S01]  /*ac90*/  IABS R5, R13 ;  /* 0x0000000d00057213 */ /* 0x000fe20000000000 */
[--C-:B------:R-:W-:Y:S01]  /*aca0*/  @!P4 IMAD.IADD R15, R15, 0x1, -R6.reuse ;  /* 0x000000010f0fc824 */ /* 0x100fe200078e0a06 */
[C---:B------:R-:W-:Y:S01]  /*acb0*/  ISETP.GT.U32.AND P4, PT, R6.reuse, R11, PT ;  /* 0x0000000b0600720c */ /* 0x040fe20003f84070 */
[----:B------:R-:W-:Y:S02]  /*acc0*/  IMAD R7, R6, R14, R7 ;  /* 0x0000000e06077224 */ /* 0x000fe400078e0207 */
[----:B------:R-:W-:Y:S01]  /*acd0*/  @!P2 IMAD.IADD R16, R16, 0x1, -R6 ;  /* 0x000000011010a824 */ /* 0x000fe200078e0a06 */
[----:B------:R-:W-:Y:S01]  /*ace0*/  ISETP.GE.AND P2, PT, R3, RZ, PT ;  /* 0x000000ff0300720c */ /* 0x000fe20003f46270 */
[----:B------:R-:W-:Y:S01]  /*acf0*/  @!P1 IMAD.MOV R17, RZ, RZ, -R17 ;  /* 0x000000ffff119224 */ /* 0x000fe200078e0a11 */
[----:B------:R-:W-:Y:S01]  /*ad00*/  ISETP.GT.U32.AND P1, PT, R6, R7, PT ;  /* 0x000000070600720c */ /* 0x000fe20003f24070 */
[----:B------:R-:W-:Y:S01]  /*ad10*/  IMAD.MOV.U32 R9, RZ, RZ, R16 ;  /* 0x000000ffff097224 */ /* 0x000fe200078e0010 */
[----:B------:R-:W-:Y:S01]  /*ad20*/  LOP3.LUT R3, R10, 0x6a, RZ, 0xfc, !PT ;  /* 0x0000006a0a037812 */ /* 0x000fe200078efcff */
[--C-:B------:R-:W-:Y:S01]  /*ad30*/  @!P6 IMAD.IADD R12, R12, 0x1, -R6.reuse ;  /* 0x000000010c0ce824 */ /* 0x100fe200078e0a06 */
[----:B------:R1:W-:Y:S01]  /*ad40*/  STL [R1+0xf0], R17 ;  /* 0x0000f01101007387 */ /* 0x0003e20000100800 */
[----:B------:R-:W-:Y:S01]  /*ad50*/  @!P0 IMAD.MOV R9, RZ, RZ, -R9 ;  /* 0x000000ffff098224 */ /* 0x000fe200078e0a09 */
[----:B------:R-:W-:Y:S01]  /*ad60*/  IABS R14, R3 ;  /* 0x00000003000e7213 */ /* 0x000fe20000000000 */
[----:B------:R-:W-:Y:S01]  /*ad70*/  @!P4 IMAD.IADD R11, R11, 0x1, -R6 ;  /* 0x000000010b0bc824 */ /* 0x000fe200078e0a06 */
[----:B------:R-:W-:Y:S01]  /*ad80*/  ISETP.GE.AND P0, PT, R4, RZ, PT ;  /* 0x000000ff0400720c */ /* 0x000fe20003f06270 */
[----:B0-----:R-:W-:Y:S01]  /*ad90*/  IMAD.MOV.U32 R0, RZ, RZ, R15 ;  /* 0x000000ffff007224 */ /* 0x001fe200078e000f */
[C---:B------:R-:W-:Y:S01]  /*ada0*/  ISETP.GT.U32.AND P6, PT, R6.reuse, R12, PT ;  /* 0x0000000c0600720c */ /* 0x040fe20003fc4070 */
[----:B------:R-:W-:Y:S01]  /*adb0*/  IMAD.MOV.U32 R4, RZ, RZ, R14 ;  /* 0x000000ffff047224 */ /* 0x000fe200078e000e */
[----:B------:R-:W-:Y:S01]  /*adc0*/  ISETP.GT.U32.AND P4, PT, R6, R11, PT ;  /* 0x0000000b0600720c */ /* 0x000fe20003f84070 */
[----:B------:R-:W-:Y:S01]  /*add0*/  IMAD.HI.U32 R14, R2, R5, RZ ;  /* 0x00000005020e7227 */ /* 0x000fe200078e00ff */
[----:B------:R-:W-:Y:S01]  /*ade0*/  STL [R1+0xf4], R9 ;  /* 0x0000f40901007387 */ /* 0x000fe20000100800 */
[----:B------:R-:W-:-:S02]  /*adf0*/  LOP3.LUT R16, R10, 0x62, RZ, 0xfc, !PT ;  /* 0x000000620a107812 */ /* 0x000fc400078efcff */
[----:B------:R-:W-:Y:S02]  /*ae00*/  @!P1 IMAD.IADD R7, R7, 0x1, -R6 ;  /* 0x0000000107079824 */ /* 0x000fe400078e0a06 */
[----:B------:R-:W-:Y:S01]  /*ae10*/  IMAD.MOV R14, RZ, RZ, -R14 ;  /* 0x000000ffff0e7224 */ /* 0x000fe200078e0a0e */
[----:B------:R-:W-:Y:S01]  /*ae20*/  IABS R20, R16 ;  /* 0x0000001000147213 */ /* 0x000fe20000000000 */
[----:B------:R-:W-:Y:S01]  /*ae30*/  IMAD.HI.U32 R15, R2, R4, RZ ;  /* 0x00000004020f7227 */ /* 0x000fe200078e00ff */
[----:B------:R-:W-:-:S03]  /*ae40*/  ISETP.GT.U32.AND P1, PT, R6, R7, PT ;  /* 0x000000070600720c */ /* 0x000fc60003f24070 */
[----:B------:R-:W-:Y:S01]  /*ae50*/  IMAD R5, R6, R14, R5 ;  /* 0x0000000e06057224 */ /* 0x000fe200078e0205 */
[C---:B------:R-:W-:Y:S01]  /*ae60*/  LOP3.LUT R14, R10.reuse, 0x66, RZ, 0xfc, !PT ;  /* 0x000000660a0e7812 */ /* 0x040fe200078efcff */
[----:B------:R-:W-:Y:S01]  /*ae70*/  @!P3 IMAD.MOV R0, RZ, RZ, -R0 ;  /* 0x000000ffff00b224 */ /* 0x000fe200078e0a00 */
[----:B------:R-:W-:Y:S01]  /*ae80*/  ISETP.GE.AND P3, PT, R13, RZ, PT ;  /* 0x000000ff0d00720c */ /* 0x000fe20003f66270 */
[----:B------:R-:W-:Y:S01]  /*ae90*/  IMAD.MOV R15, RZ, RZ, -R15 ;  /* 0x000000ffff0f7224 */ /* 0x000fe200078e0a0f */
[----:B------:R-:W-:Y:S01]  /*aea0*/  LOP3.LUT R13, R10, 0x68, RZ, 0xfc, !PT ;  /* 0x000000680a0d7812 */ /* 0x000fe200078efcff */
[--C-:B------:R-:W-:Y:S01]  /*aeb0*/  @!P4 IMAD.IADD R11, R11, 0x1, -R6.reuse ;  /* 0x000000010b0bc824 */ /* 0x100fe200078e0a06 */
[----:B------:R-:W-:Y:S01]  /*aec0*/  ISETP.GT.U32.AND P4, PT, R6, R5, PT ;  /* 0x000000050600720c */ /* 0x000fe20003f84070 */
[----:B------:R-:W-:Y:S01]  /*aed0*/  @!P6 IMAD.IADD R12, R12, 0x1, -R6 ;  /* 0x000000010c0ce824 */ /* 0x000fe200078e0a06 */
[----:B------:R-:W-:Y:S01]  /*aee0*/  ISETP.GE.AND P6, PT, R3, RZ, PT ;  /* 0x000000ff0300720c */ /* 0x000fe20003fc6270 */
[----:B------:R-:W-:Y:S01]  /*aef0*/  IMAD R4, R6, R15, R4 ;  /* 0x0000000f06047224 */ /* 0x000fe200078e0204 */
[----:B------:R-:W-:Y:S01]  /*af00*/  IABS R3, R13 ;  /* 0x0000000d00037213 */ /* 0x000fe20000000000 */
[----:B------:R-:W-:Y:S01]  /*af10*/  @!P1 IMAD.IADD R7, R7, 0x1, -R6 ;  /* 0x0000000107079824 */ /* 0x000fe200078e0a06 */
[----:B------:R0:W-:Y:S01]  /*af20*/  STL [R1+0xf8], R0 ;  /* 0x0000f80001007387 */ /* 0x0001e20000100800 */
[----:B------:R-:W-:-:S02]  /*af30*/  LOP3.LUT R15, R10, 0x64, RZ, 0xfc, !PT ;  /* 0x000000640a0f7812 */ /* 0x000fc400078efcff */
[----:B------:R-:W-:Y:S01]  /*af40*/  IMAD.HI.U32 R19, R2, R3, RZ ;  /* 0x0000000302137227 */ /* 0x000fe200078e00ff */
[C---:B------:R-:W-:Y:S02]  /*af50*/  ISETP.GT.U32.AND P1, PT, R6.reuse, R4, PT ;  /* 0x000000040600720c */ /* 0x040fe40003f24070 */
[----:B-1----:R-:W-:Y:S01]  /*af60*/  IABS R17, R14 ;  /* 0x0000000e00117213 */ /* 0x002fe20000000000 */
[----:B------:R-:W-:Y:S01]  /*af70*/  IMAD.MOV R19, RZ, RZ, -R19 ;  /* 0x000000ffff137224 */ /* 0x000fe200078e0a13 */
[----:B------:R-:W-:Y:S01]  /*af80*/  IABS R18, R15 ;  /* 0x0000000f00127213 */ /* 0x000fe20000000000 */
[----:B------:R-:W-:Y:S02]  /*af90*/  @!P4 IMAD.IADD R5, R5, 0x1, -R6 ;  /* 0x000000010505c824 */ /* 0x000fe400078e0a06 */
[----:B0-----:R-:W-:Y:S02]  /*afa0*/  IMAD.MOV.U32 R0, RZ, RZ, R12 ;  /* 0x000000ffff007224 */ /* 0x001fe400078e000c */
[----:B------:R-:W-:Y:S01]  /*afb0*/  IMAD R3, R6, R19, R3 ;  /* 0x0000001306037224 */ /* 0x000fe200078e0203 */
[----:B------:R-:W-:Y:S01]  /*afc0*/  LOP3.LUT R19, R10, 0x60, RZ, 0xfc, !PT ;  /* 0x000000600a137812 */ /* 0x000fe200078efcff */
[----:B------:R-:W-:Y:S01]  /*afd0*/  @!P5 IMAD.MOV R0, RZ, RZ, -R0 ;  /* 0x000000ffff00d224 */ /* 0x000fe200078e0a00 */
[----:B------:R-:W-:Y:S01]  /*afe0*/  ISETP.GT.U32.AND P5, PT, R6, R5, PT ;  /* 0x000000050600720c */ /* 0x000fe20003fa4070 */
[----:B------:R-:W-:Y:S01]  /*aff0*/  @!P1 IMAD.IADD R4, R4, 0x1, -R6 ;  /* 0x0000000104049824 */ /* 0x000fe200078e0a06 */
[----:B------:R-:W-:Y:S01]  /*b000*/  ISETP.GT.U32.AND P4, PT, R6, R3, PT ;  /* 0x000000030600720c */ /* 0x000fe20003f84070 */
[----:B------:R-:W-:Y:S01]  /*b010*/  IMAD.HI.U32 R21, R2, R17, RZ ;  /* 0x0000001102157227 */ /* 0x000fe200078e00ff */
[----:B------:R0:W-:Y:S01]  /*b020*/  STL [R1+0xe8], R0 ;  /* 0x0000e80001007387 */ /* 0x0001e20000100800 */
[----:B------:R-:W-:-:S02]  /*b030*/  ISETP.GE.AND P1, PT, R13, RZ, PT ;  /* 0x000000ff0d00720c */ /* 0x000fc40003f26270 */
[----:B------:R-:W-:Y:S01]  /*b040*/  IMAD.HI.U32 R22, R2, R18, RZ ;  /* 0x0000001202167227 */ /* 0x000fe200078e00ff */
[----:B------:R-:W-:-:S03]  /*b050*/  IABS R12, R19 ;  /* 0x00000013000c7213 */ /* 0x000fc60000000000 */
[----:B------:R-:W-:Y:S02]  /*b060*/  IMAD.MOV R21, RZ, RZ, -R21 ;  /* 0x000000ffff157224 */ /* 0x000fe400078e0a15 */
[----:B------:R-:W-:-:S04]  /*b070*/  IMAD.HI.U32 R13, R2, R20, RZ ;  /* 0x00000014020d7227 */ /* 0x000fc800078e00ff */
[----:B0-----:R-:W-:Y:S02]  /*b080*/  IMAD.MOV.U32 R0, RZ, RZ, R11 ;  /* 0x000000ffff007224 */ /* 0x001fe400078e000b */
[----:B------:R-:W-:Y:S02]  /*b090*/  IMAD.MOV R22, RZ, RZ, -R22 ;  /* 0x000000ffff167224 */ /* 0x000fe400078e0a16 */
[----:B------:R-:W-:Y:S01]  /*b0a0*/  @!P2 IMAD.MOV R0, RZ, RZ, -R0 ;  /* 0x000000ffff00a224 */ /* 0x000fe200078e0a00 */
[C---:B------:R-:W-:Y:S01]  /*b0b0*/  ISETP.GT.U32.AND P2, PT, R6.reuse, R4, PT ;  /* 0x000000040600720c */ /* 0x040fe20003f44070 */
[C---:B------:R-:W-:Y:S02]  /*b0c0*/  IMAD R17, R6.reuse, R21, R17 ;  /* 0x0000001506117224 */ /* 0x040fe400078e0211 */
[----:B------:R-:W-:Y:S01]  /*b0d0*/  IMAD.MOV R13, RZ, RZ, -R13 ;  /* 0x000000ffff0d7224 */ /* 0x000fe200078e0a0d */
[----:B------:R0:W-:Y:S01]  /*b0e0*/  STL [R1+0xe0], R0 ;  /* 0x0000e00001007387 */ /* 0x0001e20000100800 */
[--C-:B------:R-:W-:Y:S01]  /*b0f0*/  @!P5 IMAD.IADD R5, R5, 0x1, -R6.reuse ;  /* 0x000000010505d824 */ /* 0x100fe200078e0a06 */
[----:B------:R-:W-:Y:S01]  /*b100*/  ISETP.GT.U32.AND P5, PT, R6, R17, PT ;  /* 0x000000110600720c */ /* 0x000fe20003fa4070 */
[----:B------:R-:W-:-:S02]  /*b110*/  @!P4 IMAD.IADD R3, R3, 0x1, -R6 ;  /* 0x000000010303c824 */ /* 0x000fc400078e0a06 */
[C---:B------:R-:W-:Y:S02]  /*b120*/  IMAD R18, R6.reuse, R22, R18 ;  /* 0x0000001606127224 */ /* 0x040fe400078e0212 */
[C---:B------:R-:W-:Y:S01]  /*b130*/  IMAD R20, R6.reuse, R13, R20 ;  /* 0x0000000d06147224 */ /* 0x040fe200078e0214 */
[C---:B------:R-:W-:Y:S01]  /*b140*/  ISETP.GT.U32.AND P4, PT, R6.reuse, R3, PT ;  /* 0x000000030600720c */ /* 0x040fe20003f84070 */
[----:B------:R-:W-:Y:S01]  /*b150*/  @!P0 IMAD.MOV R7, RZ, RZ, -R7 ;  /* 0x000000ffff078224 */ /* 0x000fe200078e0a07 */
[----:B------:R-:W-:Y:S01]  /*b160*/  ISETP.GT.U32.AND P0, PT, R6, R18, PT ;  /* 0x000000120600720c */ /* 0x000fe20003f04070 */
[----:B0-----:R-:W-:Y:S02]  /*b170*/  IMAD.MOV.U32 R0, RZ, RZ, R5 ;  /* 0x000000ffff007224 */ /* 0x001fe400078e0005 */
[----:B------:R-:W-:Y:S01]  /*b180*/  @!P2 IMAD.IADD R4, R4, 0x1, -R6 ;  /* 0x000000010404a824 */ /* 0x000fe200078e0a06 */
[----:B------:R-:W-:Y:S01]  /*b190*/  ISETP.GT.U32.AND P2, PT, R6, R20, PT ;  /* 0x000000140600720c */ /* 0x000fe20003f44070 */
[----:B------:R-:W-:Y:S01]  /*b1a0*/  @!P3 IMAD.MOV R0, RZ, RZ, -R0 ;  /* 0x000000ffff00b224 */ /* 0x000fe200078e0a00 */
[----:B------:R0:W-:Y:S01]  /*b1b0*/  STL [R1+0xdc], R7 ;  /* 0x0000dc0701007387 */ /* 0x0001e20000100800 */
[----:B------:R-:W-:Y:S01]  /*b1c0*/  IMAD.HI.U32 R5, R2, R12, RZ ;  /* 0x0000000c02057227 */ /* 0x000fe200078e00ff */
[----:B------:R-:W-:-:S02]  /*b1d0*/  ISETP.GE.AND P3, PT, R14, RZ, PT ;  /* 0x000000ff0e00720c */ /* 0x000fc40003f66270 */
[----:B------:R1:W-:Y:S01]  /*b1e0*/  STL [R1+0xd8], R0 ;  /* 0x0000d80001007387 */ /* 0x0003e20000100800 */
[----:B------:R-:W-:Y:S02]  /*b1f0*/  IMAD.MOV R5, RZ, RZ, -R5 ;  /* 0x000000ffff057224 */ /* 0x000fe400078e0a05 */
[--C-:B------:R-:W-:Y:S01]  /*b200*/  @!P5 IMAD.IADD R17, R17, 0x1, -R6.reuse ;  /* 0x000000011111d824 */ /* 0x100fe200078e0a06 */
[----:B------:R-:W-:Y:S01]  /*b210*/  ISETP.GE.AND P5, PT, R16, RZ, PT ;  /* 0x000000ff1000720c */ /* 0x000fe20003fa6270 */
[----:B------:R-:W-:Y:S01]  /*b220*/  @!P4 IMAD.IADD R3, R3, 0x1, -R6 ;  /* 0x000000010303c824 */ /* 0x000fe200078e0a06 */
[----:B0-----:R-:W-:Y:S01]  /*b230*/  LOP3.LUT R7, R10, 0x5e, RZ, 0xfc, !PT ;  /* 0x0000005e0a077812 */ /* 0x001fe200078efcff */
[----:B------:R-:W-:Y:S01]  /*b240*/  IMAD R11, R6, R5, R12 ;  /* 0x00000005060b7224 */ /* 0x000fe200078e020c */
[----:B------:R-:W-:Y:S01]  /*b250*/  LOP3.LUT R12, R10, 0x5c, RZ, 0xfc, !PT ;  /* 0x0000005c0a0c7812 */ /* 0x000fe200078efcff */
[----:B------:R-:W-:Y:S01]  /*b260*/  @!P0 IMAD.IADD R18, R18, 0x1, -R6 ;  /* 0x0000000112128824 */ /* 0x000fe200078e0a06 */
[----:B------:R-:W-:Y:S01]  /*b270*/  IABS R14, R7 ;  /* 0x00000007000e7213 */ /* 0x000fe20000000000 */
[----:B-1----:R-:W-:Y:S01]  /*b280*/  IMAD.MOV.U32 R0, RZ, RZ, R4 ;  /* 0x000000ffff007224 */ /* 0x002fe200078e0004 */
[----:B------:R-:W-:Y:S01]  /*b290*/  ISETP.GT.U32.AND P0, PT, R6, R17, PT ;  /* 0x000000110600720c */ /* 0x000fe20003f04070 */
[----:B------:R-:W-:Y:S01]  /*b2a0*/  @!P2 IMAD.IADD R20, R20, 0x1, -R6 ;  /* 0x000000011414a824 */ /* 0x000fe200078e0a06 */
[----:B------:R-:W-:Y:S01]  /*b2b0*/  IABS R4, R12 ;  /* 0x0000000c00047213 */ /* 0x000fe20000000000 */
[----:B------:R-:W-:Y:S01]  /*b2c0*/  @!P6 IMAD.MOV R0, RZ, RZ, -R0 ;  /* 0x000000ffff00e224 */ /* 0x000fe200078e0a00 */
[----:B------:R-:W-:Y:S01]  /*b2d0*/  ISETP.GT.U32.AND P2, PT, R6, R18, PT ;  /* 0x000000120600720c */ /* 0x000fe20003f44070 */
[----:B------:R-:W-:Y:S01]  /*b2e0*/  IMAD.HI.U32 R5, R2, R14, RZ ;  /* 0x0000000e02057227 */ /* 0x000fe200078e00ff */
[----:B------:R-:W-:-:S02]  /*b2f0*/  ISETP.GT.U32.AND P6, PT, R6, R20, PT ;  /* 0x000000140600720c */ /* 0x000fc40003fc4070 */
[----:B------:R0:W-:Y:S01]  /*b300*/  STL [R1+0xd0], R0 ;  /* 0x0000d00001007387 */ /* 0x0001e20000100800 */
[----:B------:R-:W-:-:S04]  /*b310*/  ISETP.GE.AND P4, PT, R15, RZ, PT ;  /* 0x000000ff0f00720c */ /* 0x000fc80003f86270 */
[----:B------:R-:W-:Y:S01]  /*b320*/  @!P0 IMAD.IADD R17, R17, 0x1, -R6 ;  /* 0x0000000111118824 */ /* 0x000fe200078e0a06 */
[----:B------:R-:W-:-:S03]  /*b330*/  ISETP.GE.AND P0, PT, R19, RZ, PT ;  /* 0x000000ff1300720c */ /* 0x000fc60003f06270 */
[----:B------:R-:W-:Y:S01]  /*b340*/  @!P2 IMAD.IADD R18, R18, 0x1, -R6 ;  /* 0x000000011212a824 */ /* 0x000fe200078e0a06 */
[----:B------:R-:W-:Y:S01]  /*b350*/  ISETP.GE.AND P2, PT, R7, RZ, PT ;  /* 0x000000ff0700720c */ /* 0x000fe20003f46270 */
[----:B0-----:R-:W-:Y:S01]  /*b360*/  IMAD.MOV.U32 R0, RZ, RZ, R3 ;  /* 0x000000ffff007224 */ /* 0x001fe200078e0003 */
[----:B------:R-:W-:Y:S01]  /*b370*/  LOP3.LUT R7, R10, 0x56, RZ, 0xfc, !PT ;  /* 0x000000560a077812 */ /* 0x000fe200078efcff */
[----:B------:R-:W-:Y:S02]  /*b380*/  IMAD.MOV.U32 R3, RZ, RZ, R4 ;  /* 0x000000ffff037224 */ /* 0x000fe400078e0004 */
[----:B------:R-:W-:Y:S01]  /*b390*/  @!P1 IMAD.MOV R0, RZ, RZ, -R0 ;  /* 0x000000ffff009224 */ /* 0x000fe200078e0a00 */
[----:B------:R-:W-:Y:S01]  /*b3a0*/  ISETP.GT.U32.AND P1, PT, R6, R11, PT ;  /* 0x0000000b0600720c */ /* 0x000fe20003f24070 */
[----:B------:R-:W-:Y:S01]  /*b3b0*/  IMAD.MOV R4, RZ, RZ, -R5 ;  /* 0x000000ffff047224 */ /* 0x000fe200078e0a05 */
[----:B------:R-:W-:Y:S01]  /*b3c0*/  LOP3.LUT R5, R10, 0x5a, RZ, 0xfc, !PT ;  /* 0x0000005a0a057812 */ /* 0x000fe200078efcff */
[----:B------:R-:W-:Y:S01]  /*b3d0*/  IMAD.HI.U32 R13, R2, R3, RZ ;  /* 0x00000003020d7227 */ /* 0x000fe200078e00ff */
[----:B------:R0:W-:Y:S01]  /*b3e0*/  STL [R1+0xcc], R0 ;  /* 0x0000cc0001007387 */ /* 0x0001e20000100800 */
[----:B------:R-:W-:-:S02]  /*b3f0*/  IABS R16, R7 ;  /* 0x0000000700107213 */ /* 0x000fc40000000000 */
[----:B------:R-:W-:Y:S01]  /*b400*/  IMAD R14, R6, R4, R14 ;  /* 0x00000004060e7224 */ /* 0x000fe200078e020e */
[----:B------:R-:W-:Y:S01]  /*b410*/  IABS R15, R5 ;  /* 0x00000005000f7213 */ /* 0x000fe20000000000 */
[--C-:B------:R-:W-:Y:S01]  /*b420*/  @!P6 IMAD.IADD R20, R20, 0x1, -R6.reuse ;  /* 0x000000011414e824 */ /* 0x100fe200078e0a06 */
[----:B------:R-:W-:Y:S01]  /*b430*/  LOP3.LUT R4, R10, 0x54, RZ, 0xfc, !PT ;  /* 0x000000540a047812 */ /* 0x000fe200078efcff */
[----:B------:R-:W-:Y:S01]  /*b440*/  IMAD.MOV R13, RZ, RZ, -R13 ;  /* 0x000000ffff0d7224 */ /* 0x000fe200078e0a0d */
[----:B------:R-:W-:Y:S01]  /*b450*/  ISETP.GT.U32.AND P6, PT, R6, R14, PT ;  /* 0x0000000e0600720c */ /* 0x000fe20003fc4070 */
[----:B------:R-:W-:Y:S01]  /*b460*/  @!P1 IMAD.IADD R11, R11, 0x1, -R6 ;  /* 0x000000010b0b9824 */ /* 0x000fe200078e0a06 */
[----:B------:R-:W-:Y:S01]  /*b470*/  ISETP.GE.AND P1, PT, R12, RZ, PT ;  /* 0x000000ff0c00720c */ /* 0x000fe20003f26270 */
[----:B0-----:R-:W-:Y:S02]  /*b480*/  IMAD.MOV.U32 R0, RZ, RZ, R17 ;  /* 0x000000ffff007224 */ /* 0x001fe400078e0011 */
[----:B------:R-:W-:Y:S01]  /*b490*/  IMAD R12, R6, R13, R3 ;  /* 0x0000000d060c7224 */ /* 0x000fe200078e0203 */
[----:B------:R-:W-:Y:S01]  /*b4a0*/  LOP3.LUT R13, R10, 0x58, RZ, 0xfc, !PT ;  /* 0x000000580a0d7812 */ /* 0x000fe200078efcff */
[----:B------:R-:W-:Y:S01]  /*b4b0*/  @!P3 IMAD.MOV R0, RZ, RZ, -R0 ;  /* 0x000000ffff00b224 */ /* 0x000fe200078e0a00 */
[----:B------:R-:W-:Y:S01]  /*b4c0*/  ISETP.GT.U32.AND P3, PT, R6, R11, PT ;  /* 0x0000000b0600720c */ /* 0x000fe20003f64070 */
[----:B------:R-:W-:Y:S01]  /*b4d0*/  IMAD.MOV.U32 R9, RZ, RZ, R18 ;  /* 0x000000ffff097224 */ /* 0x000fe200078e0012 */
[----:B------:R-:W-:Y:S01]  /*b4e0*/  IABS R19, R13 ;  /* 0x0000000d00137213 */ /* 0x000fe20000000000 */
[----:B------:R-:W-:Y:S01]  /*b4f0*/  IMAD.HI.U32 R21, R2, R15, RZ ;  /* 0x0000000f02157227 */ /* 0x000fe200078e00ff */
[----:B------:R0:W-:Y:S01]  /*b500*/  STL [R1+0xc8], R0 ;  /* 0x0000c80001007387 */ /* 0x0001e20000100800 */
[----:B------:R-:W-:-:S02]  /*b510*/  IABS R3, R4 ;  /* 0x0000000400037213 */ /* 0x000fc40000000000 */
[----:B------:R-:W-:Y:S01]  /*b520*/  @!P4 IMAD.MOV R9, RZ, RZ, -R9 ;  /* 0x000000ffff09c224 */ /* 0x000fe200078e0a09 */
[----:B------:R-:W-:Y:S01]  /*b530*/  ISETP.GT.U32.AND P4, PT, R6, R12, PT ;  /* 0x0000000c0600720c */ /* 0x000fe20003f84070 */
[----:B------:R-:W-:Y:S02]  /*b540*/  IMAD.MOV R17, RZ, RZ, -R21 ;  /* 0x000000ffff117224 */ /* 0x000fe400078e0a15 */
[--C-:B------:R-:W-:Y:S01]  /*b550*/  @!P6 IMAD.IADD R14, R14, 0x1, -R6.reuse ;  /* 0x000000010e0ee824 */ /* 0x100fe200078e0a06 */
[----:B------:R-:W-:Y:S01]  /*b560*/  STL [R1+0xc4], R9 ;  /* 0x0000c40901007387 */ /* 0x000fe20000100800 */
[----:B------:R-:W-:Y:S02]  /*b570*/  @!P3 IMAD.IADD R11, R11, 0x1, -R6 ;  /* 0x000000010b0bb824 */ /* 0x000fe400078e0a06 */
[----:B0-----:R-:W-:Y:S01]  /*b580*/  IMAD.MOV.U32 R0, RZ, RZ, R20 ;  /* 0x000000ffff007224 */ /* 0x001fe200078e0014 */
[----:B------:R-:W-:Y:S01]  /*b590*/  ISETP.GT.U32.AND P6, PT, R6, R14, PT ;  /* 0x0000000e0600720c */ /* 0x000fe20003fc4070 */
[----:B------:R-:W-:-:S04]  /*b5a0*/  IMAD.HI.U32 R18, R2, R19, RZ ;  /* 0x0000001302127227 */ /* 0x000fc800078e00ff */
[----:B------:R-:W-:Y:S01]  /*b5b0*/  @!P5 IMAD.MOV R0, RZ, RZ, -R0 ;  /* 0x000000ffff00d224 */ /* 0x000fe200078e0a00 */
[----:B------:R-:W-:Y:S01]  /*b5c0*/  ISETP.GE.AND P5, PT, R5, RZ, PT ;  /* 0x000000ff0500720c */ /* 0x000fe20003fa6270 */
[----:B------:R-:W-:Y:S02]  /*b5d0*/  IMAD R5, R6, R17, R15 ;  /* 0x0000001106057224 */ /* 0x000fe400078e020f */
[--C-:B------:R-:W-:Y:S01]  /*b5e0*/  @!P4 IMAD.IADD R12, R12, 0x1, -R6.reuse ;  /* 0x000000010c0cc824 */ /* 0x100fe200078e0a06 */
[----:B------:R0:W-:Y:S01]  /*b5f0*/  STL [R1+0xc0], R0 ;  /* 0x0000c00001007387 */ /* 0x0001e20000100800 */
[----:B------:R-:W-:Y:S01]  /*b600*/  IMAD.HI.U32 R15, R2, R16, RZ ;  /* 0x00000010020f7227 */ /* 0x000fe200078e00ff */
[C---:B------:R-:W-:Y:S02]  /*b610*/  ISETP.GT.U32.AND P3, PT, R6.reuse, R5, PT ;  /* 0x000000050600720c */ /* 0x040fe40003f64070 */
[----:B------:R-:W-:Y:S01]  /*b620*/  ISETP.GT.U32.AND P4, PT, R6, R12, PT ;  /* 0x0000000c0600720c */ /* 0x000fe20003f84070 */
[----:B------:R-:W-:Y:S01]  /*b630*/  @!P6 IMAD.IADD R14, R14, 0x1, -R6 ;  /* 0x000000010e0ee824 */ /* 0x000fe200078e0a06 */
[----:B------:R-:W-:Y:S01]  /*b640*/  ISETP.GE.AND P6, PT, R13, RZ, PT ;  /* 0x000000ff0d00720c */ /* 0x000fe20003fc6270 */
[----:B------:R-:W-:-:S02]  /*b650*/  IMAD.MOV R18, RZ, RZ, -R18 ;  /* 0x000000ffff127224 */ /* 0x000fc400078e0a12 */
[----:B------:R-:W-:Y:S01]  /*b660*/  IMAD.MOV R13, RZ, RZ, -R15 ;  /* 0x000000ffff0d7224 */ /* 0x000fe200078e0a0f */
[----:B------:R-:W-:Y:S01]  /*b670*/  LOP3.LUT R15, R10, 0x52, RZ, 0xfc, !PT ;  /* 0x000000520a0f7812 */ /* 0x000fe200078efcff */
[----:B0-----:R-:W-:Y:S02]  /*b680*/  IMAD.MOV.U32 R0, RZ, RZ, R11 ;  /* 0x000000ffff007224 */ /* 0x001fe400078e000b */
[C---:B------:R-:W-:Y:S02]  /*b690*/  IMAD R18, R6.reuse, R18, R19 ;  /* 0x0000001206127224 */ /* 0x040fe400078e0213 */
[----:B------:R-:W-:Y:S02]  /*b6a0*/  @!P3 IMAD.IADD R5, R5, 0x1, -R6 ;  /* 0x000000010505b824 */ /* 0x000fe400078e0a06 */
[C---:B------:R-:W-:Y:S01]  /*b6b0*/  IMAD R13, R6.reuse, R13, R16 ;  /* 0x0000000d060d7224 */ /* 0x040fe200078e0210 */
[C---:B------:R-:W-:Y:S01]  /*b6c0*/  ISETP.GT.U32.AND P3, PT, R6.reuse, R18, PT ;  /* 0x000000120600720c */ /* 0x040fe20003f64070 */
[----:B------:R-:W-:Y:S01]  /*b6d0*/  @!P0 IMAD.MOV R0, RZ, RZ, -R0 ;  /* 0x000000ffff008224 */ /* 0x000fe200078e0a00 */
[----:B------:R-:W-:Y:S01]  /*b6e0*/  ISETP.GT.U32.AND P0, PT, R6, R5, PT ;  /* 0x000000050600720c */ /* 0x000fe20003f04070 */
[----:B------:R-:W-:Y:S01]  /*b6f0*/  @!P4 IMAD.IADD R12, R12, 0x1, -R6 ;  /* 0x000000010c0cc824 */ /* 0x000fe200078e0a06 */
[----:B------:R-:W-:Y:S01]  /*b700*/  ISETP.GT.U32.AND P4, PT, R6, R13, PT ;  /* 0x0000000d0600720c */ /* 0x000fe20003f84070 */
[----:B------:R-:W-:Y:S01]  /*b710*/  IMAD.MOV.U32 R9, RZ, RZ, R14 ;  /* 0x000000ffff097224 */ /* 0x000fe200078e000e */
[----:B------:R0:W-:Y:S01]  /*b720*/  STL [R1+0x90], R0 ;  /* 0x0000900001007387 */ /* 0x0001e20000100800 */
[----:B------:R-:W-:Y:S01]  /*b730*/  IABS R16, R15 ;  /* 0x0000000f00107213 */ /* 0x000fe20000000000 */
[----:B------:R-:W-:-:S04]  /*b740*/  IMAD.HI.U32 R17, R2, R3, RZ ;  /* 0x0000000302117227 */ /* 0x000fc800078e00ff */
[----:B------:R-:W-:Y:S01]  /*b750*/  @!P2 IMAD.MOV R9, RZ, RZ, -R9 ;  /* 0x000000ffff09a224 */ /* 0x000fe200078e0a09 */
[----:B------:R-:W-:Y:S01]  /*b760*/  ISETP.GE.AND P2, PT, R7, RZ, PT ;  /* 0x000000ff0700720c */ /* 0x000fe20003f46270 */
[----:B------:R-:W-:Y:S01]  /*b770*/  IMAD.MOV.U32 R11, RZ, RZ, R16 ;  /* 0x000000ffff0b7224 */ /* 0x000fe200078e0010 */
[----:B------:R-:W-:Y:S01]  /*b780*/  LOP3.LUT R16, R10, 0x50, RZ, 0xfc, !PT ;  /* 0x000000500a107812 */ /* 0x000fe200078efcff */
[----:B0-----:R-:W-:Y:S01]  /*b790*/  IMAD.MOV.U32 R0, RZ, RZ, R12 ;  /* 0x000000ffff007224 */ /* 0x001fe200078e000c */
[----:B------:R-:W-:Y:S01]  /*b7a0*/  STL [R1+0x98], R9 ;  /* 0x0000980901007387 */ /* 0x000fe20000100800 */
[----:B------:R-:W-:Y:S01]  /*b7b0*/  @!P0 IMAD.IADD R5, R5, 0x1, -R6 ;  /* 0x0000000105058824 */ /* 0x000fe200078e0a06 */
[----:B------:R-:W-:Y:S01]  /*b7c0*/  ISETP.GE.AND P0, PT, R4, RZ, PT ;  /* 0x000000ff0400720c */ /* 0x000fe20003f06270 */
[----:B------:R-:W-:Y:S01]  /*b7d0*/  @!P1 IMAD.MOV R0, RZ, RZ, -R0 ;  /* 0x000000ffff009224 */ /* 0x000fe200078e0a00 */
[----:B------:R-:W-:Y:S01]  /*b7e0*/  IABS R4, R16 ;  /* 0x0000001000047213 */ /* 0x000fe20000000000 */
[----:B------:R-:W-:-:S02]  /*b7f0*/  IMAD.MOV R17, RZ, RZ, -R17 ;  /* 0x000000ffff117224 */ /* 0x000fc400078e0a11 */
[--C-:B------:R-:W-:Y:S01]  /*b800*/  @!P3 IMAD.IADD R18, R18, 0x1, -R6.reuse ;  /* 0x000000011212b824 */ /* 0x100fe200078e0a06 */
[----:B------:R0:W-:Y:S01]  /*b810*/  STL [R1+0xb8], R0 ;  /* 0x0000b80001007387 */ /* 0x0001e20000100800 */
[----:B------:R-:W-:Y:S01]  /*b820*/  @!P4 IMAD.IADD R13, R13, 0x1, -R6 ;  /* 0x000000010d0dc824 */ /* 0x000fe200078e0a06 */
[----:B------:R-:W-:Y:S01]  /*b830*/  ISETP.GE.AND P3, PT, R15, RZ, PT ;  /* 0x000000ff0f00720c */ /* 0x000fe20003f66270 */
[C---:B------:R-:W-:Y:S01]  /*b840*/  IMAD R3, R6.reuse, R17, R3 ;  /* 0x0000001106037224 */ /* 0x040fe200078e0203 */
[----:B------:R-:W-:Y:S01]  /*b850*/  ISETP.GT.U32.AND P4, PT, R6, R18, PT ;  /* 0x000000120600720c */ /* 0x000fe20003f84070 */
[----:B------:R-:W-:Y:S01]  /*b860*/  IMAD.HI.U32 R14, R2, R11, RZ ;  /* 0x0000000b020e7227 */ /* 0x000fe200078e00ff */
[----:B------:R-:W-:Y:S02]  /*b870*/  LOP3.LUT R15, R10, 0x4c, RZ, 0xfc, !PT ;  /* 0x0000004c0a0f7812 */ /* 0x000fe400078efcff */
[----:B------:R-:W-:Y:S01]  /*b880*/  ISETP.GT.U32.AND P1, PT, R6, R3, PT ;  /* 0x000000030600720c */ /* 0x000fe20003f24070 */
[----:B------:R-:W-:-:S04]  /*b890*/  IMAD.HI.U32 R12, R2, R4, RZ ;  /* 0x00000004020c7227 */ /* 0x000fc800078e00ff */
[----:B0-----:R-:W-:Y:S01]  /*b8a0*/  IMAD.MOV.U32 R0, RZ, RZ, R5 ;  /* 0x000000ffff007224 */ /* 0x001fe200078e0005 */
[----:B------:R-:W-:Y:S01]  /*b8b0*/  LOP3.LUT R5, R10, 0x4e, RZ, 0xfc, !PT ;  /* 0x0000004e0a057812 */ /* 0x000fe200078efcff */
[----:B------:R-:W-:Y:S02]  /*b8c0*/  IMAD.MOV R14, RZ, RZ, -R14 ;  /* 0x000000ffff0e7224 */ /* 0x000fe400078e0a0e */
[----:B------:R-:W-:Y:S01]  /*b8d0*/  @!P5 IMAD.MOV R0, RZ, RZ, -R0 ;  /* 0x000000ffff00d224 */ /* 0x000fe200078e0a00 */
[C---:B------:R-:W-:Y:S01]  /*b8e0*/  ISETP.GT.U32.AND P5, PT, R6.reuse, R13, PT ;  /* 0x0000000d0600720c */ /* 0x040fe20003fa4070 */
[----:B------:R-:W-:Y:S02]  /*b8f0*/  IMAD.MOV R12, RZ, RZ, -R12 ;  /* 0x000000ffff0c7224 */ /* 0x000fe400078e0a0c */
[C---:B------:R-:W-:Y:S01]  /*b900*/  IMAD R7, R6.reuse, R14, R11 ;  /* 0x0000000e06077224 */ /* 0x040fe200078e020b */
[----:B------:R-:W-:Y:S01]  /*b910*/  IABS R11, R5 ;  /* 0x00000005000b7213 */ /* 0x000fe20000000000 */
[----:B------:R-:W-:Y:S01]  /*b920*/  IMAD R4, R6, R12, R4 ;  /* 0x0000000c06047224 */ /* 0x000fe200078e0204 */
[----:B------:R-:W-:Y:S01]  /*b930*/  LOP3.LUT R14, R10, 0x4a, RZ, 0xfc, !PT ;  /* 0x0000004a0a0e7812 */ /* 0x000fe200078efcff */
[--C-:B------:R-:W-:Y:S01]  /*b940*/  @!P4 IMAD.IADD R18, R18, 0x1, -R6.reuse ;  /* 0x000000011212c824 */ /* 0x100fe200078e0a06 */
[----:B------:R-:W-:Y:S01]  /*b950*/  ISETP.GT.U32.AND P4, PT, R6, R7, PT ;  /* 0x000000070600720c */ /* 0x000fe20003f84070 */
[----:B------:R-:W-:Y:S01]  /*b960*/  @!P1 IMAD.IADD R3, R3, 0x1, -R6 ;  /* 0x0000000103039824 */ /* 0x000fe200078e0a06 */
[----:B------:R0:W-:Y:S01]  /*b970*/  STL [R1+0xbc], R0 ;  /* 0x0000bc0001007387 */ /* 0x0001e20000100800 */
[----:B------:R-:W-:Y:S01]  /*b980*/  IMAD.HI.U32 R19, R2, R11, RZ ;  /* 0x0000000b02137227 */ /* 0x000fe200078e00ff */
[----:B------:R-:W-:-:S02]  /*b990*/  IABS R17, R14 ;  /* 0x0000000e00117213 */ /* 0x000fc40000000000 */
[C---:B------:R-:W-:Y:S01]  /*b9a0*/  ISETP.GT.U32.AND P1, PT, R6.reuse, R3, PT ;  /* 0x000000030600720c */ /* 0x040fe20003f24070 */
[----:B------:R-:W-:Y:S01]  /*b9b0*/  @!P5 IMAD.IADD R13, R13, 0x1, -R6 ;  /* 0x000000010d0dd824 */ /* 0x000fe200078e0a06 */
[C---:B------:R-:W-:Y:S01]  /*b9c0*/  ISETP.GT.U32.AND P5, PT, R6.reuse, R4, PT ;  /* 0x000000040600720c */ /* 0x040fe20003fa4070 */
[----:B------:R-:W-:Y:S01]  /*b9d0*/  IMAD.MOV R19, RZ, RZ, -R19 ;  /* 0x000000ffff137224 */ /* 0x000fe200078e0a13 */
[----:B------:R-:W-:Y:S01]  /*b9e0*/  IABS R12, R15 ;  /* 0x0000000f000c7213 */ /* 0x000fe20000000000 */
[----:B------:R-:W-:Y:S02]  /*b9f0*/  IMAD.MOV.U32 R9, RZ, RZ, R18 ;  /* 0x000000ffff097224 */ /* 0x000fe400078e0012 */
[----:B------:R-:W-:Y:S01]  /*ba00*/  @!P4 IMAD.IADD R7, R7, 0x1, -R6 ;  /* 0x000000010707c824 */ /* 0x000fe200078e0a06 */
[----:B------:R-:W-:Y:S01]  /*ba10*/  ISETP.GE.AND P4, PT, R5, RZ, PT ;  /* 0x000000ff0500720c */ /* 0x000fe20003f86270 */
[----:B0-----:R-:W-:Y:S02]  /*ba20*/  IMAD.MOV.U32 R0, RZ, RZ, R13 ;  /* 0x000000ffff007224 */ /* 0x001fe400078e000d */
[----:B------:R-:W-:Y:S01]  /*ba30*/  IMAD R5, R6, R19, R11 ;  /* 0x0000001306057224 */ /* 0x000fe200078e020b */
[----:B------:R-:W-:Y:S01]  /*ba40*/  LOP3.LUT R19, R10, 0x3e, RZ, 0xfc, !PT ;  /* 0x0000003e0a137812 */ /* 0x000fe200078efcff */
[----:B------:R-:W-:-:S02]  /*ba50*/  @!P2 IMAD.MOV R0, RZ, RZ, -R0 ;  /* 0x000000ffff00a224 */ /* 0x000fc400078e0a00 */
[--C-:B------:R-:W-:Y:S01]  /*ba60*/  @!P5 IMAD.IADD R4, R4, 0x1, -R6.reuse ;  /* 0x000000010404d824 */ /* 0x100fe200078e0a06 */
[C---:B------:R-:W-:Y:S01]  /*ba70*/  ISETP.GT.U32.AND P5, PT, R6.reuse, R7, PT ;  /* 0x000000070600720c */ /* 0x040fe20003fa4070 */
[----:B------:R-:W-:Y:S01]  /*ba80*/  @!P6 IMAD.MOV R9, RZ, RZ, -R9 ;  /* 0x000000ffff09e224 */ /* 0x000fe200078e0a09 */
[----:B------:R-:W-:Y:S01]  /*ba90*/  ISETP.GT.U32.AND P6, PT, R6, R5, PT ;  /* 0x000000050600720c */ /* 0x000fe20003fc4070 */
[----:B------:R-:W-:Y:S01]  /*baa0*/  IMAD.HI.U32 R11, R2, R17, RZ ;  /* 0x00000011020b7227 */ /* 0x000fe200078e00ff */
[----:B------:R-:W-:Y:S02]  /*bab0*/  ISETP.GT.U32.AND P2, PT, R6, R4, PT ;  /* 0x000000040600720c */ /* 0x000fe40003f44070 */
[----:B------:R-:W-:Y:S01]  /*bac0*/  STL [R1+0xac], R9 ;  /* 0x0000ac0901007387 */ /* 0x000fe20000100800 */
[----:B------:R-:W-:Y:S01]  /*bad0*/  @!P1 IMAD.IADD R3, R3, 0x1, -R6 ;  /* 0x0000000103039824 */ /* 0x000fe200078e0a06 */
[----:B------:R-:W-:Y:S01]  /*bae0*/  ISETP.GE.AND P1, PT, R16, RZ, PT ;  /* 0x000000ff1000720c */ /* 0x000fe20003f26270 */
[----:B------:R-:W-:Y:S01]  /*baf0*/  IMAD.MOV R11, RZ, RZ, -R11 ;  /* 0x000000ffff0b7224 */ /* 0x000fe200078e0a0b */
[----:B------:R0:W-:Y:S01]  /*bb00*/  STL [R1+0xb0], R0 ;  /* 0x0000b00001007387 */ /* 0x0001e20000100800 */
[----:B------:R-:W-:-:S04]  /*bb10*/  IMAD.HI.U32 R16, R2, R12, RZ ;  /* 0x0000000c02107227 */ /* 0x000fc800078e00ff */
[----:B------:R-:W-:Y:S01]  /*bb20*/  IMAD R17, R6, R11, R17 ;  /* 0x0000000b06117224 */ /* 0x000fe200078e0211 */
[----:B------:R-:W-:Y:S01]  /*bb30*/  LOP3.LUT R11, R10, 0x48, RZ, 0xfc, !PT ;  /* 0x000000480a0b7812 */ /* 0x000fe200078efcff */
[--C-:B------:R-:W-:Y:S01]  /*bb40*/  @!P5 IMAD.IADD R7, R7, 0x1, -R6.reuse ;  /* 0x000000010707d824 */ /* 0x100fe200078e0a06 */
[----:B------:R-:W-:Y:S01]  /*bb50*/  ISETP.GE.AND P5, PT, R15, RZ, PT ;  /* 0x000000ff0f00720c */ /* 0x000fe20003fa6270 */
[----:B------:R-:W-:Y:S01]  /*bb60*/  @!P2 IMAD.IADD R4, R4, 0x1, -R6 ;  /* 0x000000010404a824 */ /* 0x000fe200078e0a06 */
[----:B------:R-:W-:Y:S01]  /*bb70*/  ISETP.GT.U32.AND P2, PT, R6, R17, PT ;  /* 0x000000110600720c */ /* 0x000fe20003f44070 */
[----:B0-----:R-:W-:Y:S01]  /*bb80*/  IMAD.MOV.U32 R0, RZ, RZ, R3 ;  /* 0x000000ffff007224 */ /* 0x001fe200078e0003 */
[----:B------:R-:W-:Y:S01]  /*bb90*/  IABS R13, R11 ;  /* 0x0000000b000d7213 */ /* 0x000fe20000000000 */
[----:B------:R-:W-:Y:S01]  /*bba0*/  IMAD.MOV R16, RZ, RZ, -R16 ;  /* 0x000000ffff107224 */ /* 0x000fe200078e0a10 */
[----:B------:R-:W-:Y:S01]  /*bbb0*/  LOP3.LUT R3, R10, 0x46, RZ, 0xfc, !PT ;  /* 0x000000460a037812 */ /* 0x000fe200078efcff */
[----:B------:R-:W-:-:S02]  /*bbc0*/  @!P0 IMAD.MOV R0, RZ, RZ, -R0 ;  /* 0x000000ffff008224 */ /* 0x000fc400078e0a00 */
[----:B------:R-:W-:Y:S01]  /*bbd0*/  IMAD R12, R6, R16, R12 ;  /* 0x00000010060c7224 */ /* 0x000fe200078e020c */
[----:B------:R-:W-:Y:S01]  /*bbe0*/  IABS R15, R3 ;  /* 0x00000003000f7213 */ /* 0x000fe20000000000 */
[----:B------:R-:W-:Y:S01]  /*bbf0*/  @!P6 IMAD.IADD R5, R5, 0x1, -R6 ;  /* 0x000000010505e824 */ /* 0x000fe200078e0a06 */
[----:B------:R0:W-:Y:S01]  /*bc00*/  STL [R1+0xb4], R0 ;  /* 0x0000b40001007387 */ /* 0x0001e20000100800 */
[----:B------:R-:W-:Y:S01]  /*bc10*/  ISETP.GE.AND P6, PT, R14, RZ, PT ;  /* 0x000000ff0e00720c */ /* 0x000fe20003fc6270 */
[----:B------:R-:W-:Y:S01]  /*bc20*/  IMAD.HI.U32 R14, R2, R13, RZ ;  /* 0x0000000d020e7227 */ /* 0x000fe200078e00ff */
[----:B------:R-:W-:-:S03]  /*bc30*/  ISETP.GT.U32.AND P0, PT, R6, R12, PT ;  /* 0x0000000c0600720c */ /* 0x000fc60003f04070 */
[----:B------:R-:W-:Y:S01]  /*bc40*/  @!P2 IMAD.IADD R17, R17, 0x1, -R6 ;  /* 0x000000011111a824 */ /* 0x000fe200078e0a06 */
[----:B------:R-:W-:Y:S01]  /*bc50*/  ISETP.GE.AND P2, PT, R11, RZ, PT ;  /* 0x000000ff0b00720c */ /* 0x000fe20003f46270 */
[----:B------:R-:W-:Y:S02]  /*bc60*/  IMAD.MOV R14, RZ, RZ, -R14 ;  /* 0x000000ffff0e7224 */ /* 0x000fe400078e0a0e */
[----:B0-----:R-:W-:Y:S01]  /*bc70*/  IMAD.MOV.U32 R0, RZ, RZ, R7 ;  /* 0x000000ffff007224 */ /* 0x001fe200078e0007 */
[----:B------:R-:W-:Y:S01]  /*bc80*/  LOP3.LUT R7, R10, 0x44, RZ, 0xfc, !PT ;  /* 0x000000440a077812 */ /* 0x000fe200078efcff */
[C---:B------:R-:W-:Y:S02]  /*bc90*/  IMAD R13, R6.reuse, R14, R13 ;  /* 0x0000000e060d7224 */ /* 0x040fe400078e020d */
[----:B------:R-:W-:Y:S01]  /*bca0*/  @!P3 IMAD.MOV R0, RZ, RZ, -R0 ;  /* 0x000000ffff00b224 */ /* 0x000fe200078e0a00 */
[----:B------:R-:W-:Y:S01]  /*bcb0*/  ISETP.GT.U32.AND P3, PT, R6, R5, PT ;  /* 0x000000050600720c */ /* 0x000fe20003f64070 */
[----:B------:R-:W-:Y:S01]  /*bcc0*/  @!P0 IMAD.IADD R12, R12, 0x1, -R6 ;  /* 0x000000010c0c8824 */ /* 0x000fe200078e0a06 */
[----:B------:R-:W-:-:S02]  /*bcd0*/  IABS R11, R7 ;  /* 0x00000007000b7213 */ /* 0x000fc40000000000 */
[----:B------:R0:W-:Y:S02]  /*bce0*/  STL [R1+0x148], R0 ;  /* 0x0001480001007387 */ /* 0x0001e40000100800 */
[----:B------:R-:W-:-:S07]  /*bcf0*/  ISETP.GT.U32.AND P0, PT, R6, R12, PT ;  /* 0x0000000c0600720c */ /* 0x000fce0003f04070 */
[----:B------:R-:W-:Y:S01]  /*bd00*/  @!P3 IMAD.IADD R5, R5, 0x1, -R6 ;  /* 0x000000010505b824 */ /* 0x000fe200078e0a06 */
[----:B------:R-:W-:Y:S01]  /*bd10*/  ISETP.GT.U32.AND P3, PT, R6, R13, PT ;  /* 0x0000000d0600720c */ /* 0x000fe20003f64070 */
[----:B0-----:R-:W-:Y:S02]  /*bd20*/  IMAD.MOV.U32 R0, RZ, RZ, R4 ;  /* 0x000000ffff007224 */ /* 0x001fe400078e0004 */
[----:B------:R-:W-:-:S04]  /*bd30*/  IMAD.HI.U32 R4, R2, R15, RZ ;  /* 0x0000000f02047227 */ /* 0x000fc800078e00ff */
[----:B------:R-:W-:Y:S01]  /*bd40*/  @!P1 IMAD.MOV R0, RZ, RZ, -R0 ;  /* 0x000000ffff009224 */ /* 0x000fe200078e0a00 */
[----:B------:R-:W-:Y:S01]  /*bd50*/  ISETP.GT.U32.AND P1, PT, R6, R17, PT ;  /* 0x000000110600720c */ /* 0x000fe20003f24070 */
[----:B------:R-:W-:Y:S02]  /*bd60*/  IMAD.MOV R14, RZ, RZ, -R4 ;  /* 0x000000ffff0e7224 */ /* 0x000fe400078e0a04 */
[--C-:B------:R-:W-:Y:S01]  /*bd70*/  @!P0 IMAD.IADD R12, R12, 0x1, -R6.reuse ;  /* 0x000000010c0c8824 */ /* 0x100fe200078e0a06 */
[----:B------:R0:W-:Y:S01]  /*bd80*/  STL [R1+0x140], R0 ;  /* 0x0001400001007387 */ /* 0x0001e20000100800 */
[----:B------:R-:W-:Y:S01]  /*bd90*/  IMAD R15, R6, R14, R15 ;  /* 0x0000000e060f7224 */ /* 0x000fe200078e020f */
[----:B------:R-:W-:Y:S01]  /*bda0*/  ISETP.GE.AND P0, PT, R3, RZ, PT ;  /* 0x000000ff0300720c */ /* 0x000fe20003f06270 */
[----:B------:R-:W-:Y:S01]  /*bdb0*/  @!P3 IMAD.IADD R13, R13, 0x1, -R6 ;  /* 0x000000010d0db824 */ /* 0x000fe200078e0a06 */
[C---:B------:R-:W-:Y:S01]  /*bdc0*/  LOP3.LUT R3, R10.reuse, 0x40, RZ, 0xfc, !PT ;  /* 0x000000400a037812 */ /* 0x040fe200078efcff */
[----:B------:R-:W-:Y:S01]  /*bdd0*/  IMAD.MOV.U32 R9, RZ, RZ, R12 ;  /* 0x000000ffff097224 */ /* 0x000fe200078e000c */
[----:B------:R-:W-:Y:S01]  /*bde0*/  LOP3.LUT R14, R10, 0x42, RZ, 0xfc, !PT ;  /* 0x000000420a0e7812 */ /* 0x000fe200078efcff */
[----:B------:R-:W-:Y:S01]  /*bdf0*/  IMAD.MOV.U32 R4, RZ, RZ, R11 ;  /* 0x000000ffff047224 */ /* 0x000fe200078e000b */
[----:B------:R-:W-:Y:S01]  /*be00*/  ISETP.GE.AND P3, PT, R7, RZ, PT ;  /* 0x000000ff0700720c */ /* 0x000fe20003f66270 */
[----:B------:R-:W-:Y:S01]  /*be10*/  @!P1 IMAD.IADD R17, R17, 0x1, -R6 ;  /* 0x0000000111119824 */ /* 0x000fe200078e0a06 */
[----:B------:R-:W-:Y:S01]  /*be20*/  ISETP.GT.U32.AND P1, PT, R6, R15, PT ;  /* 0x0000000f0600720c */ /* 0x000fe20003f24070 */
[----:B0-----:R-:W-:Y:S01]  /*be30*/  IMAD.MOV.U32 R0, RZ, RZ, R5 ;  /* 0x000000ffff007224 */ /* 0x001fe200078e0005 */
[----:B------:R-:W-:Y:S01]  /*be40*/  IABS R7, R3 ;  /* 0x0000000300077213 */ /* 0x000fe20000000000 */
[----:B------:R-:W-:Y:S01]  /*be50*/  @!P5 IMAD.MOV R9, RZ, RZ, -R9 ;  /* 0x000000ffff09d224 */ /* 0x000fe200078e0a09 */
[----:B------:R-:W-:Y:S01]  /*be60*/  IABS R25, R14 ;  /* 0x0000000e00197213 */ /* 0x000fe20000000000 */
[----:B------:R-:W-:Y:S01]  /*be70*/  @!P4 IMAD.MOV R0, RZ, RZ, -R0 ;  /* 0x000000ffff00c224 */ /* 0x000fe200078e0a00 */
[----:B------:R-:W-:Y:S01]  /*be80*/  IABS R11, R19 ;  /* 0x00000013000b7213 */ /* 0x000fe20000000000 */
[----:B------:R-:W-:-:S03]  /*be90*/  IMAD.HI.U32 R16, R2, R4, RZ ;  /* 0x0000000402107227 */ /* 0x000fc600078e00ff */
[----:B------:R0:W-:Y:S01]  /*bea0*/  STL [R1+0xa8], R0 ;  /* 0x0000a80001007387 */ /* 0x0001e20000100800 */
[----:B------:R-:W-:Y:S02]  /*beb0*/  IMAD.MOV R16, RZ, RZ, -R16 ;  /* 0x000000ffff107224 */ /* 0x000fe400078e0a10 */
[----:B------:R-:W-:Y:S01]  /*bec0*/  @!P1 IMAD.IADD R15, R15, 0x1, -R6 ;  /* 0x000000010f0f9824 */ /* 0x000fe200078e0a06 */
[C---:B------:R-:W-:Y:S01]  /*bed0*/  ISETP.GT.U32.AND P1, PT, R6.reuse, R13, PT ;  /* 0x0000000d0600720c */ /* 0x040fe20003f24070 */
[----:B------:R1:W-:Y:S01]  /*bee0*/  STL [R1+0xa4], R9 ;  /* 0x0000a40901007387 */ /* 0x0003e20000100800 */
[C---:B------:R-:W-:Y:S02]  /*bef0*/  IMAD R4, R6.reuse, R16, R4 ;  /* 0x0000001006047224 */ /* 0x040fe400078e0204 */
[----:B------:R-:W-:Y:S01]  /*bf00*/  ISETP.GT.U32.AND P4, PT, R6, R15, PT ;  /* 0x0000000f0600720c */ /* 0x000fe20003f84070 */
[----:B------:R-:W-:Y:S02]  /*bf10*/  IMAD.HI.U32 R5, R2, R7, RZ ;  /* 0x0000000702057227 */ /* 0x000fe400078e00ff */
[----:B------:R-:W-:-:S02]  /*bf20*/  ISETP.GT.U32.AND P5, PT, R6, R4, PT ;  /* 0x000000040600720c */ /* 0x000fc40003fa4070 */
[----:B0-----:R-:W-:Y:S01]  /*bf30*/  IMAD.MOV.U32 R0, RZ, RZ, R17 ;  /* 0x000000ffff007224 */ /* 0x001fe200078e0011 */
[----:B-1----:R-:W-:Y:S01]  /*bf40*/  LOP3.LUT R9, R10, 0x38, RZ, 0xfc, !PT ;  /* 0x000000380a097812 */ /* 0x002fe200078efcff */
[----:B------:R-:W-:-:S03]  /*bf50*/  IMAD.HI.U32 R16, R2, R25, RZ ;  /* 0x0000001902107227 */ /* 0x000fc600078e00ff */
[----:B------:R-:W-:Y:S01]  /*bf60*/  IABS R24, R9 ;  /* 0x0000000900187213 */ /* 0x000fe20000000000 */
[----:B------:R-:W-:Y:S01]  /*bf70*/  @!P6 IMAD.MOV R0, RZ, RZ, -R0 ;  /* 0x000000ffff00e224 */ /* 0x000fe200078e0a00 */
[----:B------:R-:W-:Y:S01]  /*bf80*/  ISETP.GE.AND P6, PT, R14, RZ, PT ;  /* 0x000000ff0e00720c */ /* 0x000fe20003fc6270 */
[--C-:B------:R-:W-:Y:S01]  /*bf90*/  @!P1 IMAD.IADD R13, R13, 0x1, -R6.reuse ;  /* 0x000000010d0d9824 */ /* 0x100fe200078e0a06 */
[----:B------:R-:W-:Y:S01]  /*bfa0*/  LOP3.LUT R14, R10, 0x3c, RZ, 0xfc, !PT ;  /* 0x0000003c0a0e7812 */ /* 0x000fe200078efcff */
[----:B------:R-:W-:Y:S01]  /*bfb0*/  @!P4 IMAD.IADD R15, R15, 0x1, -R6 ;  /* 0x000000010f0fc824 */ /* 0x000fe200078e0a06 */
[----:B------:R0:W-:Y:S01]  /*bfc0*/  STL [R1+0xa0], R0 ;  /* 0x0000a00001007387 */ /* 0x0001e20000100800 */
[----:B------:R-:W-:Y:S01]  /*bfd0*/  IMAD.MOV R5, RZ, RZ, -R5 ;  /* 0x000000ffff057224 */ /* 0x000fe200078e0a05 */
[----:B------:R-:W-:Y:S01]  /*bfe0*/  ISETP.GE.AND P1, PT, R3, RZ, PT ;  /* 0x000000ff0300720c */ /* 0x000fe20003f26270 */
[----:B------:R-:W-:Y:S01]  /*bff0*/  IMAD.MOV.U32 R9, RZ, RZ, R15 ;  /* 0x000000ffff097224 */ /* 0x000fe200078e000f */
[----:B------:R1:W-:Y:S01]  /*c000*/  STL [R1+0xd34], R8 ;  /* 0x000d340801007387 */ /* 0x0003e20000100800 */
[----:B------:R-:W-:Y:S01]  /*c010*/  IMAD.MOV R16, RZ, RZ, -R16 ;  /* 0x000000ffff107224 */ /* 0x000fe200078e0a10 */
[----:B------:R-:W-:Y:S01]  /*c020*/  IABS R3, R8 ;  /* 0x0000000800037213 */ /* 0x000fe20000000000 */
[----:B------:R-:W-:-:S02]  /*c030*/  @!P0 IMAD.MOV R9, RZ, RZ, -R9 ;  /* 0x000000ffff098224 */ /* 0x000fc400078e0a09 */
[----:B------:R-:W-:Y:S01]  /*c040*/  IMAD R7, R6, R5, R7 ;  /* 0x0000000506077224 */ /* 0x000fe200078e0207 */
[----:B------:R-:W-:Y:S01]  /*c050*/  LOP3.LUT R5, R10, 0x3a, RZ, 0xfc, !PT ;  /* 0x0000003a0a057812 */ /* 0x000fe200078efcff */
[----:B0-----:R-:W-:Y:S01]  /*c060*/  IMAD.MOV.U32 R0, RZ, RZ, R13 ;  /* 0x000000ffff007224 */ /* 0x001fe200078e000d */
[----:B------:R-:W0:Y:S01]  /*c070*/  I2F.RP R17, R3 ;  /* 0x0000000300117306 */ /* 0x000e220000209400 */
[----:B------:R-:W-:Y:S01]  /*c080*/  IMAD R25, R6, R16, R25 ;  /* 0x0000001006197224 */ /* 0x000fe200078e0219 */
[----:B------:R-:W-:Y:S01]  /*c090*/  IABS R13, R5 ;  /* 0x00000005000d7213 */ /* 0x000fe20000000000 */
[----:B------:R-:W-:Y:S01]  /*c0a0*/  @!P2 IMAD.MOV R0, RZ, RZ, -R0 ;  /* 0x000000ffff00a224 */ /* 0x000fe200078e0a00 */
[----:B-1----:R-:W-:Y:S01]  /*c0b0*/  LOP3.LUT R8, R10, 0x32, RZ, 0xfc, !PT ;  /* 0x000000320a087812 */ /* 0x002fe200078efcff */
[----:B------:R-:W-:Y:S01]  /*c0c0*/  @!P5 IMAD.IADD R4, R4, 0x1, -R6 ;  /* 0x000000010404d824 */ /* 0x000fe200078e0a06 */
[----:B------:R-:W-:Y:S01]  /*c0d0*/  ISETP.GT.U32.AND P5, PT, R6, R7, PT ;  /* 0x000000070600720c */ /* 0x000fe20003fa4070 */
[----:B------:R-:W-:Y:S01]  /*c0e0*/  IMAD.HI.U32 R12, R2, R11, RZ ;  /* 0x0000000b020c7227 */ /* 0x000fe200078e00ff */
[----:B------:R1:W-:Y:S01]  /*c0f0*/  STL [R1+0x118], R0 ;  /* 0x0001180001007387 */ /* 0x0003e20000100800 */
[----:B------:R-:W-:-:S02]  /*c100*/  ISETP.GT.U32.AND P4, PT, R6, R25, PT ;  /* 0x000000190600720c */ /* 0x000fc40003f84070 */
[----:B------:R-:W-:Y:S01]  /*c110*/  IMAD.MOV R12, RZ, RZ, -R12 ;  /* 0x000000ffff0c7224 */ /* 0x000fe200078e0a0c */
[----:B------:R2:W-:Y:S01]  /*c120*/  STL [R1+0x94], R9 ;  /* 0x0000940901007387 */ /* 0x0005e20000100800 */
[----:B------:R-:W-:Y:S01]  /*c130*/  IMAD.HI.U32 R16, R2, R13, RZ ;  /* 0x0000000d02107227 */ /* 0x000fe200078e00ff */
[----:B0-----:R-:W0:Y:S03]  /*c140*/  MUFU.RCP R17, R17 ;  /* 0x0000001100117308 */ /* 0x001e260000001000 */
[----:B------:R-:W-:Y:S01]  /*c150*/  IMAD R11, R6, R12, R11 ;  /* 0x0000000c060b7224 */ /* 0x000fe200078e020b */
[----:B------:R-:W-:Y:S01]  /*c160*/  IABS R12, R14 ;  /* 0x0000000e000c7213 */ /* 0x000fe20000000000 */
[----:B------:R-:W-:Y:S01]  /*c170*/  @!P5 IMAD.IADD R7, R7, 0x1, -R6 ;  /* 0x000000010707d824 */ /* 0x000fe200078e0a06 */
[----:B-1----:R-:W-:Y:S01]  /*c180*/  LOP3.LUT R0, R10, 0x36, RZ, 0xfc, !PT ;  /* 0x000000360a007812 */ /* 0x002fe200078efcff */
[----:B------:R-:W-:Y:S01]  /*c190*/  IMAD.MOV R16, RZ, RZ, -R16 ;  /* 0x000000ffff107224 */ /* 0x000fe200078e0a10 */
[----:B--2---:R-:W2:Y:S01]  /*c1a0*/  LDL R9, [R1+0xb94] ;  /* 0x000b940001097983 */ /* 0x004ea20000100800 */
[----:B------:R-:W-:Y:S01]  /*c1b0*/  @!P4 IMAD.IADD R25, R25, 0x1, -R6 ;  /* 0x000000011919c824 */ /* 0x000fe200078e0a06 */
[----:B------:R-:W-:Y:S01]  /*c1c0*/  ISETP.GT.U32.AND P4, PT, R6, R4, PT ;  /* 0x000000040600720c */ /* 0x000fe20003f84070 */
[----:B------:R-:W-:Y:S01]  /*c1d0*/  IMAD.HI.U32 R20, R2, R12, RZ ;  /* 0x0000000c02147227 */ /* 0x000fe200078e00ff */
[----:B------:R-:W-:-:S02]  /*c1e0*/  ISETP.GT.U32.AND P5, PT, R6, R7, PT ;  /* 0x000000070600720c */ /* 0x000fc40003fa4070 */
[----:B------:R-:W-:Y:S01]  /*c1f0*/  IABS R23, R0 ;  /* 0x0000000000177213 */ /* 0x000fe20000000000 */
[----:B------:R-:W-:Y:S01]  /*c200*/  IMAD.MOV R20, RZ, RZ, -R20 ;  /* 0x000000ffff147224 */ /* 0x000fe200078e0a14 */
[C---:B------:R-:W-:Y:S01]  /*c210*/  ISETP.GT.U32.AND P2, PT, R6.reuse, R25, PT ;  /* 0x000000190600720c */ /* 0x040fe20003f44070 */
[----:B------:R-:W-:Y:S01]  /*c220*/  IMAD R13, R6, R16, R13 ;  /* 0x00000010060d7224 */ /* 0x000fe200078e020d */
[----:B------:R-:W-:Y:S01]  /*c230*/  LOP3.LUT R0, R10, 0x30, RZ, 0xfc, !PT ;  /* 0x000000300a007812 */ /* 0x000fe200078efcff */
[----:B------:R-:W-:Y:S02]  /*c240*/  IMAD R12, R6, R20, R12 ;  /* 0x00000014060c7224 */ /* 0x000fe400078e020c */
[----:B------:R-:W-:-:S04]  /*c250*/  IMAD.HI.U32 R18, R2, R24, RZ ;  /* 0x0000001802127227 */ /* 0x000fc800078e00ff */
[--C-:B------:R-:W-:Y:S01]  /*c260*/  @!P4 IMAD.IADD R4, R4, 0x1, -R6.reuse ;  /* 0x000000010404c824 */ /* 0x100fe200078e0a06 */
[C---:B------:R-:W-:Y:S01]  /*c270*/  ISETP.GT.U32.AND P4, PT, R6.reuse, R11, PT ;  /* 0x0000000b0600720c */ /* 0x040fe20003f84070 */
[----:B------:R-:W-:Y:S01]  /*c280*/  @!P5 IMAD.IADD R7, R7, 0x1, -R6 ;  /* 0x000000010707d824 */ /* 0x000fe200078e0a06 */
[----:B------:R-:W-:Y:S01]  /*c290*/  ISETP.GT.U32.AND P5, PT, R6, R12, PT ;  /* 0x0000000c0600720c */ /* 0x000fe20003fa4070 */
[----:B------:R-:W-:-:S04]  /*c2a0*/  IMAD.HI.U32 R16, R2, R23, RZ ;  /* 0x0000001702107227 */ /* 0x000fc800078e00ff */
[----:B------:R-:W-:Y:S02]  /*c2b0*/  IMAD.MOV R18, RZ, RZ, -R18 ;  /* 0x000000ffff127224 */ /* 0x000fe400078e0a12 */
[----:B0-----:R-:W-:Y:S02]  /*c2c0*/  VIADD R17, R17, 0xffffffe ;  /* 0x0ffffffe11117836 */ /* 0x001fe40000000000 */
[--C-:B------:R-:W-:Y:S01]  /*c2d0*/  @!P2 IMAD.IADD R25, R25, 0x1, -R6.reuse ;  /* 0x000000011919a824 */ /* 0x100fe200078e0a06 */
[----:B------:R-:W-:Y:S01]  /*c2e0*/  ISETP.GE.AND P2, PT, R19, RZ, PT ;  /* 0x000000ff1300720c */ /* 0x000fe20003f46270 */
[--C-:B------:R-:W-:Y:S01]  /*c2f0*/  @!P4 IMAD.IADD R11, R11, 0x1, -R6.reuse ;  /* 0x000000010b0bc824 */ /* 0x100fe200078e0a06 */
[----:B------:R-:W-:Y:S01]  /*c300*/  ISETP.GT.U32.AND P4, PT, R6, R13, PT ;  /* 0x0000000d0600720c */ /* 0x000fe20003f84070 */
[----:B------:R-:W-:Y:S02]  /*c310*/  @!P5 IMAD.IADD R12, R12, 0x1, -R6 ;  /* 0x000000010c0cd824 */ /* 0x000fe400078e0a06 */
[----:B------:R-:W-:-:S02]  /*c320*/  IMAD.MOV R16, RZ, RZ, -R16 ;  /* 0x000000ffff107224 */ /* 0x000fc400078e0a10 */
[C---:B------:R-:W-:Y:S01]  /*c330*/  IMAD R24, R6.reuse, R18, R24 ;  /* 0x0000001206187224 */ /* 0x040fe200078e0218 */
[C---:B------:R-:W-:Y:S01]  /*c340*/  ISETP.GT.U32.AND P0, PT, R6.reuse, R12, PT ;  /* 0x0000000c0600720c */ /* 0x040fe20003f04070 */
[----:B------:R-:W-:Y:S01]  /*c350*/  IMAD R23, R6, R16, R23 ;  /* 0x0000001006177224 */ /* 0x000fe200078e0217 */
[----:B------:R-:W-:-:S05]  /*c360*/  LOP3.LUT R18, R10, 0x34, RZ, 0xfc, !PT ;  /* 0x000000340a127812 */ /* 0x000fca00078efcff */
[--C-:B------:R-:W-:Y:S01]  /*c370*/  @!P4 IMAD.IADD R13, R13, 0x1, -R6.reuse ;  /* 0x000000010d0dc824 */ /* 0x100fe200078e0a06 */
[----:B------:R-:W-:Y:S01]  /*c380*/  IABS R19, R18 ;  /* 0x0000001200137213 */ /* 0x000fe20000000000 */
[----:B------:R-:W0:Y:S03]  /*c390*/  F2I.FTZ.U32.TRUNC.NTZ R17, R17 ;  /* 0x0000001100117305 */ /* 0x000e26000021f000 */
[----:B------:R-:W-:Y:S01]  /*c3a0*/  ISETP.GT.U32.AND P4, PT, R6, R13, PT ;  /* 0x0000000d0600720c */ /* 0x000fe20003f84070 */
[----:B------:R-:W-:Y:S01]  /*c3b0*/  @!P0 IMAD.IADD R12, R12, 0x1, -R6 ;  /* 0x000000010c0c8824 */ /* 0x000fe200078e0a06 */
[----:B------:R-:W-:Y:S02]  /*c3c0*/  ISETP.GT.U32.AND P0, PT, R6, R23, PT ;  /* 0x000000170600720c */ /* 0x000fe40003f04070 */
[----:B------:R-:W-:Y:S01]  /*c3d0*/  IABS R21, R0 ;  /* 0x0000000000157213 */ /* 0x000fe20000000000 */
[----:B------:R-:W-:Y:S01]  /*c3e0*/  IMAD.HI.U32 R20, R2, R19, RZ ;  /* 0x0000001302147227 */ /* 0x000fe200078e00ff */
[----:B------:R-:W-:-:S03]  /*c3f0*/  IABS R15, R8 ;  /* 0x00000008000f7213 */ /* 0x000fc60000000000 */
[----:B------:R-:W-:Y:S01]  /*c400*/  IMAD.HI.U32 R18, R2, R21, RZ ;  /* 0x0000001502127227 */ /* 0x000fe200078e00ff */
[----:B------:R-:W-:-:S03]  /*c410*/  LOP3.LUT R22, R10, 0x2c, RZ, 0xfc, !PT ;  /* 0x0000002c0a167812 */ /* 0x000fc600078efcff */
[----:B------:R-:W-:Y:S01]  /*c420*/  IMAD.MOV R20, RZ, RZ, -R20 ;  /* 0x000000ffff147224 */ /* 0x000fe200078e0a14 */
[----:B------:R-:W-:Y:S01]  /*c430*/  LOP3.LUT R26, R10, 0x2e, RZ, 0xfc, !PT ;  /* 0x0000002e0a1a7812 */ /* 0x000fe200078efcff */
[----:B------:R-:W-:Y:S01]  /*c440*/  IMAD.HI.U32 R16, R2, R15, RZ ;  /* 0x0000000f02107227 */ /* 0x000fe200078e00ff */
[C---:B------:R-:W-:Y:S02]  /*c450*/  LOP3.LUT R8, R10.reuse, 0x2a, RZ, 0xfc, !PT ;  /* 0x0000002a0a087812 */ /* 0x040fe400078efcff */
[----:B------:R-:W-:Y:S01]  /*c460*/  LOP3.LUT R0, R10, 0x28, RZ, 0xfc, !PT ;  /* 0x000000280a007812 */ /* 0x000fe200078efcff */
[----:B------:R-:W-:Y:S02]  /*c470*/  IMAD.MOV R18, RZ, RZ, -R18 ;  /* 0x000000ffff127224 */ /* 0x000fe400078e0a12 */
[--C-:B------:R-:W-:Y:S01]  /*c480*/  @!P4 IMAD.IADD R13, R13, 0x1, -R6.reuse ;  /* 0x000000010d0dc824 */ /* 0x100fe200078e0a06 */
[----:B------:R-:W-:Y:S01]  /*c490*/  ISETP.GE.AND P4, PT, R14, RZ, PT ;  /* 0x000000ff0e00720c */ /* 0x000fe20003f86270 */
[C---:B------:R-:W-:Y:S01]  /*c4a0*/  IMAD R14, R6.reuse, R20, R19 ;  /* 0x00000014060e7224 */ /* 0x040fe200078e0213 */
[----:B------:R-:W-:Y:S01]  /*c4b0*/  IABS R20, R22 ;  /* 0x0000001600147213 */ /* 0x000fe20000000000 */
[----:B------:R-:W-:Y:S01]  /*c4c0*/  @!P0 IMAD.IADD R23, R23, 0x1, -R6 ;  /* 0x0000000117178824 */ /* 0x000fe200078e0a06 */
[----:B------:R-:W-:Y:S01]  /*c4d0*/  ISETP.GE.AND P0, PT, R5, RZ, PT ;  /* 0x000000ff0500720c */ /* 0x000fe20003f06270 */
[----:B------:R-:W-:Y:S01]  /*c4e0*/  IMAD.MOV R16, RZ, RZ, -R16 ;  /* 0x000000ffff107224 */ /* 0x000fe200078e0a10 */
[----:B------:R-:W-:Y:S01]  /*c4f0*/  IABS R26, R26 ;  /* 0x0000001a001a7213 */ /* 0x000fe20000000000 */
[C---:B------:R-:W-:Y:S01]  /*c500*/  IMAD R21, R6.reuse, R18, R21 ;  /* 0x0000001206157224 */ /* 0x040fe200078e0215 */
[----:B------:R-:W-:Y:S01]  /*c510*/  IABS R18, R8 ;  /* 0x0000000800127213 */ /* 0x000fe20000000000 */
[----:B0-----:R-:W-:Y:S01]  /*c520*/  IMAD.MOV R27, RZ, RZ, -R17 ;  /* 0x000000ffff1b7224 */ /* 0x001fe200078e0a11 */
[----:B------:R-:W-:Y:S01]  /*c530*/  IABS R5, R0 ;  /* 0x0000000000057213 */ /* 0x000fe20000000000 */
[----:B------:R-:W-:-:S02]  /*c540*/  IMAD R15, R6, R16, R15 ;  /* 0x00000010060f7224 */ /* 0x000fc400078e020f */
[----:B------:R-:W-:Y:S02]  /*c550*/  IMAD.MOV.U32 R16, RZ, RZ, RZ ;  /* 0x000000ffff107224 */ /* 0x000fe400078e00ff */
[----:B------:R-:W-:Y:S02]  /*c560*/  IMAD R27, R27, R3, RZ ;  /* 0x000000031b1b7224 */ /* 0x000fe400078e02ff */
[----:B------:R-:W-:-:S04]  /*c570*/  IMAD.HI.U32 R22, R2, R20, RZ ;  /* 0x0000001402167227 */ /* 0x000fc800078e00ff */
[----:B------:R-:W-:-:S04]  /*c580*/  IMAD.HI.U32 R28, R2, R26, RZ ;  /* 0x0000001a021c7227 */ /* 0x000fc800078e00ff */
[----:B------:R-:W-:-:S04]  /*c590*/  IMAD.HI.U32 R19, R2, R18, RZ ;  /* 0x0000001202137227 */ /* 0x000fc800078e00ff */
[----:B------:R-:W-:-:S04]  /*c5a0*/  IMAD.HI.U32 R29, R2, R5, RZ ;  /* 0x00000005021d7227 */ /* 0x000fc800078e00ff */
[----:B------:R-:W-:Y:S02]  /*c5b0*/  IMAD.MOV R22, RZ, RZ, -R22 ;  /* 0x000000ffff167224 */ /* 0x000fe400078e0a16 */
[----:B------:R-:W-:-:S04]  /*c5c0*/  IMAD.HI.U32 R0, R17, R27, R16 ;  /* 0x0000001b11007227 */ /* 0x000fc800078e0010 */
[----:B------:R-:W-:Y:S02]  /*c5d0*/  IMAD.MOV R28, RZ, RZ, -R28 ;  /* 0x000000ffff1c7224 */ /* 0x000fe400078e0a1c */
[----:B------:R-:W-:Y:S02]  /*c5e0*/  IMAD.MOV R19, RZ, RZ, -R19 ;  /* 0x000000ffff137224 */ /* 0x000fe400078e0a13 */
[----:B------:R-:W-:Y:S01]  /*c5f0*/  IMAD.MOV R27, RZ, RZ, -R29 ;  /* 0x000000ffff1b7224 */ /* 0x000fe200078e0a1d */
[----:B------:R-:W-:Y:S01]  /*c600*/  LOP3.LUT R29, R10, 0x24, RZ, 0xfc, !PT ;  /* 0x000000240a1d7812 */ /* 0x000fe200078efcff */
[----:B------:R-:W-:Y:S01]  /*c610*/  IMAD R17, R6, R22, R20 ;  /* 0x0000001606117224 */ /* 0x000fe200078e0214 */
[----:B------:R-:W-:Y:S01]  /*c620*/  LOP3.LUT R8, R10, 0x22, RZ, 0xfc, !PT ;  /* 0x000000220a087812 */ /* 0x000fe200078efcff */
[C---:B------:R-:W-:Y:S01]  /*c630*/  IMAD R26, R6.reuse, R28, R26 ;  /* 0x0000001c061a7224 */ /* 0x040fe200078e021a */
[----:B------:R-:W-:Y:S01]  /*c640*/  IABS R22, R10 ;  /* 0x0000000a00167213 */ /* 0x000fe20000000000 */
[----:B------:R-:W-:Y:S01]  /*c650*/  IMAD R16, R6, R19, R18 ;  /* 0x0000001306107224 */ /* 0x000fe200078e0212 */
[----:B------:R-:W-:-:S02]  /*c660*/  LOP3.LUT R28, R10, 0x26, RZ, 0xfc, !PT ;  /* 0x000000260a1c7812 */ /* 0x000fc400078efcff */
[----:B------:R-:W-:Y:S02]  /*c670*/  IABS R19, R29 ;  /* 0x0000001d00137213 */ /* 0x000fe40000000000 */
[----:B------:R-:W-:Y:S01]  /*c680*/  IABS R20, R8 ;  /* 0x0000000800147213 */ /* 0x000fe20000000000 */
[----:B------:R-:W-:Y:S01]  /*c690*/  IMAD.MOV.U32 R8, RZ, RZ, R22 ;  /* 0x000000ffff087224 */ /* 0x000fe200078e0016 */
[----:B------:R-:W-:Y:S01]  /*c6a0*/  IABS R18, R28 ;  /* 0x0000001c00127213 */ /* 0x000fe20000000000 */
[----:B------:R-:W-:-:S04]  /*c6b0*/  IMAD.HI.U32 R22, R2, R19, RZ ;  /* 0x0000001302167227 */ /* 0x000fc800078e00ff */
[----:B------:R-:W-:-:S04]  /*c6c0*/  IMAD.HI.U32 R28, R2, R18, RZ ;  /* 0x00000012021c7227 */ /* 0x000fc800078e00ff */
[----:B------:R-:W-:Y:S02]  /*c6d0*/  IMAD.MOV R22, RZ, RZ, -R22 ;  /* 0x000000ffff167224 */ /* 0x000fe400078e0a16 */
[----:B------:R-:W-:-:S04]  /*c6e0*/  IMAD.HI.U32 R29, R2, R20, RZ ;  /* 0x00000014021d7227 */ /* 0x000fc800078e00ff */
[----:B------:R-:W-:-:S04]  /*c6f0*/  IMAD.HI.U32 R8, R2, R8, RZ ;  /* 0x0000000802087227 */ /* 0x000fc800078e00ff */
[C---:B------:R-:W-:Y:S02]  /*c700*/  IMAD R5, R6.reuse, R27, R5 ;  /* 0x0000001b06057224 */ /* 0x040fe400078e0205 */
[----:B------:R-:W-:Y:S02]  /*c710*/  IMAD.MOV R28, RZ, RZ, -R28 ;  /* 0x000000ffff1c7224 */ /* 0x000fe400078e0a1c */
[C---:B------:R-:W-:Y:S01]  /*c720*/  IMAD R19, R6.reuse, R22, R19 ;  /* 0x0000001606137224 */ /* 0x040fe200078e0213 */
[----:B------:R-:W-:Y:S01]  /*c730*/  IABS R22, R10 ;  /* 0x0000000a00167213 */ /* 0x000fe20000000000 */
[----:B------:R-:W-:Y:S02]  /*c740*/  IMAD.MOV R29, RZ, RZ, -R29 ;  /* 0x000000ffff1d7224 */ /* 0x000fe400078e0a1d */
[----:B------:R-:W-:Y:S02]  /*c750*/  IMAD.MOV R8, RZ, RZ, -R8 ;  /* 0x000000ffff087224 */ /* 0x000fe400078e0a08 */
[----:B------:R-:W-:-:S02]  /*c760*/  IMAD R18, R6, R28, R18 ;  /* 0x0000001c06127224 */ /* 0x000fc400078e0212 */
[C---:B------:R-:W-:Y:S02]  /*c770*/  IMAD R20, R6.reuse, R29, R20 ;  /* 0x0000001d06147224 */ /* 0x040fe400078e0214 */
[----:B------:R-:W-:Y:S02]  /*c780*/  IMAD R22, R6, R8, R22 ;  /* 0x0000000806167224 */ /* 0x000fe400078e0216 */
[----:B------:R-:W-:-:S04]  /*c790*/  IMAD.MOV.U32 R8, RZ, RZ, R4 ;  /* 0x000000ffff087224 */ /* 0x000fc800078e0004 */
[----:B------:R-:W-:Y:S01]  /*c7a0*/  @!P3 IMAD.MOV R8, RZ, RZ, -R8 ;  /* 0x000000ffff08b224 */ /* 0x000fe200078e0a08 */
[----:B--2---:R-:W-:-:S05]  /*c7b0*/  IABS R27, R9 ;  /* 0x00000009001b7213 */ /* 0x004fca0000000000 */
[----:B------:R-:W-:Y:S02]  /*c7c0*/  IMAD.HI.U32 R28, R0, R27, RZ ;  /* 0x0000001b001c7227 */ /* 0x000fe400078e00ff */
[----:B------:R-:W2:Y:S04]  /*c7d0*/  LDL.LU R0, [R1+0xd38] ;  /* 0x000d380001007983 */ /* 0x000ea80000300800 */
[----:B------:R-:W2:Y:S04]  /*c7e0*/  LDL.LU R29, [R1+0x3dc] ;  /* 0x0003dc00011d7983 */ /* 0x000ea80000300800 */
[----:B------:R-:W2:Y:S04]  /*c7f0*/  LDL.LU R4, [R1+0x190] ;  /* 0x0001900001047983 */ /* 0x000ea80000300800 */
[----:B------:R0:W-:Y:S04]  /*c800*/  STL [R1+0x54], R8 ;  /* 0x0000540801007387 */ /* 0x0001e80000100800 */
[----:B0-----:R-:W3:Y:S01]  /*c810*/  LDL.LU R8, [R1+0xd34] ;  /* 0x000d340001087983 */ /* 0x001ee20000300800 */
[----:B------:R-:W-:-:S13]  /*c820*/  ISETP.GT.U32.AND P5, PT, R6, R11, PT ;  /* 0x0000000b0600720c */ /* 0x000fda0003fa4070 */
[----:B------:R-:W-:Y:S01]  /*c830*/  @!P5 IMAD.IADD R11, R11, 0x1, -R6 ;  /* 0x000000010b0bd824 */ /* 0x000fe200078e0a06 */
[----:B------:R-:W-:-:S13]  /*c840*/  ISETP.GT.U32.AND P5, PT, R6, R24, PT ;  /* 0x000000180600720c */ /* 0x000fda0003fa4070 */
[----:B------:R-:W-:Y:S01]  /*c850*/  @!P5 IMAD.IADD R24, R24, 0x1, -R6 ;  /* 0x000000011818d824 */ /* 0x000fe200078e0a06 */
[----:B------:R-:W-:-:S13]  /*c860*/  ISETP.GT.U32.AND P5, PT, R6, R14, PT ;  /* 0x0000000e0600720c */ /* 0x000fda0003fa4070 */
[----:B------:R-:W-:Y:S01]  /*c870*/  @!P5 IMAD.IADD R14, R14, 0x1, -R6 ;  /* 0x000000010e0ed824 */ /* 0x000fe200078e0a06 */
[----:B------:R-:W-:-:S13]  /*c880*/  ISETP.GT.U32.AND P5, PT, R6, R15, PT ;  /* 0x0000000f0600720c */ /* 0x000fda0003fa4070 */
[----:B------:R-:W-:Y:S01]  /*c890*/  @!P5 IMAD.IADD R15, R15, 0x1, -R6 ;  /* 0x000000010f0fd824 */ /* 0x000fe200078e0a06 */
[----:B------:R-:W-:-:S13]  /*c8a0*/  ISETP.GT.U32.AND P5, PT, R6, R21, PT ;  /* 0x000000150600720c */ /* 0x000fda0003fa4070 */
[--C-:B------:R-:W-:Y:S01]  /*c8b0*/  @!P5 IMAD.IADD R21, R21, 0x1, -R6.reuse ;  /* 0x000000011515d824 */ /* 0x100fe200078e0a06 */
[C---:B------:R-:W-:Y:S01]  /*c8c0*/  ISETP.GT.U32.AND P5, PT, R6.reuse, R26, PT ;  /* 0x0000001a0600720c */ /* 0x040fe20003fa4070 */
[----:B------:R-:W-:Y:S01]  /*c8d0*/  @!P6 IMAD.MOV R25, RZ, RZ, -R25 ;  /* 0x000000ffff19e224 */ /* 0x000fe200078e0a19 */
[C---:B------:R-:W-:Y:S01]  /*c8e0*/  ISETP.GT.U32.AND P3, PT, R6.reuse, R24, PT ;  /* 0x000000180600720c */ /* 0x040fe20003f64070 */
[----:B------:R-:W-:Y:S01]  /*c8f0*/  @!P1 IMAD.MOV R7, RZ, RZ, -R7 ;  /* 0x000000ffff079224 */ /* 0x000fe200078e0a07 */
[----:B------:R-:W-:Y:S02]  /*c900*/  ISETP.GT.U32.AND P1, PT, R6, R14, PT ;  /* 0x0000000e0600720c */ /* 0x000fe40003f24070 */
[----:B------:R0:W-:Y:S07]  /*c910*/  STL [R1+0x50], R25 ;  /* 0x0000501901007387 */ /* 0x0001ee0000100800 */
[----:B------:R-:W-:Y:S01]  /*c920*/  @!P5 IMAD.IADD R26, R26, 0x1, -R6 ;  /* 0x000000011a1ad824 */ /* 0x000fe200078e0a06 */
[----:B------:R-:W-:Y:S01]  /*c930*/  ISETP.GT.U32.AND P5, PT, R6, R17, PT ;  /* 0x000000110600720c */ /* 0x000fe20003fa4070 */
[----:B0-----:R-:W-:-:S02]  /*c940*/  IMAD.MOV.U32 R25, RZ, RZ, R11 ;  /* 0x000000ffff197224 */ /* 0x001fc400078e000b */
[----:B------:R-:W-:-:S04]  /*c950*/  IMAD.MOV.U32 R11, RZ, RZ, R12 ;  /* 0x000000ffff0b7224 */ /* 0x000fc800078e000c */
[----:B------:R-:W-:Y:S01]  /*c960*/  @!P4 IMAD.MOV R11, RZ, RZ, -R11 ;  /* 0x000000ffff0bc224 */ /* 0x000fe200078e0a0b */
[C---:B------:R-:W-:Y:S01]  /*c970*/  ISETP.GT.U32.AND P4, PT, R6.reuse, R21, PT ;  /* 0x000000150600720c */ /* 0x040fe20003f84070 */
[----:B------:R0:W-:Y:S04]  /*c980*/  STL [R1+0x4c], R7 ;  /* 0x00004c0701007387 */ /* 0x0001e80000100800 */
[--C-:B------:R-:W-:Y:S01]  /*c990*/  @!P5 IMAD.IADD R17, R17, 0x1, -R6.reuse ;  /* 0x000000011111d824 */ /* 0x100fe200078e0a06 */
[----:B------:R-:W-:Y:S01]  /*c9a0*/  ISETP.GT.U32.AND P5, PT, R6, R23, PT ;  /* 0x000000170600720c */ /* 0x000fe20003fa4070 */
[----:B------:R-:W-:Y:S01]  /*c9b0*/  @!P3 IMAD.IADD R24, R24, 0x1, -R6 ;  /* 0x000000011818b824 */ /* 0x000fe200078e0a06 */
[----:B------:R-:W-:Y:S01]  /*c9c0*/  ISETP.GT.U32.AND P3, PT, R6, R16, PT ;  /* 0x000000100600720c */ /* 0x000fe20003f64070 */
[----:B------:R-:W-:-:S02]  /*c9d0*/  @!P2 IMAD.MOV R25, RZ, RZ, -R25 ;  /* 0x000000ffff19a224 */ /* 0x000fc400078e0a19 */
[----:B0-----:R-:W-:Y:S01]  /*c9e0*/  IMAD.MOV.U32 R7, RZ, RZ, R13 ;  /* 0x000000ffff077224 */ /* 0x001fe200078e000d */
[----:B------:R-:W-:Y:S01]  /*c9f0*/  ISETP.GT.U32.AND P2, PT, R6, R15, PT ;  /* 0x0000000f0600720c */ /* 0x000fe20003f44070 */
[--C-:B------:R-:W-:Y:S01]  /*ca00*/  @!P1 IMAD.IADD R14, R14, 0x1, -R6.reuse ;  /* 0x000000010e0e9824 */ /* 0x100fe200078e0a06 */
[C---:B------:R-:W-:Y:S01]  /*ca10*/  ISETP.GT.U32.AND P1, PT, R6.reuse, R18, PT ;  /* 0x000000120600720c */ /* 0x040fe20003f24070 */
[----:B------:R-:W-:Y:S01]  /*ca20*/  @!P0 IMAD.MOV R7, RZ, RZ, -R7 ;  /* 0x000000ffff078224 */ /* 0x000fe200078e0a07 */
[----:B------:R-:W-:Y:S01]  /*ca30*/  STL [R1+0x48], R25 ;  /* 0x0000481901007387 */ /* 0x000fe20000100800 */
[C---:B------:R-:W-:Y:S01]  /*ca40*/  ISETP.GT.U32.AND P0, PT, R6.reuse, R26, PT ;  /* 0x0000001a0600720c */ /* 0x040fe20003f04070 */
[--C-:B------:R-:W-:Y:S02]  /*ca50*/  @!P4 IMAD.IADD R21, R21, 0x1, -R6.reuse ;  /* 0x000000011515c824 */ /* 0x100fe400078e0a06 */
[----:B------:R-:W-:Y:S01]  /*ca60*/  STL [R1+0x44], R11 ;  /* 0x0000440b01007387 */ /* 0x000fe20000100800 */
[----:B------:R-:W-:Y:S01]  /*ca70*/  @!P5 IMAD.IADD R23, R23, 0x1, -R6 ;  /* 0x000000011717d824 */ /* 0x000fe200078e0a06 */
[----:B------:R-:W-:-:S02]  /*ca80*/  ISETP.GT.U32.AND P4, PT, R6, R20, PT ;  /* 0x000000140600720c */ /* 0x000fc40003f84070 */
[----:B------:R0:W-:Y:S01]  /*ca90*/  STL [R1+0x40], R7 ;  /* 0x0000400701007387 */ /* 0x0001e20000100800 */
[----:B------:R-:W-:Y:S01]  /*caa0*/  ISETP.GT.U32.AND P5, PT, R6, R5, PT ;  /* 0x000000050600720c */ /* 0x000fe20003fa4070 */
[--C-:B------:R-:W-:Y:S02]  /*cab0*/  @!P3 IMAD.IADD R16, R16, 0x1, -R6.reuse ;  /* 0x000000011010b824 */ /* 0x100fe400078e0a06 */
[----:B------:R-:W-:Y:S01]  /*cac0*/  @!P2 IMAD.IADD R15, R15, 0x1, -R6 ;  /* 0x000000010f0fa824 */ /* 0x000fe200078e0a06 */
[----:B0-----:R-:W-:-:S04]  /*cad0*/  LOP3.LUT R7, R10, 0x38, RZ, 0xfc, !PT ;  /* 0x000000380a077812 */ /* 0x001fc800078efcff */
[----:B------:R-:W-:Y:S02]  /*cae0*/  ISETP.GE.AND P3, PT, R7, RZ, PT ;  /* 0x000000ff0700720c */ /* 0x000fe40003f66270 */
[----:B------:R-:W-:Y:S01]  /*caf0*/  LOP3.LUT R7, R10, 0x34, RZ, 0xfc, !PT ;  /* 0x000000340a077812 */ /* 0x000fe200078efcff */
[--C-:B------:R-:W-:Y:S01]  /*cb00*/  @!P1 IMAD.IADD R18, R18, 0x1, -R6.reuse ;  /* 0x0000000112129824 */ /* 0x100fe200078e0a06 */
[----:B------:R-:W-:Y:S02]  /*cb10*/  ISETP.GT.U32.AND P2, PT, R6, R19, PT ;  /* 0x000000130600720c */ /* 0x000fe40003f44070 */
[----:B------:R-:W-:Y:S01]  /*cb20*/  ISETP.GE.AND P1, PT, R7, RZ, PT ;  /* 0x000000ff0700720c */ /* 0x000fe20003f26270 */
[--C-:B------:R-:W-:Y:S01]  /*cb30*/  @!P0 IMAD.IADD R26, R26, 0x1, -R6.reuse ;  /* 0x000000011a1a8824 */ /* 0x100fe200078e0a06 */
[C---:B------:R-:W-:Y:S02]  /*cb40*/  LOP3.LUT R7, R10.reuse, 0x30, RZ, 0xfc, !PT ;  /* 0x000000300a077812 */ /* 0x040fe400078efcff */
[----:B------:R-:W-:Y:S01]  /*cb50*/  LOP3.LUT R25, R10, 0x36, RZ, 0xfc, !PT ;  /* 0x000000360a197812 */ /* 0x000fe200078efcff */
[--C-:B------:R-:W-:Y:S01]  /*cb60*/  @!P4 IMAD.IADD R20, R20, 0x1, -R6.reuse ;  /* 0x000000011414c824 */ /* 0x100fe200078e0a06 */
[C---:B------:R-:W-:Y:S01]  /*cb70*/  ISETP.GT.U32.AND P0, PT, R6.reuse, R22, PT ;  /* 0x000000160600720c */ /* 0x040fe20003f04070 */
[----:B------:R-:W-:Y:S01]  /*cb80*/  @!P5 IMAD.IADD R5, R5, 0x1, -R6 ;  /* 0x000000010505d824 */ /* 0x000fe200078e0a06 */
[----:B------:R-:W-:-:S02]  /*cb90*/  ISETP.GT.U32.AND P6, PT, R6, R17, PT ;  /* 0x000000110600720c */ /* 0x000fc40003fc4070 */
[----:B------:R-:W-:Y:S01]  /*cba0*/  ISETP.GE.AND P4, PT, R7, RZ, PT ;  /* 0x000000ff0700720c */ /* 0x000fe20003f86270 */
[----:B------:R-:W-:Y:S01]  /*cbb0*/  IMAD.MOV.U32 R7, RZ, RZ, R24 ;  /* 0x000000ffff077224 */ /* 0x000fe200078e0018 */
[----:B------:R-:W-:Y:S01]  /*cbc0*/  ISETP.GE.AND P5, PT, R25, RZ, PT ;  /* 0x000000ff1900720c */ /* 0x000fe20003fa6270 */
[----:B------:R-:W-:Y:S01]  /*cbd0*/  IMAD.MOV R28, RZ, RZ, -R28 ;  /* 0x000000ffff1c7224 */ /* 0x000fe200078e0a1c */
[C---:B------:R-:W-:Y:S01]  /*cbe0*/  LOP3.LUT R25, R10.reuse, 0x32, RZ, 0xfc, !PT ;  /* 0x000000320a197812 */ /* 0x040fe200078efcff */
[----:B------:R-:W-:Y:S02]  /*cbf0*/  @!P3 IMAD.MOV R7, RZ, RZ, -R7 ;  /* 0x000000ffff07b224 */ /* 0x000fe400078e0a07 */
[--C-:B------:R-:W-:Y:S01]  /*cc00*/  @!P2 IMAD.IADD R19, R19, 0x1, -R6.reuse ;  /* 0x000000011313a824 */ /* 0x100fe200078e0a06 */
[----:B------:R-:W-:Y:S01]  /*cc10*/  ISETP.GE.AND P2, PT, R25, RZ, PT ;  /* 0x000000ff1900720c */ /* 0x000fe20003f46270 */
[----:B------:R-:W-:Y:S01]  /*cc20*/  IMAD R27, R3, R28, R27 ;  /* 0x0000001c031b7224 */ /* 0x000fe200078e021b */
[----:B------:R-:W-:Y:S01]  /*cc30*/  LOP3.LUT R25, R10, 0x2e, RZ, 0xfc, !PT ;  /* 0x0000002e0a197812 */ /* 0x000fe200078efcff */
[----:B------:R-:W-:Y:S01]  /*cc40*/  IMAD.MOV.U32 R11, RZ, RZ, R23 ;  /* 0x000000ffff0b7224 */ /* 0x000fe200078e0017 */
[----:B------:R0:W-:Y:S01]  /*cc50*/  STL [R1+0x3c], R7 ;  /* 0x00003c0701007387 */ /* 0x0001e20000100800 */
[--C-:B------:R-:W-:Y:S01]  /*cc60*/  @!P0 IMAD.IADD R22, R22, 0x1, -R6.reuse ;  /* 0x0000000116168824 */ /* 0x100fe200078e0a06 */
[----:B------:R-:W-:Y:S01]  /*cc70*/  ISETP.GE.AND P0, PT, R25, RZ, PT ;  /* 0x000000ff1900720c */ /* 0x000fe20003f06270 */
[----:B------:R-:W-:Y:S01]  /*cc80*/  @!P6 IMAD.IADD R17, R17, 0x1, -R6 ;  /* 0x000000011111e824 */ /* 0x000fe200078e0a06 */
[----:B------:R-:W-:Y:S01]  /*cc90*/  ISETP.GT.U32.AND P6, PT, R3, R27, PT ;  /* 0x0000001b0300720c */ /* 0x000fe20003fc4070 */
[----:B------:R-:W-:-:S02]  /*cca0*/  @!P5 IMAD.MOV R11, RZ, RZ, -R11 ;  /* 0x000000ffff0bd224 */ /* 0x000fc400078e0a0b */
[----:B0-----:R-:W-:-:S04]  /*ccb0*/  IMAD.MOV.U32 R7, RZ, RZ, R14 ;  /* 0x000000ffff077224 */ /* 0x001fc800078e000e */
[----:B------:R-:W-:Y:S01]  /*ccc0*/  @!P1 IMAD.MOV R7, RZ, RZ, -R7 ;  /* 0x000000ffff079224 */ /* 0x000fe200078e0a07 */
[----:B------:R0:W-:Y:S01]  /*ccd0*/  STL [R1+0x34], R11 ;  /* 0x0000340b01007387 */ /* 0x0001e20000100800 */
[----:B------:R-:W-:Y:S01]  /*cce0*/  IMAD.MOV.U32 R12, RZ, RZ, R15 ;  /* 0x000000ffff0c7224 */ /* 0x000fe200078e000f */
[----:B------:R-:W-:Y:S02]  /*ccf0*/  ISETP.GT.U32.AND P3, PT, R6, R16, PT ;  /* 0x000000100600720c */ /* 0x000fe40003f64070 */
[----:B------:R1:W-:Y:S01]  /*cd00*/  STL [R1+0x2c], R7 ;  /* 0x00002c0701007387 */ /* 0x0003e20000100800 */
[----:B------:R-:W-:Y:S02]  /*cd10*/  @!P2 IMAD.MOV R12, RZ, RZ, -R12 ;  /* 0x000000ffff0ca224 */ /* 0x000fe400078e0a0c */
[----:B0-----:R-:W-:Y:S02]  /*cd20*/  IMAD.MOV.U32 R11, RZ, RZ, R21 ;  /* 0x000000ffff0b7224 */ /* 0x001fe400078e0015 */
[----:B-1----:R-:W-:-:S02]  /*cd30*/  IMAD.MOV.U32 R7, RZ, RZ, R26 ;  /* 0x000000ffff077224 */ /* 0x002fc400078e001a */
[----:B------:R-:W-:Y:S02]  /*cd40*/  @!P4 IMAD.MOV R11, RZ, RZ, -R11 ;  /* 0x000000ffff0bc224 */ /* 0x000fe400078e0a0b */
[----:B------:R-:W-:Y:S02]  /*cd50*/  @!P0 IMAD.MOV R7, RZ, RZ, -R7 ;  /* 0x000000ffff078224 */ /* 0x000fe400078e0a07 */
[----:B------:R-:W-:Y:S01]  /*cd60*/  @!P6 IMAD.IADD R27, R27, 0x1, -R3 ;  /* 0x000000011b1be824 */ /* 0x000fe200078e0a03 */
[----:B------:R0:W-:Y:S01]  /*cd70*/  STL [R1+0x28], R12 ;  /* 0x0000280c01007387 */ /* 0x0001e20000100800 */
[----:B------:R-:W-:-:S03]  /*cd80*/  ISETP.GT.U32.AND P1, PT, R6, R18, PT ;  /* 0x000000120600720c */ /* 0x000fc60003f24070 */
[----:B------:R1:W-:Y:S01]  /*cd90*/  STL [R1+0x1c], R11 ;  /* 0x00001c0b01007387 */ /* 0x0003e20000100800 */
[----:B------:R-:W-:-:S03]  /*cda0*/  ISETP.GT.U32.AND P0, PT, R3, R27, PT ;  /* 0x0000001b0300720c */ /* 0x000fc60003f04070 */
[----:B------:R2:W-:Y:S01]  /*cdb0*/  STL [R1+0x14], R7 ;  /* 0x0000140701007387 */ /* 0x0005e20000100800 */
[----:B------:R-:W-:Y:S01]  /*cdc0*/  ISETP.GT.U32.AND P5, PT, R6, R5, PT ;  /* 0x000000050600720c */ /* 0x000fe20003fa4070 */
[--C-:B------:R-:W-:Y:S01]  /*cdd0*/  @!P3 IMAD.IADD R16, R16, 0x1, -R6.reuse ;  /* 0x000000011010b824 */ /* 0x100fe200078e0a06 */
[----:B------:R-:W-:Y:S02]  /*cde0*/  ISETP.GT.U32.AND P4, PT, R6, R20, PT ;  /* 0x000000140600720c */ /* 0x000fe40003f84070 */
[----:B------:R-:W-:Y:S01]  /*cdf0*/  LOP3.LUT R21, R10, 0x1e, RZ, 0xfc, !PT ;  /* 0x0000001e0a157812 */ /* 0x000fe200078efcff */
[----:B------:R-:W-:-:S04]  /*ce00*/  @!P1 IMAD.IADD R18, R18, 0x1, -R6 ;  /* 0x0000000112129824 */ /* 0x000fc800078e0a06 */
[----:B------:R-:W-:Y:S01]  /*ce10*/  @!P0 IMAD.IADD R27, R27, 0x1, -R3 ;  /* 0x000000011b1b8824 */ /* 0x000fe200078e0a03 */
[----:B------:R-:W-:Y:S01]  /*ce20*/  ISETP.GE.AND P0, PT, R9, RZ, PT ;  /* 0x000000ff0900720c */ /* 0x000fe20003f06270 */
[----:B------:R-:W-:Y:S01]  /*ce30*/  IMAD.MOV.U32 R3, RZ, RZ, R17 ;  /* 0x000000ffff037224 */ /* 0x000fe200078e0011 */
[----:B------:R-:W-:Y:S01]  /*ce40*/  IABS R15, R21 ;  /* 0x00000015000f7213 */ /* 0x000fe20000000000 */
[--C-:B------:R-:W-:Y:S02]  /*ce50*/  @!P5 IMAD.IADD R5, R5, 0x1, -R6.reuse ;  /* 0x000000010505d824 */ /* 0x100fe400078e0a06 */
[----:B------:R-:W-:Y:S01]  /*ce60*/  @!P4 IMAD.IADD R20, R20, 0x1, -R6 ;  /* 0x000000011414c824 */ /* 0x000fe200078e0a06 */
[C---:B------:R-:W-:Y:S02]  /*ce70*/  ISETP.GT.U32.AND P2, PT, R6.reuse, R19, PT ;  /* 0x000000130600720c */ /* 0x040fe40003f44070 */
[----:B------:R-:W-:Y:S02]  /*ce80*/  ISETP.GT.U32.AND P6, PT, R6, R22, PT ;  /* 0x000000160600720c */ /* 0x000fe40003fc4070 */
[----:B0-----:R-:W-:-:S04]  /*ce90*/  LOP3.LUT R12, R10, 0x1a, RZ, 0xfc, !PT ;  /* 0x0000001a0a0c7812 */ /* 0x001fc800078efcff */
[----:B-1----:R-:W-:-:S05]  /*cea0*/  IABS R11, R12 ;  /* 0x0000000c000b7213 */ /* 0x002fca0000000000 */
[----:B------:R-:W-:Y:S02]  /*ceb0*/  @!P2 IMAD.IADD R19, R19, 0x1, -R6 ;  /* 0x000000011313a824 */ /* 0x000fe400078e0a06 */
[----:B--2---:R-:W-:Y:S01]  /*cec0*/  IMAD.U32 R7, R29, 0x40, R4 ;  /* 0x000000401d077824 */ /* 0x004fe200078e0004 */
[----:B------:R-:W-:-:S04]  /*ced0*/  LOP3.LUT R4, R10, 0x2c, RZ, 0xfc, !PT ;  /* 0x0000002c0a047812 */ /* 0x000fc800078efcff */
[----:B------:R-:W-:Y:S02]  /*cee0*/  ISETP.GE.AND P3, PT, R4, RZ, PT ;  /* 0x000000ff0400720c */ /* 0x000fe40003f66270 */
[C---:B------:R-:W-:Y:S02]  /*cef0*/  LOP3.LUT R4, R10.reuse, 0x28, RZ, 0xfc, !PT ;  /* 0x000000280a047812 */ /* 0x040fe400078efcff */
[----:B------:R-:W-:Y:S02]  /*cf00*/  LOP3.LUT R29, R10, 0x2a, RZ, 0xfc, !PT ;  /* 0x0000002a0a1d7812 */ /* 0x000fe400078efcff */
[----:B------:R-:W-:Y:S02]  /*cf10*/  ISETP.GE.AND P1, PT, R4, RZ, PT ;  /* 0x000000ff0400720c */ /* 0x000fe40003f26270 */
[----:B------:R-:W-:Y:S02]  /*cf20*/  LOP3.LUT R4, R10, 0x24, RZ, 0xfc, !PT ;  /* 0x000000240a047812 */ /* 0x000fe400078efcff */
[----:B------:R-:W-:-:S03]  /*cf30*/  ISETP.GE.AND P5, PT, R29, RZ, PT ;  /* 0x000000ff1d00720c */ /* 0x000fc60003fa6270 */
[----:B------:R-:W-:Y:S01]  /*cf40*/  @!P3 IMAD.MOV R3, RZ, RZ, -R3 ;  /* 0x000000ffff03b224 */ /* 0x000fe200078e0a03 */
[----:B------:R-:W-:Y:S01]  /*cf50*/  ISETP.GE.AND P4, PT, R4, RZ, PT ;  /* 0x000000ff0400720c */ /* 0x000fe20003f86270 */
[----:B------:R-:W-:Y:S01]  /*cf60*/  IMAD.MOV.U32 R4, RZ, RZ, R16 ;  /* 0x000000ffff047224 */ /* 0x000fe200078e0010 */
[----:B------:R0:W-:Y:S01]  /*cf70*/  STL [R1+0x190], R7 ;  /* 0x0001900701007387 */ /* 0x0001e20000100800 */
[----:B------:R-:W-:-:S03]  /*cf80*/  IMAD.HI.U32 R16, R2, R15, RZ ;  /* 0x0000000f02107227 */ /* 0x000fc600078e00ff */
[----:B------:R1:W-:Y:S01]  /*cf90*/  STL [R1+0xc74], R3 ;  /* 0x000c740301007387 */ /* 0x0003e20000100800 */
[----:B------:R-:W-:Y:S02]  /*cfa0*/  IMAD.MOV R16, RZ, RZ, -R16 ;  /* 0x000000ffff107224 */ /* 0x000fe400078e0a10 */
[----:B------:R-:W-:Y:S01]  /*cfb0*/  @!P5 IMAD.MOV R4, RZ, RZ, -R4 ;  /* 0x000000ffff04d224 */ /* 0x000fe200078e0a04 */
[C---:B0-----:R-:W-:Y:S01]  /*cfc0*/  LOP3.LUT R7, R10.reuse, 0x1c, RZ, 0xfc, !PT ;  /* 0x0000001c0a077812 */ /* 0x041fe200078efcff */
[----:B------:R-:W-:Y:S02]  /*cfd0*/  @!P1 IMAD.MOV R5, RZ, RZ, -R5 ;  /* 0x000000ffff059224 */ /* 0x000fe400078e0a05 */
[----:B-1----:R-:W-:Y:S01]  /*cfe0*/  IMAD.MOV.U32 R3, RZ, RZ, R27 ;  /* 0x000000ffff037224 */ /* 0x002fe200078e001b */
[----:B------:R-:W-:Y:S02]  /*cff0*/  IABS R17, R7 ;  /* 0x0000000700117213 */ /* 0x000fe40000000000 */
[----:B------:R-:W-:Y:S01]  /*d000*/  LOP3.LUT R29, R10, 0x26, RZ, 0xfc, !PT ;  /* 0x000000260a1d7812 */ /* 0x000fe200078efcff */
[----:B------:R-:W-:Y:S01]  /*d010*/  @!P0 IMAD.MOV R3, RZ, RZ, -R3 ;  /* 0x000000ffff038224 */ /* 0x000fe200078e0a03 */
[----:B------:R-:W-:Y:S01]  /*d020*/  ISETP.GE.AND P0, PT, R7, RZ, PT ;  /* 0x000000ff0700720c */ /* 0x000fe20003f06270 */
[----:B------:R-:W-:Y:S01]  /*d030*/  IMAD R7, R6, R16, R15 ;  /* 0x0000001006077224 */ /* 0x000fe200078e020f */
[----:B---3--:R-:W-:Y:S01]  /*d040*/  ISETP.NE.AND P5, PT, R8, RZ, PT ;  /* 0x000000ff0800720c */ /* 0x008fe20003fa5270 */
[----:B------:R-:W-:-:S02]  /*d050*/  @!P6 IMAD.IADD R22, R22, 0x1, -R6 ;  /* 0x000000011616e824 */ /* 0x000fc400078e0a06 */
[----:B------:R-:W-:Y:S01]  /*d060*/  IMAD.HI.U32 R13, R2, R11, RZ ;  /* 0x0000000b020d7227 */ /* 0x000fe200078e00ff */
[----:B------:R-:W-:Y:S01]  /*d070*/  ISETP.GT.U32.AND P1, PT, R6, R7, PT ;  /* 0x000000070600720c */ /* 0x000fe20003f24070 */
[----:B------:R-:W2:Y:S01]  /*d080*/  LDL.LU R9, [R1+0xd30] ;  /* 0x000d300001097983 */ /* 0x000ea20000300800 */
[----:B------:R-:W-:Y:S02]  /*d090*/  ISETP.GE.AND P2, PT, R29, RZ, PT ;  /* 0x000000ff1d00720c */ /* 0x000fe40003f46270 */
[----:B------:R-:W-:-:S05]  /*d0a0*/  LOP3.LUT R29, R10, 0x22, RZ, 0xfc, !PT ;  /* 0x000000220a1d7812 */ /* 0x000fca00078efcff */
[----:B------:R-:W-:Y:S02]  /*d0b0*/  @!P5 LOP3.LUT R3, RZ, R8, RZ, 0x33, !PT ;  /* 0x00000008ff03d212 */ /* 0x000fe400078e33ff */
[----:B------:R-:W-:Y:S02]  /*d0c0*/  LOP3.LUT R8, R10, 0x18, RZ, 0xfc, !PT ;  /* 0x000000180a087812 */ /* 0x000fe400078efcff */
[----:B------:R-:W-:Y:S02]  /*d0d0*/  @!P1 IMAD.IADD R7, R7, 0x1, -R6 ;  /* 0x0000000107079824 */ /* 0x000fe400078e0a06 */
[----:B------:R-:W-:Y:S02]  /*d0e0*/  IABS R15, R8 ;  /* 0x00000008000f7213 */ /* 0x000fe40000000000 */
[----:B------:R-:W-:Y:S02]  /*d0f0*/  ISETP.GE.AND P6, PT, R29, RZ, PT ;  /* 0x000000ff1d00720c */ /* 0x000fe40003fc6270 */
[----:B------:R-:W-:Y:S01]  /*d100*/  ISETP.GT.U32.AND P1, PT, R6, R7, PT ;  /* 0x000000070600720c */ /* 0x000fe20003f24070 */
[----:B------:R-:W-:-:S04]  /*d110*/  IMAD.HI.U32 R16, R2, R15, RZ ;  /* 0x0000000f02107227 */ /* 0x000fc800078e00ff */
[----:B------:R-:W-:Y:S02]  /*d120*/  IMAD.MOV R13, RZ, RZ, -R13 ;  /* 0x000000ffff0d7224 */ /* 0x000fe400078e0a0d */
[----:B------:R-:W-:Y:S02]  /*d130*/  IMAD.MOV R16, RZ, RZ, -R16 ;  /* 0x000000ffff107224 */ /* 0x000fe400078e0a10 */
[----:B------:R-:W-:Y:S01]  /*d140*/  @!P4 IMAD.MOV R19, RZ, RZ, -R19 ;  /* 0x000000ffff13c224 */ /* 0x000fe200078e0a13 */
[----:B------:R-:W-:Y:S01]  /*d150*/  ISETP.GE.AND P4, PT, R12, RZ, PT ;  /* 0x000000ff0c00720c */ /* 0x000fe20003f86270 */
[----:B------:R-:W-:-:S04]  /*d160*/  IMAD.HI.U32 R14, R2, R17, RZ ;  /* 0x00000011020e7227 */ /* 0x000fc800078e00ff */
[C---:B------:R-:W-:Y:S02]  /*d170*/  IMAD R11, R6.reuse, R13, R11 ;  /* 0x0000000d060b7224 */ /* 0x040fe400078e020b */
[C---:B------:R-:W-:Y:S02]  /*d180*/  IMAD R12, R6.reuse, R16, R15 ;  /* 0x00000010060c7224 */ /* 0x040fe400078e020f */
[----:B------:R-:W-:Y:S02]  /*d190*/  IMAD.MOV R14, RZ, RZ, -R14 ;  /* 0x000000ffff0e7224 */ /* 0x000fe400078e0a0e */
[----:B------:R-:W-:Y:S01]  /*d1a0*/  @!P6 IMAD.MOV R20, RZ, RZ, -R20 ;  /* 0x000000ffff14e224 */ /* 0x000fe200078e0a14 */
[C---:B------:R-:W-:Y:S01]  /*d1b0*/  ISETP.GT.U32.AND P6, PT, R6.reuse, R11, PT ;  /* 0x0000000b0600720c */ /* 0x040fe20003fc4070 */
[----:B------:R-:W-:Y:S01]  /*d1c0*/  @!P1 IMAD.IADD R7, R7, 0x1, -R6 ;  /* 0x0000000107079824 */ /* 0x000fe200078e0a06 */
[C---:B------:R-:W-:Y:S01]  /*d1d0*/  ISETP.GT.U32.AND P1, PT, R6.reuse, R12, PT ;  /* 0x0000000c0600720c */ /* 0x040fe20003f24070 */
[----:B------:R-:W-:Y:S01]  /*d1e0*/  IMAD R17, R6, R14, R17 ;  /* 0x0000000e06117224 */ /* 0x000fe200078e0211 */
[C---:B------:R-:W-:Y:S01]  /*d1f0*/  ISETP.GE.AND P5, PT, R10.reuse, RZ, PT ;  /* 0x000000ff0a00720c */ /* 0x040fe20003fa6270 */
[----:B------:R-:W-:Y:S01]  /*d200*/  @!P2 IMAD.MOV R18, RZ, RZ, -R18 ;  /* 0x000000ffff12a224 */ /* 0x000fe200078e0a12 */
[----:B------:R-:W-:-:S02]  /*d210*/  LOP3.LUT R14, R10, 0x16, RZ, 0xfc, !PT ;  /* 0x000000160a0e7812 */ /* 0x000fc400078efcff */
[----:B------:R-:W-:Y:S02]  /*d220*/  ISETP.GT.U32.AND P2, PT, R6, R17, PT ;  /* 0x000000110600720c */ /* 0x000fe40003f44070 */
[----:B------:R-:W-:Y:S02]  /*d230*/  LOP3.LUT R13, R10, 0x14, RZ, 0xfc, !PT ;  /* 0x000000140a0d7812 */ /* 0x000fe400078efcff */
[----:B------:R-:W-:Y:S01]  /*d240*/  IABS R23, R14 ;  /* 0x0000000e00177213 */ /* 0x000fe20000000000 */
[--C-:B------:R-:W-:Y:S02]  /*d250*/  @!P6 IMAD.IADD R11, R11, 0x1, -R6.reuse ;  /* 0x000000010b0be824 */ /* 0x100fe400078e0a06 */
[----:B------:R-:W-:Y:S01]  /*d260*/  @!P1 IMAD.IADD R12, R12, 0x1, -R6 ;  /* 0x000000010c0c9824 */ /* 0x000fe200078e0a06 */
[----:B------:R-:W-:Y:S01]  /*d270*/  ISETP.GE.AND P3, PT, R21, RZ, PT ;  /* 0x000000ff1500720c */ /* 0x000fe20003f66270 */
[----:B------:R-:W-:Y:S01]  /*d280*/  @!P5 IMAD.MOV R22, RZ, RZ, -R22 ;  /* 0x000000ffff16d224 */ /* 0x000fe200078e0a16 */
[----:B------:R-:W-:Y:S01]  /*d290*/  IABS R21, R13 ;  /* 0x0000000d00157213 */ /* 0x000fe20000000000 */
[----:B------:R-:W-:Y:S01]  /*d2a0*/  IMAD.HI.U32 R15, R2, R23, RZ ;  /* 0x00000017020f7227 */ /* 0x000fe200078e00ff */
[----:B------:R-:W-:-:S02]  /*d2b0*/  ISETP.GT.U32.AND P5, PT, R6, R11, PT ;  /* 0x0000000b0600720c */ /* 0x000fc40003fa4070 */
[----:B------:R-:W-:Y:S01]  /*d2c0*/  ISETP.GT.U32.AND P1, PT, R6, R12, PT ;  /* 0x0000000c0600720c */ /* 0x000fe20003f24070 */
[----:B------:R-:W-:Y:S01]  /*d2d0*/  @!P2 IMAD.IADD R17, R17, 0x1, -R6 ;  /* 0x000000011111a824 */ /* 0x000fe200078e0a06 */
[----:B------:R-:W-:Y:S01]  /*d2e0*/  ISETP.GE.AND P6, PT, R8, RZ, PT ;  /* 0x000000ff0800720c */ /* 0x000fe20003fc6270 */
[----:B------:R-:W-:-:S04]  /*d2f0*/  IMAD.HI.U32 R16, R2, R21, RZ ;  /* 0x0000001502107227 */ /* 0x000fc800078e00ff */
[----:B------:R-:W-:Y:S01]  /*d300*/  IMAD.MOV R15, RZ, RZ, -R15 ;  /* 0x000000ffff0f7224 */ /* 0x000fe200078e0a0f */
[C---:B------:R-:W-:Y:S01]  /*d310*/  ISETP.GT.U32.AND P2, PT, R6.reuse, R17, PT ;  /* 0x000000110600720c */ /* 0x040fe20003f44070 */
[----:B------:R-:W-:Y:S02]  /*d320*/  IMAD.MOV R16, RZ, RZ, -R16 ;  /* 0x000000ffff107224 */ /* 0x000fe400078e0a10 */
[C---:B------:R-:W-:Y:S02]  /*d330*/  IMAD R23, R6.reuse, R15, R23 ;  /* 0x0000000f06177224 */ /* 0x040fe400078e0217 */
[C---:B------:R-:W-:Y:S02]  /*d340*/  IMAD R21, R6.reuse, R16, R21 ;  /* 0x0000001006157224 */ /* 0x040fe400078e0215 */
[--C-:B------:R-:W-:Y:S01]  /*d350*/  @!P5 IMAD.IADD R11, R11, 0x1, -R6.reuse ;  /* 0x000000010b0bd824 */ /* 0x100fe200078e0a06 */
[----:B------:R-:W-:Y:S01]  /*d360*/  ISETP.GT.U32.AND P5, PT, R6, R23, PT ;  /* 0x000000170600720c */ /* 0x000fe20003fa4070 */
[----:B------:R-:W-:-:S04]  /*d370*/  @!P1 IMAD.IADD R12, R12, 0x1, -R6 ;  /* 0x000000010c0c9824 */ /* 0x000fc800078e0a06 */
[----:B------:R-:W-:Y:S01]  /*d380*/  @!P6 IMAD.MOV R12, RZ, RZ, -R12 ;  /* 0x000000ffff0ce224 */ /* 0x000fe200078e0a0c */
[----:B------:R-:W-:Y:S01]  /*d390*/  ISETP.GT.U32.AND P6, PT, R6, R21, PT ;  /* 0x000000150600720c */ /* 0x000fe20003fc4070 */
[--C-:B------:R-:W-:Y:S01]  /*d3a0*/  @!P2 IMAD.IADD R17, R17, 0x1, -R6.reuse ;  /* 0x000000011111a824 */ /* 0x100fe200078e0a06 */
[----:B------:R-:W-:Y:S02]  /*d3b0*/  ISETP.GE.AND P2, PT, R13, RZ, PT ;  /* 0x000000ff0d00720c */ /* 0x000fe40003f46270 */
[C---:B------:R-:W-:Y:S01]  /*d3c0*/  LOP3.LUT R13, R10.reuse, 0x12, RZ, 0xfc, !PT ;  /* 0x000000120a0d7812 */ /* 0x040fe200078efcff */
[----:B------:R-:W-:Y:S01]  /*d3d0*/  IMAD.MOV.U32 R8, RZ, RZ, R7 ;  /* 0x000000ffff087224 */ /* 0x000fe200078e0007 */
[----:B------:R-:W-:Y:S01]  /*d3e0*/  LOP3.LUT R7, R10, 0x10, RZ, 0xfc, !PT ;  /* 0x000000100a077812 */ /* 0x000fe200078efcff */
[----:B------:R-:W-:Y:S01]  /*d3f0*/  @!P4 IMAD.MOV R11, RZ, RZ, -R11 ;  /* 0x000000ffff0bc224 */ /* 0x000fe200078e0a0b */
[----:B------:R-:W-:Y:S01]  /*d400*/  ISETP.GE.AND P4, PT, R13, RZ, PT ;  /* 0x000000ff0d00720c */ /* 0x000fe20003f86270 */
[----:B------:R-:W-:Y:S01]  /*d410*/  @!P5 IMAD.IADD R23, R23, 0x1, -R6 ;  /* 0x000000011717d824 */ /* 0x000fe200078e0a06 */
[----:B------:R-:W-:-:S02]  /*d420*/  IABS R13, R13 ;  /* 0x0000000d000d7213 */ /* 0x000fc40000000000 */
[----:B------:R-:W-:Y:S01]  /*d430*/  ISETP.GE.AND P1, PT, R7, RZ, PT ;  /* 0x000000ff0700720c */ /* 0x000fe20003f26270 */
[----:B------:R-:W-:Y:S01]  /*d440*/  @!P6 IMAD.IADD R21, R21, 0x1, -R6 ;  /* 0x000000011515e824 */ /* 0x000fe200078e0a06 */
[----:B------:R-:W-:Y:S01]  /*d450*/  IABS R7, R7 ;  /* 0x0000000700077213 */ /* 0x000fe20000000000 */
[----:B------:R-:W-:Y:S01]  /*d460*/  IMAD.HI.U32 R24, R2, R13, RZ ;  /* 0x0000000d02187227 */ /* 0x000fe200078e00ff */
[C---:B------:R-:W-:Y:S01]  /*d470*/  ISETP.GT.U32.AND P5, PT, R6.reuse, R23, PT ;  /* 0x000000170600720c */ /* 0x040fe20003fa4070 */
[----:B------:R-:W-:Y:S01]  /*d480*/  STL [R1+0xc78], R4 ;  /* 0x000c780401007387 */ /* 0x000fe20000100800 */
[----:B------:R-:W-:Y:S01]  /*d490*/  ISETP.GT.U32.AND P6, PT, R6, R21, PT ;  /* 0x000000150600720c */ /* 0x000fe20003fc4070 */
[----:B------:R-:W-:Y:S02]  /*d4a0*/  IMAD.MOV R24, RZ, RZ, -R24 ;  /* 0x000000ffff187224 */ /* 0x000fe400078e0a18 */
[----:B------:R-:W-:Y:S01]  /*d4b0*/  STL [R1+0xc7c], R5 ;  /* 0x000c7c0501007387 */ /* 0x000fe20000100800 */
[----:B------:R-:W-:-:S03]  /*d4c0*/  IMAD.HI.U32 R26, R2, R7, RZ ;  /* 0x00000007021a7227 */ /* 0x000fc600078e00ff */
[----:B------:R-:W-:Y:S01]  /*d4d0*/  STL [R1+0x4], R3 ;  /* 0x0000040301007387 */ /* 0x000fe20000100800 */
[----:B------:R-:W-:-:S03]  /*d4e0*/  IMAD R13, R6, R24, R13 ;  /* 0x00000018060d7224 */ /* 0x000fc600078e020d */
[----:B------:R-:W-:Y:S01]  /*d4f0*/  STL [R1+0xc80], R18 ;  /* 0x000c801201007387 */ /* 0x000fe20000100800 */
[----:B------:R-:W-:-:S03]  /*d500*/  IMAD.MOV R26, RZ, RZ, -R26 ;  /* 0x000000ffff1a7224 */ /* 0x000fc600078e0a1a */
[----:B------:R-:W-:Y:S04]  /*d510*/  STL [R1+0xc84], R19 ;  /* 0x000c841301007387 */ /* 0x000fe80000100800 */
[----:B------:R-:W-:Y:S04]  /*d520*/  STL [R1+0xc88], R20 ;  /* 0x000c881401007387 */ /* 0x000fe80000100800 */
[----:B------:R0:W-:Y:S01]  /*d530*/  STL [R1+0xc8c], R22 ;  /* 0x000c8c1601007387 */ /* 0x0001e20000100800 */
[----:B------:R-:W-:Y:S01]  /*d540*/  @!P5 IMAD.IADD R23, R23, 0x1, -R6 ;  /* 0x000000011717d824 */ /* 0x000fe200078e0a06 */
[C---:B------:R-:W-:Y:S01]  /*d550*/  ISETP.GT.U32.AND P5, PT, R6.reuse, R13, PT ;  /* 0x0000000d0600720c */ /* 0x040fe20003fa4070 */
[----:B------:R-:W-:Y:S01]  /*d560*/  IMAD R7, R6, R26, R7 ;  /* 0x0000001a06077224 */ /* 0x000fe200078e0207 */
[----:B0-----:R-:W-:Y:S01]  /*d570*/  LOP3.LUT R22, R10, 0xc, RZ, 0xfc, !PT ;  /* 0x0000000c0a167812 */ /* 0x001fe200078efcff */
[----:B------:R-:W-:-:S03]  /*d580*/  @!P3 IMAD.MOV R8, RZ, RZ, -R8 ;  /* 0x000000ffff08b224 */ /* 0x000fc600078e0a08 */
[----:B------:R-:W-:Y:S01]  /*d590*/  IABS R15, R22 ;  /* 0x00000016000f7213 */ /* 0x000fe20000000000 */
[----:B------:R-:W-:Y:S01]  /*d5a0*/  @!P6 IMAD.IADD R21, R21, 0x1, -R6 ;  /* 0x000000011515e824 */ /* 0x000fe200078e0a06 */
[----:B------:R-:W-:Y:S01]  /*d5b0*/  ISETP.GT.U32.AND P6, PT, R6, R7, PT ;  /* 0x000000070600720c */ /* 0x000fe20003fc4070 */
[----:B------:R0:W-:Y:S02]  /*d5c0*/  STL [R1+0xc90], R8 ;  /* 0x000c900801007387 */ /* 0x0001e40000100800 */
[----:B------:R-:W-:Y:S01]  /*d5d0*/  IMAD.HI.U32 R24, R2, R15, RZ ;  /* 0x0000000f02187227 */ /* 0x000fe200078e00ff */
[----:B------:R-:W-:-:S03]  /*d5e0*/  ISETP.GE.AND P3, PT, R14, RZ, PT ;  /* 0x000000ff0e00720c */ /* 0x000fc60003f66270 */
[----:B------:R-:W-:Y:S01]  /*d5f0*/  IMAD.MOV R24, RZ, RZ, -R24 ;  /* 0x000000ffff187224 */ /* 0x000fe200078e0a18 */
[----:B0-----:R-:W-:-:S03]  /*d600*/  LOP3.LUT R8, R10, 0xe, RZ, 0xfc, !PT ;  /* 0x0000000e0a087812 */ /* 0x001fc600078efcff */
[----:B------:R-:W-:Y:S01]  /*d610*/  IMAD R15, R6, R24, R15 ;  /* 0x00000018060f7224 */ /* 0x000fe200078e020f */
[----:B------:R-:W-:Y:S01]  /*d620*/  LOP3.LUT R16, R10, 0x20, RZ, 0xfc, !PT ;  /* 0x000000200a107812 */ /* 0x000fe200078efcff */
[--C-:B------:R-:W-:Y:S01]  /*d630*/  @!P5 IMAD.IADD R13, R13, 0x1, -R6.reuse ;  /* 0x000000010d0dd824 */ /* 0x100fe200078e0a06 */
[----:B------:R-:W-:Y:S01]  /*d640*/  IABS R14, R8 ;  /* 0x00000008000e7213 */ /* 0x000fe20000000000 */
[----:B------:R-:W-:Y:S01]  /*d650*/  @!P0 IMAD.MOV R17, RZ, RZ, -R17 ;  /* 0x000000ffff118224 */ /* 0x000fe200078e0a11 */
[----:B------:R-:W-:Y:S01]  /*d660*/  ISETP.GE.AND P0, PT, R16, RZ, PT ;  /* 0x000000ff1000720c */ /* 0x000fe20003f06270 */
[----:B------:R-:W-:Y:S01]  /*d670*/  @!P6 IMAD.IADD R7, R7, 0x1, -R6 ;  /* 0x000000010707e824 */ /* 0x000fe200078e0a06 */
[----:B------:R-:W-:Y:S01]  /*d680*/  IABS R16, R16 ;  /* 0x0000001000107213 */ /* 0x000fe20000000000 */
[----:B------:R-:W-:Y:S01]  /*d690*/  IMAD.HI.U32 R25, R2, R14, RZ ;  /* 0x0000000e02197227 */ /* 0x000fe200078e00ff */
[C---:B------:R-:W-:Y:S02]  /*d6a0*/  ISETP.GT.U32.AND P5, PT, R6.reuse, R13, PT ;  /* 0x0000000d0600720c */ /* 0x040fe40003fa4070 */
[----:B------:R-:W-:Y:S01]  /*d6b0*/  ISETP.GT.U32.AND P6, PT, R6, R15, PT ;  /* 0x0000000f0600720c */ /* 0x000fe20003fc4070 */
[----:B------:R-:W-:Y:S01]  /*d6c0*/  IMAD.MOV R25, RZ, RZ, -R25 ;  /* 0x000000ffff197224 */ /* 0x000fe200078e0a19 */
[----:B------:R-:W-:Y:S01]  /*d6d0*/  LOP3.LUT R20, R10, 0xa, RZ, 0xfc, !PT ;  /* 0x0000000a0a147812 */ /* 0x000fe200078efcff */
[----:B------:R-:W-:Y:S01]  /*d6e0*/  IMAD.HI.U32 R27, R2, R16, RZ ;  /* 0x00000010021b7227 */ /* 0x000fe200078e00ff */
[----:B------:R-:W-:-:S03]  /*d6f0*/  LOP3.LUT R5, R10, 0x2, RZ, 0xfc, !PT ;  /* 0x000000020a057812 */ /* 0x000fc600078efcff */
[----:B------:R-:W-:Y:S01]  /*d700*/  IMAD R14, R6, R25, R14 ;  /* 0x00000019060e7224 */ /* 0x000fe200078e020e */
[----:B------:R-:W-:Y:S01]  /*d710*/  IABS R25, R20 ;  /* 0x0000001400197213 */ /* 0x000fe20000000000 */
[----:B------:R-:W-:Y:S01]  /*d720*/  IMAD.MOV R27, RZ, RZ, -R27 ;  /* 0x000000ffff1b7224 */ /* 0x000fe200078e0a1b */
[C---:B------:R-:W-:Y:S01]  /*d730*/  LOP3.LUT R4, R10.reuse, 0x4, RZ, 0xfc, !PT ;  /* 0x000000040a047812 */ /* 0x040fe200078efcff */
[----:B------:R-:W-:Y:S01]  /*d740*/  @!P5 IMAD.IADD R13, R13, 0x1, -R6 ;  /* 0x000000010d0dd824 */ /* 0x000fe200078e0a06 */
[----:B------:R-:W-:Y:S01]  /*d750*/  LOP3.LUT R19, R10, 0x8, RZ, 0xfc, !PT ;  /* 0x000000080a137812 */ /* 0x000fe200078efcff */
[----:B------:R-:W-:Y:S01]  /*d760*/  IMAD R16, R6, R27, R16 ;  /* 0x0000001b06107224 */ /* 0x000fe200078e0210 */
[----:B------:R-:W-:Y:S01]  /*d770*/  LOP3.LUT R18, R10, 0x6, RZ, 0xfc, !PT ;  /* 0x000000060a127812 */ /* 0x000fe200078efcff */
[----:B------:R-:W-:Y:S01]  /*d780*/  IMAD.HI.U32 R27, R2, R25, RZ ;  /* 0x00000019021b7227 */ /* 0x000fe200078e00ff */
[----:B------:R-:W-:Y:S02]  /*d790*/  IABS R28, R5 ;  /* 0x00000005001c7213 */ /* 0x000fe40000000000 */
[----:B------:R-:W-:Y:S01]  /*d7a0*/  IABS R10, R4 ;  /* 0x00000004000a7213 */ /* 0x000fe20000000000 */
[----:B------:R-:W-:Y:S01]  /*d7b0*/  @!P6 IMAD.IADD R15, R15, 0x1, -R6 ;  /* 0x000000010f0fe824 */ /* 0x000fe200078e0a06 */
[----:B------:R-:W-:-:S02]  /*d7c0*/  ISETP.GT.U32.AND P5, PT, R6, R14, PT ;  /* 0x0000000e0600720c */ /* 0x000fc40003fa4070 */
[C---:B------:R-:W-:Y:S01]  /*d7d0*/  ISETP.GT.U32.AND P6, PT, R6.reuse, R7, PT ;  /* 0x000000070600720c */ /* 0x040fe20003fc4070 */
[----:B------:R-:W-:Y:S01]  /*d7e0*/  IMAD.MOV R27, RZ, RZ, -R27 ;  /* 0x000000ffff1b7224 */ /* 0x000fe200078e0a1b */
[----:B------:R-:W-:Y:S01]  /*d7f0*/  IABS R26, R19 ;  /* 0x00000013001a7213 */ /* 0x000fe20000000000 */
[----:B------:R0:W-:Y:S01]  /*d800*/  STL [R1+0xc94], R17 ;  /* 0x000c941101007387 */ /* 0x0001e20000100800 */
[----:B------:R-:W-:Y:S01]  /*d810*/  IABS R24, R18 ;  /* 0x0000001200187213 */ /* 0x000fe20000000000 */
[----:B------:R-:W-:Y:S02]  /*d820*/  IMAD.MOV.U32 R3, RZ, RZ, R28 ;  /* 0x000000ffff037224 */ /* 0x000fe400078e001c */
[C---:B------:R-:W-:Y:S02]  /*d830*/  IMAD R25, R6.reuse, R27, R25 ;  /* 0x0000001b06197224 */ /* 0x040fe400078e0219 */
[----:B------:R-:W-:Y:S01]  /*d840*/  @!P2 IMAD.MOV R21, RZ, RZ, -R21 ;  /* 0x000000ffff15a224 */ /* 0x000fe200078e0a15 */
[----:B------:R-:W-:Y:S01]  /*d850*/  ISETP.GT.U32.AND P2, PT, R6, R15, PT ;  /* 0x0000000f0600720c */ /* 0x000fe20003f44070 */
[----:B0-----:R-:W-:-:S04]  /*d860*/  IMAD.HI.U32 R17, R2, R10, RZ ;  /* 0x0000000a02117227 */ /* 0x001fc800078e00ff */
[----:B------:R-:W-:-:S04]  /*d870*/  IMAD.HI.U32 R28, R2, R26, RZ ;  /* 0x0000001a021c7227 */ /* 0x000fc800078e00ff */
[----:B------:R-:W-:-:S04]  /*d880*/  IMAD.HI.U32 R29, R2, R24, RZ ;  /* 0x00000018021d7227 */ /* 0x000fc800078e00ff */
[----:B------:R-:W-:-:S04]  /*d890*/  IMAD.HI.U32 R27, R2, R3, RZ ;  /* 0x00000003021b7227 */ /* 0x000fc800078e00ff */
[----:B------:R-:W-:Y:S02]  /*d8a0*/  IMAD.MOV R2, RZ, RZ, -R17 ;  /* 0x000000ffff027224 */ /* 0x000fe400078e0a11 */
[----:B------:R-:W-:Y:S02]  /*d8b0*/  @!P5 IMAD.IADD R14, R14, 0x1, -R6 ;  /* 0x000000010e0ed824 */ /* 0x000fe400078e0a06 */
[C---:B------:R-:W-:Y:S02]  /*d8c0*/  IMAD R2, R6.reuse, R2, R10 ;  /* 0x0000000206027224 */ /* 0x040fe400078e020a */
[----:B------:R-:W-:Y:S01]  /*d8d0*/  @!P6 IMAD.IADD R7, R7, 0x1, -R6 ;  /* 0x000000010707e824 */ /* 0x000fe200078e0a06 */
[----:B------:R-:W-:Y:S01]  /*d8e0*/  SHF.R.U32.HI R0, RZ, 0x5, R0 ;  /* 0x00000005ff007819 */ /* 0x000fe20000011600 */
[----:B------:R-:W-:Y:S01]  /*d8f0*/  @!P3 IMAD.MOV R23, RZ, RZ, -R23 ;  /* 0x000000ffff17b224 */ /* 0x000fe200078e0a17 */
[C---:B------:R-:W-:Y:S01]  /*d900*/  ISETP.GT.U32.AND P3, PT, R6.reuse, R14, PT ;  /* 0x0000000e0600720c */ /* 0x040fe20003f64070 */
[----:B------:R-:W-:Y:S01]  /*d910*/  @!P1 IMAD.MOV R7, RZ, RZ, -R7 ;  /* 0x000000ffff079224 */ /* 0x000fe200078e0a07 */
[----:B------:R-:W-:Y:S01]  /*d920*/  ISETP.GT.U32.AND P1, PT, R6, R2, PT ;  /* 0x000000020600720c */ /* 0x000fe20003f24070 */
[----:B------:R-:W-:Y:S01]  /*d930*/  @!P2 IMAD.IADD R15, R15, 0x1, -R6 ;  /* 0x000000010f0fa824 */ /* 0x000fe200078e0a06 */
[----:B------:R-:W-:Y:S01]  /*d940*/  SGXT.U32 R0, R0, 0x3 ;  /* 0x000000030000781a */ /* 0x000fe20000000000 */
[----:B------:R-:W-:Y:S01]  /*d950*/  IMAD.MOV R28, RZ, RZ, -R28 ;  /* 0x000000ffff1c7224 */ /* 0x000fe200078e0a1c */
[----:B------:R-:W-:Y:S01]  /*d960*/  ISETP.GE.AND P2, PT, R8, RZ, PT ;  /* 0x000000ff0800720c */ /* 0x000fe20003f46270 */
[----:B------:R-:W-:Y:S01]  /*d970*/  IMAD.MOV R27, RZ, RZ, -R27 ;  /* 0x000000ffff1b7224 */ /* 0x000fe200078e0a1b */
[----:B------:R-:W-:Y:S01]  /*d980*/  LOP3.LUT R0, R0, 0x78, RZ, 0xfc, !PT ;  /* 0x0000007800007812 */ /* 0x000fe200078efcff */
[C---:B------:R-:W-:Y:S01]  /*d990*/  IMAD R26, R6.reuse, R28, R26 ;  /* 0x0000001c061a7224 */ /* 0x040fe200078e021a */
[C---:B------:R-:W-:Y:S01]  /*d9a0*/  ISETP.GT.U32.AND P5, PT, R6.reuse, R25, PT ;  /* 0x000000190600720c */ /* 0x040fe20003fa4070 */
[----:B------:R-:W-:-:S02]  /*d9b0*/  IMAD R27, R6, R27, R3 ;  /* 0x0000001b061b7224 */ /* 0x000fc400078e0203 */
[----:B------:R-:W-:Y:S01]  /*d9c0*/  IMAD R3, R0, UR6, RZ ;  /* 0x0000000600037c24 */ /* 0x000fe2000f8e02ff */
[----:B------:R-:W-:Y:S01]  /*d9d0*/  ISETP.GT.U32.AND P6, PT, R6, R26, PT ;  /* 0x0000001a0600720c */ /* 0x000fe20003fc4070 */
[--C-:B------:R-:W-:Y:S02]  /*d9e0*/  @!P3 IMAD.IADD R14, R14, 0x1, -R6.reuse ;  /* 0x000000010e0eb824 */ /* 0x100fe400078e0a06 */
[----:B------:R-:W-:Y:S02]  /*d9f0*/  @!P1 IMAD.IADD R2, R2, 0x1, -R6 ;  /* 0x0000000102029824 */ /* 0x000fe400078e0a06 */
[----:B------:R-:W-:Y:S02]  /*da00*/  IMAD R0, RZ, RZ, -UR6 ;  /* 0x80000006ff007e24 */ /* 0x000fe4000f8e02ff */
[----:B------:R-:W-:Y:S01]  /*da10*/  @!P2 IMAD.MOV R14, RZ, RZ, -R14 ;  /* 0x000000ffff0ea224 */ /* 0x000fe200078e0a0e */
[----:B------:R-:W-:Y:S01]  /*da20*/  ISETP.GT.U32.AND P2, PT, R6, R2, PT ;  /* 0x000000020600720c */ /* 0x000fe20003f44070 */
[----:B------:R-:W-:Y:S01]  /*da30*/  IMAD R3, R0, 0x8, R3 ;  /* 0x0000000800037824 */ /* 0x000fe200078e0203 */
[----:B------:R-:W-:Y:S01]  /*da40*/  STL [R1+0xc98], R11 ;  /* 0x000c980b01007387 */ /* 0x000fe20000100800 */
[----:B------:R-:W-:-:S03]  /*da50*/  @!P4 IMAD.MOV R13, RZ, RZ, -R13 ;  /* 0x000000ffff0dc224 */ /* 0x000fc600078e0a0d */
[----:B------:R-:W-:Y:S01]  /*da60*/  STL [R1+0xc9c], R12 ;  /* 0x000c9c0c01007387 */ /* 0x000fe20000100800 */
[----:B------:R-:W-:-:S03]  /*da70*/  @!P5 IMAD.IADD R25, R25, 0x1, -R6 ;  /* 0x000000011919d824 */ /* 0x000fc600078e0a06 */
[----:B------:R-:W-:Y:S04]  /*da80*/  STL [R1+0xca0], R23 ;  /* 0x000ca01701007387 */ /* 0x000fe80000100800 */
[----:B------:R-:W-:Y:S04]  /*da90*/  STL [R1+0xca4], R21 ;  /* 0x000ca41501007387 */ /* 0x000fe80000100800 */
[----:B------:R0:W-:Y:S01]  /*daa0*/  STL [R1+0xb88], R3 ;  /* 0x000b880301007387 */ /* 0x0001e20000100800 */
[----:B------:R-:W-:Y:S01]  /*dab0*/  @!P6 IMAD.IADD R26, R26, 0x1, -R6 ;  /* 0x000000011a1ae824 */ /* 0x000fe200078e0a06 */
[----:B------:R-:W-:-:S02]  /*dac0*/  ISETP.GE.AND P6, PT, R22, RZ, PT ;  /* 0x000000ff1600720c */ /* 0x000fc40003fc6270 */
[----:B------:R-:W-:Y:S01]  /*dad0*/  STL [R1+0xca8], R13 ;  /* 0x000ca80d01007387 */ /* 0x000fe20000100800 */
[----:B------:R-:W-:Y:S02]  /*dae0*/  IMAD.MOV R29, RZ, RZ, -R29 ;  /* 0x000000ffff1d7224 */ /* 0x000fe400078e0a1d */
[----:B0-----:R-:W-:Y:S01]  /*daf0*/  IMAD R3, R0, 0x8, R3 ;  /* 0x0000000800037824 */ /* 0x001fe200078e0203 */
[----:B------:R-:W-:Y:S01]  /*db00*/  STL [R1+0xcac], R7 ;  /* 0x000cac0701007387 */ /* 0x000fe20000100800 */
[----:B------:R-:W-:Y:S01]  /*db10*/  ISETP.GT.U32.AND P5, PT, R6, R25, PT ;  /* 0x000000190600720c */ /* 0x000fe20003fa4070 */
[----:B------:R-:W-:Y:S02]  /*db20*/  @!P2 IMAD.IADD R2, R2, 0x1, -R6 ;  /* 0x000000010202a824 */ /* 0x000fe400078e0a06 */
[----:B------:R0:W-:Y:S01]  /*db30*/  STL [R1+0xb8c], R3 ;  /* 0x000b8c0301007387 */ /* 0x0001e20000100800 */
[----:B------:R-:W-:Y:S01]  /*db40*/  ISETP.GE.AND P2, PT, R4, RZ, PT ;  /* 0x000000ff0400720c */ /* 0x000fe20003f46270 */
[----:B------:R-:W-:Y:S01]  /*db50*/  IMAD R24, R6, R29, R24 ;  /* 0x0000001d06187224 */ /* 0x000fe200078e0218 */
[----:B------:R-:W1:Y:S01]  /*db60*/  S2R R4, SR_TID.X ;  /* 0x0000000000047919 */ /* 0x000e620000002100 */
[----:B0-----:R-:W-:-:S03]  /*db70*/  IMAD R3, R0, 0x8, R3 ;  /* 0x0000000800037824 */ /* 0x001fc600078e0203 */
[C---:B------:R-:W-:Y:S02]  /*db80*/  ISETP.GT.U32.AND P4, PT, R6.reuse, R24, PT ;  /* 0x000000180600720c */ /* 0x040fe40003f84070 */
[----:B------:R0:W-:Y:S01]  /*db90*/  STL [R1+0xb54], R3 ;  /* 0x000b540301007387 */ /* 0x0001e20000100800 */
[----:B------:R-:W-:Y:S01]  /*dba0*/  @!P6 IMAD.MOV R15, RZ, RZ, -R15 ;  /* 0x000000ffff0fe224 */ /* 0x000fe200078e0a0f */
[----:B------:R-:W-:Y:S01]  /*dbb0*/  ISETP.GT.U32.AND P3, PT, R6, R27, PT ;  /* 0x0000001b0600720c */ /* 0x000fe20003f64070 */
[----:B------:R-:W-:Y:S02]  /*dbc0*/  @!P5 IMAD.IADD R25, R25, 0x1, -R6 ;  /* 0x000000011919d824 */ /* 0x000fe400078e0a06 */
[----:B0-----:R-:W-:Y:S01]  /*dbd0*/  IMAD R3, R0, 0x8, R3 ;  /* 0x0000000800037824 */ /* 0x001fe200078e0203 */
[----:B------:R-:W-:-:S04]  /*dbe0*/  ISETP.GT.U32.AND P5, PT, R6, R16, PT ;  /* 0x000000100600720c */ /* 0x000fc80003fa4070 */
[----:B------:R0:W-:Y:S04]  /*dbf0*/  STL [R1+0xb2c], R3 ;  /* 0x000b2c0301007387 */ /* 0x0001e80000100800 */
[----:B------:R-:W-:Y:S01]  /*dc00*/  STL [R1+0xcb0], R14 ;  /* 0x000cb00e01007387 */ /* 0x000fe20000100800 */
[----:B0-----:R-:W-:-:S03]  /*dc10*/  IMAD R3, R0, 0x8, R3 ;  /* 0x0000000800037824 */ /* 0x001fc600078e0203 */
[----:B------:R-:W-:Y:S04]  /*dc20*/  STL [R1+0xcb4], R15 ;  /* 0x000cb40f01007387 */ /* 0x000fe80000100800 */
[----:B------:R0:W-:Y:S01]  /*dc30*/  STL [R1+0xb28], R3 ;  /* 0x000b280301007387 */ /* 0x0001e20000100800 */
[--C-:B------:R-:W-:Y:S01]  /*dc40*/  @!P4 IMAD.IADD R24, R24, 0x1, -R6.reuse ;  /* 0x000000011818c824 */ /* 0x100fe200078e0a06 */
[----:B------:R-:W-:Y:S01]  /*dc50*/  ISETP.GE.AND P4, PT, R20, RZ, PT ;  /* 0x000000ff1400720c */ /* 0x000fe20003f86270 */
[----:B0-----:R-:W-:Y:S02]  /*dc60*/  IMAD R3, R0, 0x8, R3 ;  /* 0x0000000800037824 */ /* 0x001fe400078e0203 */
[----:B------:R-:W-:-:S03]  /*dc70*/  @!P3 IMAD.IADD R27, R27, 0x1, -R6 ;  /* 0x000000011b1bb824 */ /* 0x000fc600078e0a06 */
[----:B------:R0:W-:Y:S01]  /*dc80*/  STL [R1+0xb70], R3 ;  /* 0x000b700301007387 */ /* 0x0001e20000100800 */
[----:B------:R-:W-:Y:S01]  /*dc90*/  @!P5 IMAD.IADD R16, R16, 0x1, -R6 ;  /* 0x000000011010d824 */ /* 0x000fe200078e0a06 */
[----:B------:R-:W-:Y:S01]  /*dca0*/  ISETP.GT.U32.AND P1, PT, R6, R26, PT ;  /* 0x0000001a0600720c */ /* 0x000fe20003f24070 */
[----:B0-----:R-:W-:Y:S01]  /*dcb0*/  IMAD R3, R0, 0x8, R3 ;  /* 0x0000000800037824 */ /* 0x001fe200078e0203 */
[C---:B------:R-:W-:Y:S02]  /*dcc0*/  ISETP.GT.U32.AND P3, PT, R6.reuse, R24, PT ;  /* 0x000000180600720c */ /* 0x040fe40003f64070 */
[C---:B------:R-:W-:Y:S02]  /*dcd0*/  ISETP.GT.U32.AND P6, PT, R6.reuse, R27, PT ;  /* 0x0000001b0600720c */ /* 0x040fe40003fc4070 */
[----:B------:R0:W-:Y:S01]  /*dce0*/  STL [R1+0xb7c], R3 ;  /* 0x000b7c0301007387 */ /* 0x0001e20000100800 */
[----:B------:R-:W-:Y:S01]  /*dcf0*/  ISETP.GT.U32.AND P5, PT, R6, R16, PT ;  /* 0x000000100600720c */ /* 0x000fe20003fa4070 */
[----:B------:R-:W-:Y:S01]  /*dd00*/  @!P4 IMAD.MOV R25, RZ, RZ, -R25 ;  /* 0x000000ffff19c224 */ /* 0x000fe200078e0a19 */
[----:B-1----:R-:W-:Y:S01]  /*dd10*/  LOP3.LUT R4, R4, 0x7f, RZ, 0xc0, !PT ;  /* 0x0000007f04047812 */ /* 0x002fe200078ec0ff */
[----:B0-----:R-:W-:-:S05]  /*dd20*/  IMAD R3, R0, 0x8, R3 ;  /* 0x0000000800037824 */ /* 0x001fca00078e0203 */
[----:B------:R0:W-:Y:S01]  /*dd30*/  STL [R1+0xb78], R3 ;  /* 0x000b780301007387 */ /* 0x0001e20000100800 */
[----:B------:R-:W-:-:S03]  /*dd40*/  IMAD R4, R4, UR7, RZ ;  /* 0x0000000704047c24 */ /* 0x000fc6000f8e02ff */
[----:B------:R-:W-:Y:S01]  /*dd50*/  STL [R1+0xcb8], R25 ;  /* 0x000cb81901007387 */ /* 0x000fe20000100800 */
[----:B0-----:R-:W-:Y:S02]  /*dd60*/  IMAD R3, R0, 0x8, R3 ;  /* 0x0000000800037824 */ /* 0x001fe400078e0203 */
[----:B------:R-:W-:-:S03]  /*dd70*/  @!P1 IMAD.IADD R26, R26, 0x1, -R6 ;  /* 0x000000011a1a9824 */ /* 0x000fc600078e0a06 */
[----:B------:R0:W-:Y:S01]  /*dd80*/  STL [R1+0xb74], R3 ;  /* 0x000b740301007387 */ /* 0x0001e20000100800 */
[--C-:B------:R-:W-:Y:S02]  /*dd90*/  @!P3 IMAD.IADD R24, R24, 0x1, -R6.reuse ;  /* 0x000000011818b824 */ /* 0x100fe400078e0a06 */
[--C-:B------:R-:W-:Y:S02]  /*dda0*/  @!P6 IMAD.IADD R27, R27, 0x1, -R6.reuse ;  /* 0x000000011b1be824 */ /* 0x100fe400078e0a06 */
[----:B------:R-:W-:Y:S01]  /*ddb0*/  @!P5 IMAD.IADD R16, R16, 0x1, -R6 ;  /* 0x000000011010d824 */ /* 0x000fe200078e0a06 */
[----:B------:R-:W-:Y:S01]  /*ddc0*/  LEA R6, P5, R4, UR8, 0x1 ;  /* 0x0000000804067c11 */ /* 0x000fe2000f8a08ff */
[----:B0-----:R-:W-:-:S05]  /*ddd0*/  IMAD R3, R0, 0x8, R3 ;  /* 0x0000000800037824 */ /* 0x001fca00078e0203 */
[----:B------:R0:W-:Y:S04]  /*dde0*/  STL [R1+0xb84], R3 ;  /* 0x000b840301007387 */ /* 0x0001e80000100800 */
[----:B------:R-:W-:Y:S04]  /*ddf0*/  STL [R1+0xbc8], R6 ;  /* 0x000bc80601007387 */ /* 0x000fe80000100800 */
[----:B------:R-:W3:Y:S01]  /*de00*/  LDL.LU R10, [R1+0x3d8] ;  /* 0x0003d800010a7983 */ /* 0x000ee20000300800 */
[----:B0-----:R-:W-:-:S03]  /*de10*/  IMAD R3, R0, 0x8, R3 ;  /* 0x0000000800037824 */ /* 0x001fc600078e0203 */
[----:B------:R-:W4:Y:S04]  /*de20*/  LDL.LU R29, [R1+0x3d4] ;  /* 0x0003d400011d7983 */ /* 0x000f280000300800 */
[----:B------:R0:W-:Y:S04]  /*de30*/  STL [R1+0xb80], R3 ;  /* 0x000b800301007387 */ /* 0x0001e80000100800 */
[----:B------:R-:W5:Y:S04]  /*de40*/  LDL.LU R21, [R1+0x3d0] ;  /* 0x0003d00001157983 */ /* 0x000f680000300800 */
[----:B------:R-:W5:Y:S04]  /*de50*/  LDL.LU R23, [R1+0x3cc] ;  /* 0x0003cc0001177983 */ /* 0x000f680000300800 */
[----:B------:R-:W5:Y:S04]  /*de60*/  LDL.LU R28, [R1+0x3c8] ;  /* 0x0003c800011c7983 */ /* 0x000f680000300800 */
[----:B------:R-:W5:Y:S04]  /*de70*/  LDL.LU R12, [R1+0x3c4] ;  /* 0x0003c400010c7983 */ /* 0x000f680000300800 */
[----:B------:R-:W5:Y:S04]  /*de80*/  LDL.LU R11, [R1+0x3c0] ;  /* 0x0003c000010b7983 */ /* 0x000f680000300800 */
[----:B------:R-:W5:Y:S04]  /*de90*/  LDL.LU R17, [R1+0x3bc] ;  /* 0x0003bc0001117983 */ /* 0x000f680000300800 */
[----:B------:R-:W5:Y:S04]  /*dea0*/  LDL.LU R8, [R1+0x64] ;  /* 0x0000640001087983 */ /* 0x000f680000300800 */
[----:B------:R-:W5:Y:S01]  /*deb0*/  LDL.LU R22, [R1+0x6c] ;  /* 0x00006c0001167983 */ /* 0x000f620000300800 */
[----:B------:R-:W-:-:S02]  /*dec0*/  ISETP.GE.AND P1, PT, R19, RZ, PT ;  /* 0x000000ff1300720c */ /* 0x000fc40003f26270 */
[----:B------:R-:W-:Y:S01]  /*ded0*/  ISETP.GE.AND P3, PT, R18, RZ, PT ;  /* 0x000000ff1200720c */ /* 0x000fe20003f66270 */
[----:B------:R-:W5:Y:S01]  /*dee0*/  LDL.LU R20, [R1+0x70] ;  /* 0x0000700001147983 */ /* 0x000f620000300800 */
[----:B------:R-:W-:-:S03]  /*def0*/  ISETP.GE.AND P6, PT, R5, RZ, PT ;  /* 0x000000ff0500720c */ /* 0x000fc60003fc6270 */
[----:B------:R-:W5:Y:S04]  /*df00*/  LDL.LU R19, [R1+0x74] ;  /* 0x0000740001137983 */ /* 0x000f680000300800 */
[----:B------:R-:W5:Y:S04]  /*df10*/  LDL.LU R18, [R1+0x7c] ;  /* 0x00007c0001127983 */ /* 0x000f680000300800 */
[----:B------:R-:W5:Y:S01]  /*df20*/  LDL.LU R5, [R1+0x80] ;  /* 0x0000800001057983 */ /* 0x000f620000300800 */
[----:B------:R-:W-:Y:S01]  /*df30*/  @!P1 IMAD.MOV R26, RZ, RZ, -R26 ;  /* 0x000000ffff1a9224 */ /* 0x000fe200078e0a1a */
[----:B--2---:R-:W-:Y:S01]  /*df40*/  ISETP.NE.AND P4, PT, R9, RZ, PT ;  /* 0x000000ff0900720c */ /* 0x004fe20003f85270 */
[----:B------:R-:W-:Y:S01]  /*df50*/  @!P3 IMAD.MOV R24, RZ, RZ, -R24 ;  /* 0x000000ffff18b224 */ /* 0x000fe200078e0a18 */
[----:B------:R-:W-:Y:S01]  /*df60*/  LOP3.LUT R9, RZ, R9, RZ, 0x33, !PT ;  /* 0x00000009ff097212 */ /* 0x000fe200078e33ff */
[----:B------:R-:W2:Y:S01]  /*df70*/  LDL.LU R4, [R1+0x84] ;  /* 0x0000840001047983 */ /* 0x000ea20000300800 */
[----:B------:R-:W-:-:S02]  /*df80*/  @!P2 IMAD.MOV R2, RZ, RZ, -R2 ;  /* 0x000000ffff02a224 */ /* 0x000fc400078e0a02 */
[----:B------:R-:W-:Y:S01]  /*df90*/  @!P6 IMAD.MOV R27, RZ, RZ, -R27 ;  /* 0x000000ffff1be224 */ /* 0x000fe200078e0a1b */
[----:B0-----:R-:W2:Y:S01]  /*dfa0*/  LDL.LU R3, [R1+0x8c] ;  /* 0x00008c0001037983 */ /* 0x001ea20000300800 */
[----:B------:R-:W-:-:S03]  /*dfb0*/  @!P0 IMAD.MOV R16, RZ, RZ, -R16 ;  /* 0x000000ffff108224 */ /* 0x000fc600078e0a10 */
[----:B------:R-:W-:Y:S04]  /*dfc0*/  STL [R1+0xcbc], R0 ;  /* 0x000cbc0001007387 */ /* 0x000fe80000100800 */
[----:B------:R-:W-:Y:S04]  /*dfd0*/  STL [R1+0xcc0], R26 ;  /* 0x000cc01a01007387 */ /* 0x000fe80000100800 */
[----:B------:R-:W-:Y:S04]  /*dfe0*/  STL [R1+0xcc4], R24 ;  /* 0x000cc41801007387 */ /* 0x000fe80000100800 */
[----:B------:R5:W-:Y:S04]  /*dff0*/  STL [R1+0xcc8], R2 ;  /* 0x000cc80201007387 */ /* 0x000be80000100800 */
[----:B------:R-:W-:Y:S04]  /*e000*/  STL [R1+0xccc], R27 ;  /* 0x000ccc1b01007387 */ /* 0x000fe80000100800 */
[----:B------:R-:W-:Y:S01]  /*e010*/  STL [R1+0xcd0], R16 ;  /* 0x000cd01001007387 */ /* 0x000fe20000100800 */
[----:B---3--:R-:W-:-:S02]  /*e020*/  SEL R10, R9, R10, !P4 ;  /* 0x0000000a090a7207 */ /* 0x008fc40006000000 */
[----:B----4-:R-:W-:-:S03]  /*e030*/  SEL R29, R9, R29, !P4 ;  /* 0x0000001d091d7207 */ /* 0x010fc60006000000 */
[----:B------:R-:W-:Y:S01]  /*e040*/  STL [R1+0xcd4], R10 ;  /* 0x000cd40a01007387 */ /* 0x000fe20000100800 */
[----:B-----5:R-:W-:-:S03]  /*e050*/  SEL R2, R9, R21, !P4 ;  /* 0x0000001509027207 */ /* 0x020fc60006000000 */
[----:B------:R-:W-:Y:S01]  /*e060*/  STL [R1+0xcd8], R29 ;  /* 0x000cd81d01007387 */ /* 0x000fe20000100800 */
[----:B------:R-:W-:-:S03]  /*e070*/  SEL R0, R9, R23, !P4 ;  /* 0x0000001709007207 */ /* 0x000fc60006000000 */
[----:B------:R0:W-:Y:S01]  /*e080*/  STL [R1+0x8], R2 ;  /* 0x0000080201007387 */ /* 0x0001e20000100800 */
[----:B------:R-:W-:-:S03]  /*e090*/  SEL R6, R9, R28, !P4 ;  /* 0x0000001c09067207 */ /* 0x000fc60006000000 */
[----:B------:R1:W-:Y:S01]  /*e0a0*/  STL [R1+0x10], R0 ;  /* 0x0000100001007387 */ /* 0x0003e20000100800 */
[----:B0-----:R-:W-:-:S03]  /*e0b0*/  SEL R2, R9, R12, !P4 ;  /* 0x0000000c09027207 */ /* 0x001fc60006000000 */
[----:B------:R0:W-:Y:S01]  /*e0c0*/  STL [R1+0x18], R6 ;  /* 0x0000180601007387 */ /* 0x0001e20000100800 */
[----:B-1----:R-:W-:-:S03]  /*e0d0*/  SEL R0, R9, R11, !P4 ;  /* 0x0000000b09007207 */ /* 0x002fc60006000000 */
[----:B------:R1:W-:Y:S04]  /*e0e0*/  STL [R1+0x24], R2 ;  /* 0x0000240201007387 */ /* 0x0003e80000100800 */
[----:B------:R3:W-:Y:S01]  /*e0f0*/  STL [R1+0x30], R0 ;  /* 0x0000300001007387 */ /* 0x0007e20000100800 */
[C---:B0-----:R-:W-:Y:S02]  /*e100*/  SEL R6, R9.reuse, R17, !P4 ;  /* 0x0000001109067207 */ /* 0x041fe40006000000 */
[----:B-1----:R-:W-:-:S03]  /*e110*/  SEL R2, R9, R8, !P4 ;  /* 0x0000000809027207 */ /* 0x002fc60006000000 */
[----:B------:R0:W-:Y:S01]  /*e120*/  STL [R1+0x38], R6 ;  /* 0x0000380601007387 */ /* 0x0001e20000100800 */
[----:B---3--:R-:W-:-:S03]  /*e130*/  SEL R0, R9, R22, !P4 ;  /* 0x0000001609007207 */ /* 0x008fc60006000000 */
[----:B------:R1:W-:Y:S04]  /*e140*/  STL [R1+0x64], R2 ;  /* 0x0000640201007387 */ /* 0x0003e80000100800 */
[----:B------:R3:W-:Y:S01]  /*e150*/  STL [R1+0x6c], R0 ;  /* 0x00006c0001007387 */ /* 0x0007e20000100800 */
[C---:B0-----:R-:W-:Y:S02]  /*e160*/  SEL R6, R9.reuse, R20, !P4 ;  /* 0x0000001409067207 */ /* 0x041fe40006000000 */
[C---:B-1----:R-:W-:Y:S02]  /*e170*/  SEL R2, R9.reuse, R19, !P4 ;  /* 0x0000001309027207 */ /* 0x042fe40006000000 */
[C---:B------:R-:W-:Y:S02]  /*e180*/  SEL R5, R9.reuse, R5, !P4 ;  /* 0x0000000509057207 */ /* 0x040fe40006000000 */
[C---:B---3--:R-:W-:Y:S01]  /*e190*/  SEL R0, R9.reuse, R18, !P4 ;  /* 0x0000001209007207 */ /* 0x048fe20006000000 */
[----:B------:R-:W-:Y:S04]  /*e1a0*/  STL [R1+0x70], R6 ;  /* 0x0000700601007387 */ /* 0x000fe80000100800 */
[----:B------:R2:W-:Y:S04]  /*e1b0*/  STL [R1+0x74], R2 ;  /* 0x0000740201007387 */ /* 0x0005e80000100800 */
[----:B------:R0:W-:Y:S04]  /*e1c0*/  STL [R1+0x7c], R0 ;  /* 0x00007c0001007387 */ /* 0x0001e80000100800 */
[----:B------:R-:W-:Y:S04]  /*e1d0*/  STL [R1+0x80], R5 ;  /* 0x0000800501007387 */ /* 0x000fe80000100800 */
[----:B------:R-:W3:Y:S01]  /*e1e0*/  LDL.LU R29, [R1+0x114] ;  /* 0x00011400011d7983 */ /* 0x000ee20000300800 */
[----:B--2---:R-:W-:-:S02]  /*e1f0*/  SEL R2, R9, R4, !P4 ;  /* 0x0000000409027207 */ /* 0x004fc40006000000 */
[----:B0-----:R-:W-:-:S03]  /*e200*/  SEL R0, R9, R3, !P4 ;  /* 0x0000000309007207 */ /* 0x001fc60006000000 */
[----:B------:R-:W-:Y:S04]  /*e210*/  STL [R1+0x84], R2 ;  /* 0x0000840201007387 */ /* 0x000fe80000100800 */
[----:B---3--:R0:W-:Y:S04]  /*e220*/  STL [R1+0xd24], R29 ;  /* 0x000d241d01007387 */ /* 0x0081e80000100800 */
[----:B------:R-:W-:Y:S04]  /*e230*/  STL [R1+0x8c], R0 ;  /* 0x00008c0001007387 */ /* 0x000fe80000100800 */
[----:B0-----:R-:W2:Y:S04]  /*e240*/  LDL.LU R29, [R1+0x110] ;  /* 0x00011000011d7983 */ /* 0x001ea80000300800 */
[----:B--2---:R0:W-:Y:S04]  /*e250*/  STL [R1+0xd28], R29 ;  /* 0x000d281d01007387 */ /* 0x0041e80000100800 */
[----:B0-----:R-:W2:Y:S04]  /*e260*/  LDL.LU R29, [R1+0x10c] ;  /* 0x00010c00011d7983 */ /* 0x001ea80000300800 */
[----:B--2---:R0:W-:Y:S04]  /*e270*/  STL [R1+0xd2c], R29 ;  /* 0x000d2c1d01007387 */ /* 0x0041e80000100800 */
[----:B0-----:R-:W2:Y:S04]  /*e280*/  LDL.LU R29, [R1+0x104] ;  /* 0x00010400011d7983 */ /* 0x001ea80000300800 */
[----:B------:R-:W3:Y:S04]  /*e290*/  LDL.LU R10, [R1+0x11c] ;  /* 0x00011c00010a7983 */ /* 0x000ee80000300800 */
[----:B------:R-:W4:Y:S04]  /*e2a0*/  LDL.LU R16, [R1+0x120] ;  /* 0x0001200001107983 */ /* 0x000f280000300800 */
[----:B------:R-:W5:Y:S04]  /*e2b0*/  LDL.LU R27, [R1+0x124] ;  /* 0x00012400011b7983 */ /* 0x000f680000300800 */
[----:B------:R-:W3:Y:S04]  /*e2c0*/  LDL.LU R2, [R1+0x13c] ;  /* 0x00013c0001027983 */ /* 0x000ee80000300800 */
        /* <DEDUP_REMOVED lines=22> */
[----:B------:R-:W3:Y:S01]  /*e430*/  LDL.LU R3, [R1+0x1f8] ;  /* 0x0001f80001037983 */ /* 0x000ee20000300800 */
[----:B--2---:R-:W-:-:S05]  /*e440*/  SEL R29, R9, R29, !P4 ;  /* 0x0000001d091d7207 */ /* 0x004fca0006000000 */
[----:B------:R0:W-:Y:S04]  /*e450*/  STL [R1+0x104], R29 ;  /* 0x0001041d01007387 */ /* 0x0001e80000100800 */
[----:B0-----:R-:W2:Y:S02]  /*e460*/  LDL.LU R29, [R1+0xd2c] ;  /* 0x000d2c00011d7983 */ /* 0x001ea40000300800 */
[----:B--2---:R-:W-:-:S05]  /*e470*/  SEL R29, R9, R29, !P4 ;  /* 0x0000001d091d7207 */ /* 0x004fca0006000000 */
[----:B------:R0:W-:Y:S04]  /*e480*/  STL [R1+0x10c], R29 ;  /* 0x00010c1d01007387 */ /* 0x0001e80000100800 */
[----:B0-----:R-:W2:Y:S02]  /*e490*/  LDL.LU R29, [R1+0xd28] ;  /* 0x000d2800011d7983 */ /* 0x001ea40000300800 */
[----:B--2---:R-:W-:-:S05]  /*e4a0*/  SEL R29, R9, R29, !P4 ;  /* 0x0000001d091d7207 */ /* 0x004fca0006000000 */
[----:B------:R0:W-:Y:S04]  /*e4b0*/  STL [R1+0x110], R29 ;  /* 0x0001101d01007387 */ /* 0x0001e80000100800 */
[----:B0-----:R-:W2:Y:S01]  /*e4c0*/  LDL.LU R29, [R1+0xd24] ;  /* 0x000d2400011d7983 */ /* 0x001ea20000300800 */
[C---:B---3--:R-:W-:Y:S02]  /*e4d0*/  SEL R10, R9.reuse, R10, !P4 ;  /* 0x0000000a090a7207 */ /* 0x048fe40006000000 */
[C---:B------:R-:W-:Y:S02]  /*e4e0*/  SEL R5, R9.reuse, R5, !P4 ;  /* 0x0000000509057207 */ /* 0x040fe40006000000 */
[----:B--2---:R-:W-:-:S05]  /*e4f0*/  SEL R29, R9, R29, !P4 ;  /* 0x0000001d091d7207 */ /* 0x004fca0006000000 */
[----:B------:R4:W-:Y:S04]  /*e500*/  STL [R1+0x114], R29 ;  /* 0x0001141d01007387 */ /* 0x0009e80000100800 */
[----:B------:R0:W-:Y:S01]  /*e510*/  STL [R1+0x11c], R10 ;  /* 0x00011c0a01007387 */ /* 0x0001e20000100800 */
[C---:B----4-:R-:W-:Y:S02]  /*e520*/  SEL R29, R9.reuse, R16, !P4 ;  /* 0x00000010091d7207 */ /* 0x050fe40006000000 */
[C---:B-----5:R-:W-:Y:S02]  /*e530*/  SEL R16, R9.reuse, R27, !P4 ;  /* 0x0000001b09107207 */ /* 0x060fe40006000000 */
[C---:B0-----:R-:W-:Y:S02]  /*e540*/  SEL R10, R9.reuse, R2, !P4 ;  /* 0x00000002090a7207 */ /* 0x041fe40006000000 */
[C---:B------:R-:W-:Y:S01]  /*e550*/  SEL R2, R9.reuse, R24, !P4 ;  /* 0x0000001809027207 */ /* 0x040fe20006000000 */
[----:B------:R-:W-:Y:S04]  /*e560*/  STL [R1+0x120], R29 ;  /* 0x0001201d01007387 */ /* 0x000fe80000100800 */
[----:B------:R0:W-:Y:S04]  /*e570*/  STL [R1+0x124], R16 ;  /* 0x0001241001007387 */ /* 0x0001e80000100800 */
[----:B------:R1:W-:Y:S04]  /*e580*/  STL [R1+0x13c], R10 ;  /* 0x00013c0a01007387 */ /* 0x0003e80000100800 */
[----:B------:R2:W-:Y:S01]  /*e590*/  STL [R1+0x178], R2 ;  /* 0x0001780201007387 */ /* 0x0005e20000100800 */
[----:B0-----:R-:W-:-:S02]  /*e5a0*/  SEL R16, R9, R26, !P4 ;  /* 0x0000001a09107207 */ /* 0x001fc40006000000 */
[C---:B-1----:R-:W-:Y:S02]  /*e5b0*/  SEL R10, R9.reuse, R0, !P4 ;  /* 0x00000000090a7207 */ /* 0x042fe40006000000 */
[C---:B------:R-:W-:Y:S02]  /*e5c0*/  SEL R0, R9.reuse, R25, !P4 ;  /* 0x0000001909007207 */ /* 0x040fe40006000000 */
[C---:B--2---:R-:W-:Y:S01]  /*e5d0*/  SEL R2, R9.reuse, R6, !P4 ;  /* 0x0000000609027207 */ /* 0x044fe20006000000 */
[----:B------:R-:W-:Y:S01]  /*e5e0*/  STL [R1+0x1a0], R16 ;  /* 0x0001a01001007387 */ /* 0x000fe20000100800 */
[----:B------:R-:W-:-:S03]  /*e5f0*/  SEL R6, R9, R15, !P4 ;  /* 0x0000000f09067207 */ /* 0x000fc60006000000 */
[----:B------:R-:W-:Y:S04]  /*e600*/  STL [R1+0x1a4], R10 ;  /* 0x0001a40a01007387 */ /* 0x000fe80000100800 */
[----:B------:R0:W-:Y:S04]  /*e610*/  STL [R1+0x1a8], R2 ;  /* 0x0001a80201007387 */ /* 0x0001e80000100800 */
        /* <DEDUP_REMOVED lines=9> */
[----:B--2---:R-:W-:-:S03]  /*e6b0*/  SEL R0, R9, R23, !P4 ;  /* 0x0000001709007207 */ /* 0x004fc60006000000 */
        /* <DEDUP_REMOVED lines=16> */
[----:B------:R-:W-:Y:S01]  /*e7c0*/  STL [R1+0x1e0], R6 ;  /* 0x0001e00601007387 */ /* 0x000fe20000100800 */
[----:B--2---:R-:W-:-:S03]  /*e7d0*/  SEL R0, R9, R18, !P4 ;  /* 0x0000001209007207 */ /* 0x004fc60006000000 */
[----:B------:R0:W-:Y:S04]  /*e7e0*/  STL [R1+0x1e8], R2 ;  /* 0x0001e80201007387 */ /* 0x0001e80000100800 */
[----:B------:R1:W-:Y:S04]  /*e7f0*/  STL [R1+0x1ec], R0 ;  /* 0x0001ec0001007387 */ /* 0x0003e80000100800 */
[----:B------:R-:W-:Y:S04]  /*e800*/  STL [R1+0x1f0], R5 ;  /* 0x0001f00501007387 */ /* 0x000fe80000100800 */
[----:B------:R-:W2:Y:S01]  /*e810*/  LDL.LU R29, [R1+0x208] ;  /* 0x00020800011d7983 */ /* 0x000ea20000300800 */
[----:B0-----:R-:W-:-:S02]  /*e820*/  SEL R2, R9, R4, !P4 ;  /* 0x0000000409027207 */ /* 0x001fc40006000000 */
[----:B-1----:R-:W-:-:S03]  /*e830*/  SEL R0, R9, R3, !P4 ;  /* 0x0000000309007207 */ /* 0x002fc60006000000 */
[----:B------:R-:W-:Y:S04]  /*e840*/  STL [R1+0x1f4], R2 ;  /* 0x0001f40201007387 */ /* 0x000fe80000100800 */
[----:B--2---:R0:W-:Y:S04]  /*e850*/  STL [R1+0xd18], R29 ;  /* 0x000d181d01007387 */ /* 0x0041e80000100800 */
        /* <DEDUP_REMOVED lines=538> */
[C---:B----4-:R-:W-:Y:S02]  /*10a00*/  SEL R16, R9.reuse, R16, !P4 ;  /* 0x0000001009107207 */ /* 0x050fe40006000000 */
[C---:B-----5:R-:W-:Y:S02]  /*10a10*/  SEL R27, R9.reuse, R27, !P4 ;  /* 0x0000001b091b7207 */ /* 0x060fe40006000000 */
[----:B------:R-:W-:-:S02]  /*10a20*/  SEL R2, R9, R2, !P4 ;  /* 0x0000000209027207 */ /* 0x000fc40006000000 */
[C---:B------:R-:W-:Y:S02]  /*10a30*/  SEL R24, R9.reuse, R24, !P4 ;  /* 0x0000001809187207 */ /* 0x040fe40006000000 */
[C---:B------:R-:W-:Y:S02]  /*10a40*/  SEL R26, R9.reuse, R26, !P4 ;  /* 0x0000001a091a7207 */ /* 0x040fe40006000000 */
[C---:B------:R-:W-:Y:S02]  /*10a50*/  SEL R0, R9.reuse, R0, !P4 ;  /* 0x0000000009007207 */ /* 0x040fe40006000000 */
[C---:B------:R-:W-:Y:S02]  /*10a60*/  SEL R25, R9.reuse, R25, !P4 ;  /* 0x0000001909197207 */ /* 0x040fe40006000000 */
[C---:B------:R-:W-:Y:S02]  /*10a70*/  SEL R15, R9.reuse, R15, !P4 ;  /* 0x0000000f090f7207 */ /* 0x040fe40006000000 */
        /* <DEDUP_REMOVED lines=16> */
[----:B--2---:R-:W-:-:S05]  /*10b80*/  SEL R29, R9, R29, !P4 ;  /* 0x0000001d091d7207 */ /* 0x004fca0006000000 */
[----:B------:R0:W-:Y:S04]  /*10b90*/  STL [R1+0xd8], R29 ;  /* 0x0000d81d01007387 */ /* 0x0001e80000100800 */
[----:B0-----:R-:W2:Y:S04]  /*10ba0*/  LDL.LU R29, [R1+0xcd8] ;  /* 0x000cd800011d7983 */ /* 0x001ea80000300800 */
[----:B------:R0:W-:Y:S04]  /*10bb0*/  STL [R1+0xd4], R10 ;  /* 0x0000d40a01007387 */ /* 0x0001e80000100800 */
[----:B0-----:R-:W3:Y:S04]  /*10bc0*/  LDL.LU R10, [R1+0xcd4] ;  /* 0x000cd400010a7983 */ /* 0x001ee80000300800 */
[----:B------:R0:W-:Y:S04]  /*10bd0*/  STL [R1+0xd0], R16 ;  /* 0x0000d01001007387 */ /* 0x0001e80000100800 */
[----:B0-----:R-:W4:Y:S04]  /*10be0*/  LDL.LU R16, [R1+0xcd0] ;  /* 0x000cd00001107983 */ /* 0x001f280000300800 */
[----:B------:R0:W-:Y:S04]  /*10bf0*/  STL [R1+0xcc], R27 ;  /* 0x0000cc1b01007387 */ /* 0x0001e80000100800 */
[----:B0-----:R-:W5:Y:S04]  /*10c00*/  LDL.LU R27, [R1+0xccc] ;  /* 0x000ccc00011b7983 */ /* 0x001f680000300800 */
[----:B------:R0:W-:Y:S04]  /*10c10*/  STL [R1+0xc8], R2 ;  /* 0x0000c80201007387 */ /* 0x0001e80000100800 */
[----:B0-----:R-:W2:Y:S04]  /*10c20*/  LDL.LU R2, [R1+0xcc8] ;  /* 0x000cc80001027983 */ /* 0x001ea80000300800 */
        /* <DEDUP_REMOVED lines=41> */
[----:B0-----:R-:W2:Y:S01]  /*10ec0*/  LDL.LU R3, [R1+0xc74] ;  /* 0x000c740001037983 */ /* 0x001ea20000300800 */
[----:B------:R-:W-:-:S02]  /*10ed0*/  SEL R6, R9, R6, !P4 ;  /* 0x0000000609067207 */ /* 0x000fc40006000000 */
[----:B------:R-:W-:-:S03]  /*10ee0*/  SEL R28, R9, R28, !P4 ;  /* 0x0000001c091c7207 */ /* 0x000fc60006000000 */
[----:B------:R2:W-:Y:S04]  /*10ef0*/  STL [R1+0x50], R6 ;  /* 0x0000500601007387 */ /* 0x0005e80000100800 */
[----:B------:R-:W-:Y:S01]  /*10f00*/  STL [R1+0x4c], R28 ;  /* 0x00004c1c01007387 */ /* 0x000fe20000100800 */
[C---:B--2---:R-:W-:Y:S02]  /*10f10*/  SEL R6, R9.reuse, R3, !P4 ;  /* 0x0000000309067207 */ /* 0x044fe40006000000 */
[C---:B------:R-:W-:Y:S02]  /*10f20*/  SEL R3, R9.reuse, R4, !P4 ;  /* 0x0000000409037207 */ /* 0x040fe40006000000 */
[C---:B------:R-:W-:Y:S01]  /*10f30*/  SEL R4, R9.reuse, R5, !P4 ;  /* 0x0000000509047207 */ /* 0x040fe20006000000 */
[----:B------:R-:W-:Y:S01]  /*10f40*/  STL [R1+0x48], R6 ;  /* 0x0000480601007387 */ /* 0x000fe20000100800 */
[----:B------:R-:W-:-:S03]  /*10f50*/  SEL R5, R9, R18, !P4 ;  /* 0x0000001209057207 */ /* 0x000fc60006000000 */
        /* <DEDUP_REMOVED lines=14> */
[C---:B-1----:R-:W-:Y:S01]  /*11040*/  SEL R3, R9.reuse, R12, !P4 ;  /* 0x0000000c09037207 */ /* 0x042fe20006000000 */
[----:B--2---:R-:W2:Y:S04]  /*11050*/  LDL R4, [R1+0xb80] ;  /* 0x000b800001047983 */ /* 0x004ea80000100800 */
[----:B------:R0:W-:Y:S04]  /*11060*/  STL [R1+0x14], R5 ;  /* 0x0000140501007387 */ /* 0x0001e80000100800 */
[----:B0-----:R-:W2:Y:S04]  /*11070*/  LDL.LU R5, [R1+0x8] ;  /* 0x0000080001057983 */ /* 0x001ea80000300800 */
[----:B------:R0:W-:Y:S04]  /*11080*/  STL [R1+0xc], R3 ;  /* 0x00000c0301007387 */ /* 0x0001e80000100800 */
[----:B------:R-:W2:Y:S04]  /*11090*/  LDL.LU R20, [R1+0x10] ;  /* 0x0000100001147983 */ /* 0x000ea80000300800 */
[----:B------:R-:W2:Y:S01]  /*110a0*/  LDL.LU R22, [R1+0x18] ;  /* 0x0000180001167983 */ /* 0x000ea20000300800 */
[----:B0-----:R-:W0:Y:S01]  /*110b0*/  S2R R3, SR_TID.X ;  /* 0x0000000000037919 */ /* 0x001e220000002100 */
[----:B------:R-:W-:-:S02]  /*110c0*/  SEL R6, R9, R23, !P4 ;  /* 0x0000001709067207 */ /* 0x000fc40006000000 */
[C---:B------:R-:W-:Y:S01]  /*110d0*/  SEL R28, R9.reuse, R21, !P4 ;  /* 0x00000015091c7207 */ /* 0x040fe20006000000 */
[----:B------:R-:W2:Y:S01]  /*110e0*/  LDL.LU R12, [R1+0x24] ;  /* 0x00002400010c7983 */ /* 0x000ea20000300800 */
[C---:B------:R-:W-:Y:S02]  /*110f0*/  SEL R13, R9.reuse, R13, !P4 ;  /* 0x0000000d090d7207 */ /* 0x040fe40006000000 */
[C---:B------:R-:W-:Y:S01]  /*11100*/  SEL R7, R9.reuse, R7, !P4 ;  /* 0x0000000709077207 */ /* 0x040fe20006000000 */
[----:B------:R-:W-:Y:S01]  /*11110*/  STL [R1+0xbcc], R6 ;  /* 0x000bcc0601007387 */ /* 0x000fe20000100800 */
[C---:B------:R-:W-:Y:S02]  /*11120*/  SEL R14, R9.reuse, R14, !P4 ;  /* 0x0000000e090e7207 */ /* 0x040fe40006000000 */
[C---:B------:R-:W-:Y:S01]  /*11130*/  SEL R15, R9.reuse, R15, !P4 ;  /* 0x0000000f090f7207 */ /* 0x040fe20006000000 */
[----:B------:R-:W-:Y:S01]  /*11140*/  STL [R1+0xbd0], R28 ;  /* 0x000bd01c01007387 */ /* 0x000fe20000100800 */
[----:B------:R-:W-:-:S02]  /*11150*/  SEL R25, R9, R25, !P4 ;  /* 0x0000001909197207 */ /* 0x000fc40006000000 */
[C---:B------:R-:W-:Y:S01]  /*11160*/  SEL R26, R9.reuse, R26, !P4 ;  /* 0x0000001a091a7207 */ /* 0x040fe20006000000 */
[----:B------:R-:W-:Y:S01]  /*11170*/  STL [R1+0xbd4], R13 ;  /* 0x000bd40d01007387 */ /* 0x000fe20000100800 */
[C---:B------:R-:W-:Y:S02]  /*11180*/  SEL R24, R9.reuse, R24, !P4 ;  /* 0x0000001809187207 */ /* 0x040fe40006000000 */
[C---:B------:R-:W-:Y:S01]  /*11190*/  SEL R2, R9.reuse, R2, !P4 ;  /* 0x0000000209027207 */ /* 0x040fe20006000000 */
[----:B------:R-:W-:Y:S01]  /*111a0*/  STL [R1+0xbd8], R7 ;  /* 0x000bd80701007387 */ /* 0x000fe20000100800 */
[----:B-----5:R-:W-:-:S03]  /*111b0*/  SEL R27, R9, R27, !P4 ;  /* 0x0000001b091b7207 */ /* 0x020fc60006000000 */
[----:B------:R-:W-:Y:S01]  /*111c0*/  STL [R1+0xbdc], R14 ;  /* 0x000bdc0e01007387 */ /* 0x000fe20000100800 */
[----:B0-----:R-:W-:-:S03]  /*111d0*/  LOP3.LUT R3, R3, 0x7f, RZ, 0xc0, !PT ;  /* 0x0000007f03037812 */ /* 0x001fc600078ec0ff */
[----:B------:R-:W-:Y:S02]  /*111e0*/  STL [R1+0xbe0], R15 ;  /* 0x000be00f01007387 */ /* 0x000fe40000100800 */
[----:B------:R-:W-:Y:S02]  /*111f0*/  IMAD R3, R3, UR7, RZ ;  /* 0x0000000703037c24 */ /* 0x000fe4000f8e02ff */
[----:B------:R-:W-:Y:S01]  /*11200*/  STL [R1+0xbe4], R25 ;  /* 0x000be41901007387 */ /* 0x000fe20000100800 */
[----:B----4-:R-:W-:-:S03]  /*11210*/  SEL R9, R9, R16, !P4 ;  /* 0x0000001009097207 */ /* 0x010fc60006000000 */
[----:B------:R-:W-:Y:S01]  /*11220*/  STL [R1+0xbe8], R26 ;  /* 0x000be81a01007387 */ /* 0x000fe20000100800 */
[----:B------:R-:W-:Y:S01]  /*11230*/  LEA.HI.X.SX32 R3, R3, UR9, 0x1, P5 ;  /* 0x0000000903037c11 */ /* 0x000fe2000a8f0eff */
[----:B---3--:R-:W-:Y:S01]  /*11240*/  IMAD R10, R10, UR12, RZ ;  /* 0x0000000c0a0a7c24 */ /* 0x008fe2000f8e02ff */
[----:B------:R-:W0:Y:S01]  /*11250*/  LDCU.64 UR8, c[0x0][0x380] ;  /* 0x00007000ff0877ac */ /* 0x000e220008000a00 */
[----:B------:R-:W-:Y:S04]  /*11260*/  STL [R1+0xbec], R24 ;  /* 0x000bec1801007387 */ /* 0x000fe80000100800 */
[----:B------:R-:W-:Y:S04]  /*11270*/  STL [R1+0xbf0], R2 ;  /* 0x000bf00201007387 */ /* 0x000fe80000100800 */
[----:B------:R-:W-:Y:S04]  /*11280*/  STL [R1+0xbf4], R27 ;  /* 0x000bf41b01007387 */ /* 0x000fe80000100800 */
[----:B------:R-:W-:Y:S04]  /*11290*/  STL [R1+0xbf8], R9 ;  /* 0x000bf80901007387 */ /* 0x000fe80000100800 */
[----:B------:R-:W-:Y:S04]  /*112a0*/  STL [R1+0xbfc], R3 ;  /* 0x000bfc0301007387 */ /* 0x000fe80000100800 */
[----:B------:R-:W3:Y:S04]  /*112b0*/  LDL.LU R16, [R1+0x30] ;  /* 0x0000300001107983 */ /* 0x000ee80000300800 */
[----:B------:R-:W4:Y:S01]  /*112c0*/  LDL.LU R17, [R1+0x38] ;  /* 0x0000380001117983 */ /* 0x000f220000300800 */
[----:B--2---:R-:W-:-:S02]  /*112d0*/  IMAD R0, R0, 0x8, R4 ;  /* 0x0000000800007824 */ /* 0x004fc400078e0204 */
[----:B------:R-:W-:-:S03]  /*112e0*/  IMAD R4, R29, UR12, RZ ;  /* 0x0000000c1d047c24 */ /* 0x000fc6000f8e02ff */
[----:B------:R1:W-:Y:S04]  /*112f0*/  STL [R1+0xba8], R0 ;  /* 0x000ba80001007387 */ /* 0x0003e80000100800 */
[----:B------:R-:W-:Y:S01]  /*11300*/  STL [R1+0xc00], R10 ;  /* 0x000c000a01007387 */ /* 0x000fe20000100800 */
[----:B------:R-:W-:-:S03]  /*11310*/  IMAD R5, R5, UR12, RZ ;  /* 0x0000000c05057c24 */ /* 0x000fc6000f8e02ff */
[----:B------:R2:W-:Y:S04]  /*11320*/  STL [R1+0xc04], R4 ;  /* 0x000c040401007387 */ /* 0x0005e80000100800 */
[----:B------:R-:W5:Y:S01]  /*11330*/  LDL.LU R18, [R1+0x64] ;  /* 0x0000640001127983 */ /* 0x000f620000300800 */
[----:B------:R-:W-:-:S03]  /*11340*/  IMAD R8, R20, UR12, RZ ;  /* 0x0000000c14087c24 */ /* 0x000fc6000f8e02ff */
[----:B------:R-:W2:Y:S01]  /*11350*/  LDL.LU R19, [R1+0x6c] ;  /* 0x00006c0001137983 */ /* 0x000ea20000300800 */
[----:B------:R-:W-:-:S03]  /*11360*/  IMAD R11, R22, UR12, RZ ;  /* 0x0000000c160b7c24 */ /* 0x000fc6000f8e02ff */
[----:B------:R-:W-:Y:S04]  /*11370*/  STL [R1+0xc08], R5 ;  /* 0x000c080501007387 */ /* 0x000fe80000100800 */
[----:B------:R-:W2:Y:S04]  /*11380*/  LDL.LU R20, [R1+0x70] ;  /* 0x0000700001147983 */ /* 0x000ea80000300800 */
[----:B------:R-:W2:Y:S04]  /*11390*/  LDL.LU R21, [R1+0x74] ;  /* 0x0000740001157983 */ /* 0x000ea80000300800 */
[----:B------:R-:W-:Y:S04]  /*113a0*/  STL [R1+0xc0c], R8 ;  /* 0x000c0c0801007387 */ /* 0x000fe80000100800 */
[----:B------:R-:W2:Y:S04]  /*113b0*/  LDL.LU R22, [R1+0x7c] ;  /* 0x00007c0001167983 */ /* 0x000ea80000300800 */
[----:B------:R-:W2:Y:S04]  /*113c0*/  LDL.LU R23, [R1+0x80] ;  /* 0x0000800001177983 */ /* 0x000ea80000300800 */
[----:B------:R-:W-:Y:S04]  /*113d0*/  STL [R1+0xc10], R11 ;  /* 0x000c100b01007387 */ /* 0x000fe80000100800 */
[----:B-1----:R-:W2:Y:S04]  /*113e0*/  LDL.LU R0, [R1+0x84] ;  /* 0x0000840001007983 */ /* 0x002ea80000300800 */
[----:B------:R-:W2:Y:S04]  /*113f0*/  LDL.LU R3, [R1+0x8c] ;  /* 0x00008c0001037983 */ /* 0x000ea80000300800 */
        /* <DEDUP_REMOVED lines=9> */
[----:B------:R-:W2:Y:S01]  /*11490*/  LDL.LU R13, [R1+0x1a0] ;  /* 0x0001a000010d7983 */ /* 0x000ea20000300800 */
[----:B------:R-:W-:-:S02]  /*114a0*/  IMAD R12, R12, UR12, RZ ;  /* 0x0000000c0c0c7c24 */ /* 0x000fc4000f8e02ff */
[----:B---3--:R-:W-:Y:S01]  /*114b0*/  IMAD R16, R16, UR12, RZ ;  /* 0x0000000c10107c24 */ /* 0x008fe2000f8e02ff */
[----:B------:R-:W3:Y:S01]  /*114c0*/  LDL.LU R28, [R1+0x1a4] ;  /* 0x0001a400011c7983 */ /* 0x000ee20000300800 */
[----:B----4-:R-:W-:-:S03]  /*114d0*/  IMAD R17, R17, UR12, RZ ;  /* 0x0000000c11117c24 */ /* 0x010fc6000f8e02ff */
[----:B------:R-:W4:Y:S04]  /*114e0*/  LDL.LU R6, [R1+0x1a8] ;  /* 0x0001a80001067983 */ /* 0x000f280000300800 */
[----:B------:R-:W-:Y:S04]  /*114f0*/  STL [R1+0xc14], R12 ;  /* 0x000c140c01007387 */ /* 0x000fe80000100800 */
[----:B------:R-:W-:Y:S04]  /*11500*/  STL [R1+0xc18], R16 ;  /* 0x000c181001007387 */ /* 0x000fe80000100800 */
[----:B------:R-:W-:Y:S01]  /*11510*/  STL [R1+0xc1c], R17 ;  /* 0x000c1c1101007387 */ /* 0x000fe20000100800 */
[----:B-----5:R-:W-:-:S02]  /*11520*/  IMAD R18, R18, UR12, RZ ;  /* 0x0000000c12127c24 */ /* 0x020fc4000f8e02ff */
[----:B--2---:R-:W-:-:S03]  /*11530*/  IMAD R19, R19, UR12, RZ ;  /* 0x0000000c13137c24 */ /* 0x004fc6000f8e02ff */
[----:B------:R-:W-:Y:S01]  /*11540*/  STL [R1+0xc20], R18 ;  /* 0x000c201201007387 */ /* 0x000fe20000100800 */
[----:B------:R-:W-:-:S03]  /*11550*/  IMAD R20, R20, UR12, RZ ;  /* 0x0000000c14147c24 */ /* 0x000fc6000f8e02ff */
        /* <DEDUP_REMOVED lines=12> */
[----:B------:R1:W-:Y:S01]  /*11620*/  STL [R1+0x8], R0 ;  /* 0x0000080001007387 */ /* 0x0003e20000100800 */
[----:B------:R-:W-:-:S03]  /*11630*/  IMAD R4, R27, UR12, RZ ;  /* 0x0000000c1b047c24 */ /* 0x000fc6000f8e02ff */
[----:B------:R2:W-:Y:S01]  /*11640*/  STL [R1+0x10], R3 ;  /* 0x0000100301007387 */ /* 0x0005e20000100800 */
[----:B-1----:R-:W-:-:S03]  /*11650*/  IMAD R0, R2, UR12, RZ ;  /* 0x0000000c02007c24 */ /* 0x002fc6000f8e02ff */
[----:B------:R-:W-:Y:S01]  /*11660*/  STL [R1+0x18], R4 ;  /* 0x0000180401007387 */ /* 0x000fe20000100800 */
[----:B--2---:R-:W-:-:S03]  /*11670*/  IMAD R3, R24, UR12, RZ ;  /* 0x0000000c18037c24 */ /* 0x004fc6000f8e02ff */
[----:B------:R1:W-:Y:S01]  /*11680*/  STL [R1+0x24], R0 ;  /* 0x0000240001007387 */ /* 0x0003e20000100800 */
[----:B------:R-:W-:-:S03]  /*11690*/  IMAD R2, R26, UR12, RZ ;  /* 0x0000000c1a027c24 */ /* 0x000fc6000f8e02ff */
[----:B------:R2:W-:Y:S01]  /*116a0*/  STL [R1+0x30], R3 ;  /* 0x0000300301007387 */ /* 0x0005e20000100800 */
[----:B-1----:R-:W-:-:S03]  /*116b0*/  IMAD R0, R25, UR12, RZ ;  /* 0x0000000c19007c24 */ /* 0x002fc6000f8e02ff */
[----:B------:R1:W-:Y:S01]  /*116c0*/  STL [R1+0x38], R2 ;  /* 0x0000380201007387 */ /* 0x0003e20000100800 */
[----:B--2---:R-:W-:-:S03]  /*116d0*/  IMAD R3, R15, UR12, RZ ;  /* 0x0000000c0f037c24 */ /* 0x004fc6000f8e02ff */
[----:B------:R2:W-:Y:S04]  /*116e0*/  STL [R1+0x64], R0 ;  /* 0x0000640001007387 */ /* 0x0005e80000100800 */
[----:B------:R5:W-:Y:S01]  /*116f0*/  STL [R1+0x6c], R3 ;  /* 0x00006c0301007387 */ /* 0x000be20000100800 */
[----:B-1----:R-:W-:Y:S02]  /*11700*/  IMAD R2, R14, UR12, RZ ;  /* 0x0000000c0e027c24 */ /* 0x002fe4000f8e02ff */
[----:B--2---:R-:W-:-:S03]  /*11710*/  IMAD R0, R7, UR12, RZ ;  /* 0x0000000c07007c24 */ /* 0x004fc6000f8e02ff */
[----:B------:R3:W-:Y:S01]  /*11720*/  STL [R1+0x70], R2 ;  /* 0x0000700201007387 */ /* 0x0007e20000100800 */
[----:B-----5:R-:W-:-:S03]  /*11730*/  IMAD R3, R13, UR12, RZ ;  /* 0x0000000c0d037c24 */ /* 0x020fc6000f8e02ff */
[----:B------:R4:W-:Y:S04]  /*11740*/  STL [R1+0x74], R0 ;  /* 0x0000740001007387 */ /* 0x0009e80000100800 */
[----:B------:R-:W-:Y:S04]  /*11750*/  STL [R1+0x7c], R3 ;  /* 0x00007c0301007387 */ /* 0x000fe80000100800 */
[----:B------:R-:W2:Y:S01]  /*11760*/  LDL.LU R29, [R1+0x1b4] ;  /* 0x0001b400011d7983 */ /* 0x000ea20000300800 */
[----:B---3--:R-:W-:Y:S02]  /*11770*/  IMAD R2, R28, UR12, RZ ;  /* 0x0000000c1c027c24 */ /* 0x008fe4000f8e02ff */
[----:B----4-:R-:W-:-:S03]  /*11780*/  IMAD R0, R6, UR12, RZ ;  /* 0x0000000c06007c24 */ /* 0x010fc6000f8e02ff */
[----:B------:R-:W-:Y:S04]  /*11790*/  STL [R1+0x80], R2 ;  /* 0x0000800201007387 */ /* 0x000fe80000100800 */
[----:B--2---:R1:W-:Y:S04]  /*117a0*/  STL [R1+0xc6c], R29 ;  /* 0x000c6c1d01007387 */ /* 0x0043e80000100800 */
[----:B------:R-:W-:Y:S04]  /*117b0*/  STL [R1+0x84], R0 ;  /* 0x0000840001007387 */ /* 0x000fe80000100800 */
[----:B-1----:R-:W2:Y:S04]  /*117c0*/  LDL.LU R29, [R1+0x1b0] ;  /* 0x0001b000011d7983 */ /* 0x002ea80000300800 */
[----:B--2---:R1:W-:Y:S04]  /*117d0*/  STL [R1+0xc70], R29 ;  /* 0x000c701d01007387 */ /* 0x0043e80000100800 */
[----:B-1----:R-:W2:Y:S04]  /*117e0*/  LDL.LU R29, [R1+0x1ac] ;  /* 0x0001ac00011d7983 */ /* 0x002ea80000300800 */
        /* <DEDUP_REMOVED lines=28> */
[----:B--2---:R-:W-:-:S05]  /*119b0*/  IMAD R29, R29, UR12, RZ ;  /* 0x0000000c1d1d7c24 */ /* 0x004fca000f8e02ff */
[----:B------:R1:W-:Y:S04]  /*119c0*/  STL [R1+0x8c], R29 ;  /* 0x00008c1d01007387 */ /* 0x0003e80000100800 */
[----:B-1----:R-:W2:Y:S02]  /*119d0*/  LDL.LU R29, [R1+0xc70] ;  /* 0x000c7000011d7983 */ /* 0x002ea40000300800 */
[----:B--2---:R-:W-:-:S05]  /*119e0*/  IMAD R29, R29, UR12, RZ ;  /* 0x0000000c1d1d7c24 */ /* 0x004fca000f8e02ff */
[----:B------:R1:W-:Y:S04]  /*119f0*/  STL [R1+0x104], R29 ;  /* 0x0001041d01007387 */ /* 0x0003e80000100800 */
[----:B-1----:R-:W2:Y:S01]  /*11a00*/  LDL.LU R29, [R1+0xc6c] ;  /* 0x000c6c00011d7983 */ /* 0x002ea20000300800 */
[----:B---3--:R-:W-:Y:S02]  /*11a10*/  IMAD R23, R23, UR12, RZ ;  /* 0x0000000c17177c24 */ /* 0x008fe4000f8e02ff */
[----:B--2---:R-:W-:-:S05]  /*11a20*/  IMAD R29, R29, UR12, RZ ;  /* 0x0000000c1d1d7c24 */ /* 0x004fca000f8e02ff */
[----:B------:R4:W-:Y:S04]  /*11a30*/  STL [R1+0x10c], R29 ;  /* 0x00010c1d01007387 */ /* 0x0009e80000100800 */
[----:B------:R5:W-:Y:S01]  /*11a40*/  STL [R1+0x110], R23 ;  /* 0x0001101701007387 */ /* 0x000be20000100800 */
[----:B----4-:R-:W-:Y:S02]  /*11a50*/  IMAD R29, R22, UR12, RZ ;  /* 0x0000000c161d7c24 */ /* 0x010fe4000f8e02ff */
[----:B------:R-:W-:Y:S02]  /*11a60*/  IMAD R22, R20, UR12, RZ ;  /* 0x0000000c14167c24 */ /* 0x000fe4000f8e02ff */
[----:B-----5:R-:W-:Y:S02]  /*11a70*/  IMAD R23, R21, UR12, RZ ;  /* 0x0000000c15177c24 */ /* 0x020fe4000f8e02ff */
[----:B------:R-:W-:Y:S01]  /*11a80*/  IMAD R21, R19, UR12, RZ ;  /* 0x0000000c13157c24 */ /* 0x000fe2000f8e02ff */
[----:B------:R-:W-:Y:S01]  /*11a90*/  STL [R1+0x114], R29 ;  /* 0x0001141d01007387 */ /* 0x000fe20000100800 */
[----:B------:R-:W-:-:S02]  /*11aa0*/  IMAD R20, R18, UR12, RZ ;  /* 0x0000000c12147c24 */ /* 0x000fc4000f8e02ff */
[----:B------:R-:W-:Y:S01]  /*11ab0*/  IMAD R19, R17, UR12, RZ ;  /* 0x0000000c11137c24 */ /* 0x000fe2000f8e02ff */
[----:B------:R-:W-:Y:S01]  /*11ac0*/  STL [R1+0x118], R23 ;  /* 0x0001181701007387 */ /* 0x000fe20000100800 */
[----:B------:R-:W-:Y:S02]  /*11ad0*/  IMAD R18, R16, UR12, RZ ;  /* 0x0000000c10127c24 */ /* 0x000fe4000f8e02ff */
[----:B------:R-:W-:Y:S01]  /*11ae0*/  IMAD R17, R12, UR12, RZ ;  /* 0x0000000c0c117c24 */ /* 0x000fe2000f8e02ff */
[----:B------:R-:W-:Y:S01]  /*11af0*/  STL [R1+0x11c], R22 ;  /* 0x00011c1601007387 */ /* 0x000fe20000100800 */
[----:B------:R-:W-:Y:S02]  /*11b00*/  IMAD R16, R11, UR12, RZ ;  /* 0x0000000c0b107c24 */ /* 0x000fe4000f8e02ff */
[----:B------:R-:W-:Y:S01]  /*11b10*/  IMAD R12, R8, UR12, RZ ;  /* 0x0000000c080c7c24 */ /* 0x000fe2000f8e02ff */
        /* <DEDUP_REMOVED lines=12> */
[----:B------:R-:W-:Y:S04]  /*11be0*/  STL [R1+0x1a0], R12 ;  /* 0x0001a00c01007387 */ /* 0x000fe80000100800 */
[----:B------:R-:W-:Y:S04]  /*11bf0*/  STL [R1+0x1a4], R11 ;  /* 0x0001a40b01007387 */ /* 0x000fe80000100800 */
[----:B------:R-:W-:Y:S04]  /*11c00*/  STL [R1+0x1a8], R8 ;  /* 0x0001a80801007387 */ /* 0x000fe80000100800 */
[----:B------:R-:W-:Y:S04]  /*11c10*/  STL [R1+0x1ac], R5 ;  /* 0x0001ac0501007387 */ /* 0x000fe80000100800 */
[----:B------:R1:W-:Y:S04]  /*11c20*/  STL [R1+0x1b0], R4 ;  /* 0x0001b00401007387 */ /* 0x0003e80000100800 */
[----:B------:R2:W-:Y:S04]  /*11c30*/  STL [R1+0x1b4], R0 ;  /* 0x0001b40001007387 */ /* 0x0005e80000100800 */
[----:B------:R3:W-:Y:S01]  /*11c40*/  STL [R1+0x1b8], R3 ;  /* 0x0001b80301007387 */ /* 0x0007e20000100800 */
[----:B-1----:R-:W-:-:S02]  /*11c50*/  IMAD R4, R27, UR12, RZ ;  /* 0x0000000c1b047c24 */ /* 0x002fc4000f8e02ff */
[----:B--2---:R-:W-:-:S03]  /*11c60*/  IMAD R0, R2, UR12, RZ ;  /* 0x0000000c02007c24 */ /* 0x004fc6000f8e02ff */
[----:B------:R-:W-:Y:S01]  /*11c70*/  STL [R1+0x1bc], R4 ;  /* 0x0001bc0401007387 */ /* 0x000fe20000100800 */
[----:B---3--:R-:W-:-:S03]  /*11c80*/  IMAD R3, R24, UR12, RZ ;  /* 0x0000000c18037c24 */ /* 0x008fc6000f8e02ff */
        /* <DEDUP_REMOVED lines=11> */
[----:B---3--:R-:W-:-:S03]  /*11d40*/  IMAD R3, R13, UR12, RZ ;  /* 0x0000000c0d037c24 */ /* 0x008fc6000f8e02ff */
[----:B------:R2:W-:Y:S04]  /*11d50*/  STL [R1+0x1d8], R0 ;  /* 0x0001d80001007387 */ /* 0x0005e80000100800 */
[----:B------:R-:W-:Y:S04]  /*11d60*/  STL [R1+0x1dc], R3 ;  /* 0x0001dc0301007387 */ /* 0x000fe80000100800 */
[----:B------:R-:W3:Y:S01]  /*11d70*/  LDL.LU R29, [R1+0x238] ;  /* 0x00023800011d7983 */ /* 0x000ee20000300800 */
[----:B-1----:R-:W-:Y:S02]  /*11d80*/  IMAD R2, R28, UR12, RZ ;  /* 0x0000000c1c027c24 */ /* 0x002fe4000f8e02ff */
[----:B--2---:R-:W-:-:S03]  /*11d90*/  IMAD R0, R6, UR12, RZ ;  /* 0x0000000c06007c24 */ /* 0x004fc6000f8e02ff */
[----:B------:R-:W-:Y:S04]  /*11da0*/  STL [R1+0x1e0], R2 ;  /* 0x0001e00201007387 */ /* 0x000fe80000100800 */
[----:B---3--:R1:W-:Y:S04]  /*11db0*/  STL [R1+0xc64], R29 ;  /* 0x000c641d01007387 */ /* 0x0083e80000100800 */
        /* <DEDUP_REMOVED lines=524> */
[----:B----4-:R-:W-:Y:S02]  /*13e80*/  IMAD R22, R22, UR12, RZ ;  /* 0x0000000c16167c24 */ /* 0x010fe4000f8e02ff */
[----:B-----5:R-:W-:Y:S02]  /*13e90*/  IMAD R21, R21, UR12, RZ ;  /* 0x0000000c15157c24 */ /* 0x020fe4000f8e02ff */
[----:B------:R-:W-:-:S02]  /*13ea0*/  IMAD R20, R20, UR12, RZ ;  /* 0x0000000c14147c24 */ /* 0x000fc4000f8e02ff */
[----:B------:R-:W-:Y:S02]  /*13eb0*/  IMAD R19, R19, UR12, RZ ;  /* 0x0000000c13137c24 */ /* 0x000fe4000f8e02ff */
[----:B------:R-:W-:Y:S02]  /*13ec0*/  IMAD R18, R18, UR12, RZ ;  /* 0x0000000c12127c24 */ /* 0x000fe4000f8e02ff */
[----:B------:R-:W-:Y:S02]  /*13ed0*/  IMAD R17, R17, UR12, RZ ;  /* 0x0000000c11117c24 */ /* 0x000fe4000f8e02ff */
[----:B------:R-:W-:Y:S02]  /*13ee0*/  IMAD R16, R16, UR12, RZ ;  /* 0x0000000c10107c24 */ /* 0x000fe4000f8e02ff */
[----:B------:R-:W-:Y:S02]  /*13ef0*/  IMAD R12, R12, UR12, RZ ;  /* 0x0000000c0c0c7c24 */ /* 0x000fe4000f8e02ff */
        /* <DEDUP_REMOVED lines=18> */
[----:B--2---:R-:W-:-:S05]  /*14020*/  IMAD R29, R29, UR12, RZ ;  /* 0x0000000c1d1d7c24 */ /* 0x004fca000f8e02ff */
[----:B------:R1:W-:Y:S04]  /*14030*/  STL [R1+0xac], R29 ;  /* 0x0000ac1d01007387 */ /* 0x0003e80000100800 */
[----:B-1----:R-:W2:Y:S04]  /*14040*/  LDL.LU R29, [R1+0xc38] ;  /* 0x000c3800011d7983 */ /* 0x002ea80000300800 */
[----:B------:R1:W-:Y:S04]  /*14050*/  STL [R1+0xa8], R23 ;  /* 0x0000a81701007387 */ /* 0x0003e80000100800 */
[----:B-1----:R-:W3:Y:S04]  /*14060*/  LDL.LU R23, [R1+0xc34] ;  /* 0x000c340001177983 */ /* 0x002ee80000300800 */
[----:B------:R1:W-:Y:S04]  /*14070*/  STL [R1+0xa4], R22 ;  /* 0x0000a41601007387 */ /* 0x0003e80000100800 */
[----:B-1----:R-:W4:Y:S04]  /*14080*/  LDL.LU R22, [R1+0xc30] ;  /* 0x000c300001167983 */ /* 0x002f280000300800 */
[----:B------:R1:W-:Y:S04]  /*14090*/  STL [R1+0xa0], R21 ;  /* 0x0000a01501007387 */ /* 0x0003e80000100800 */
[----:B-1----:R-:W5:Y:S04]  /*140a0*/  LDL.LU R21, [R1+0xc2c] ;  /* 0x000c2c0001157983 */ /* 0x002f680000300800 */
[----:B------:R1:W-:Y:S04]  /*140b0*/  STL [R1+0x9c], R20 ;  /* 0x00009c1401007387 */ /* 0x0003e80000100800 */
[----:B-1----:R-:W2:Y:S04]  /*140c0*/  LDL.LU R20, [R1+0xc28] ;  /* 0x000c280001147983 */ /* 0x002ea80000300800 */
        /* <DEDUP_REMOVED lines=45> */
[----:B-1----:R-:W2:Y:S01]  /*143a0*/  LDL.LU R6, [R1+0xbcc] ;  /* 0x000bcc0001067983 */ /* 0x002ea20000300800 */
[----:B------:R-:W-:-:S05]  /*143b0*/  IMAD R0, R0, UR12, RZ ;  /* 0x0000000c00007c24 */ /* 0x000fca000f8e02ff */
[----:B------:R2:W-:Y:S02]  /*143c0*/  STL [R1+0xc], R0 ;  /* 0x00000c0001007387 */ /* 0x0005e40000100800 */
[----:B--2---:R-:W-:Y:S02]  /*143d0*/  IMAD R0, R6, UR12, RZ ;  /* 0x0000000c06007c24 */ /* 0x004fe4000f8e02ff */
[----:B------:R-:W2:Y:S01]  /*143e0*/  LDL.LU R6, [R1+0xbc8] ;  /* 0x000bc80001067983 */ /* 0x000ea20000300800 */
[----:B------:R-:W-:Y:S02]  /*143f0*/  IMAD R28, R28, UR12, RZ ;  /* 0x0000000c1c1c7c24 */ /* 0x000fe4000f8e02ff */
[----:B------:R-:W-:Y:S02]  /*14400*/  IMAD R13, R13, UR12, RZ ;  /* 0x0000000c0d0d7c24 */ /* 0x000fe4000f8e02ff */
[----:B------:R-:W-:Y:S01]  /*14410*/  IMAD R7, R7, UR12, RZ ;  /* 0x0000000c07077c24 */ /* 0x000fe2000f8e02ff */
[----:B------:R-:W-:Y:S01]  /*14420*/  STL [R1+0xbac], R0 ;  /* 0x000bac0001007387 */ /* 0x000fe20000100800 */
[----:B------:R-:W-:-:S02]  /*14430*/  IMAD R14, R14, UR12, RZ ;  /* 0x0000000c0e0e7c24 */ /* 0x000fc4000f8e02ff */
[----:B------:R-:W-:Y:S01]  /*14440*/  IMAD R15, R15, UR12, RZ ;  /* 0x0000000c0f0f7c24 */ /* 0x000fe2000f8e02ff */
[----:B------:R-:W-:Y:S01]  /*14450*/  STL [R1+0xbb0], R28 ;  /* 0x000bb01c01007387 */ /* 0x000fe20000100800 */
[----:B------:R-:W-:-:S03]  /*14460*/  IMAD R25, R25, UR12, RZ ;  /* 0x0000000c19197c24 */ /* 0x000fc6000f8e02ff */
[----:B------:R-:W-:Y:S04]  /*14470*/  STL [R1+0xbb4], R13 ;  /* 0x000bb40d01007387 */ /* 0x000fe80000100800 */
[----:B------:R2:W-:Y:S04]  /*14480*/  STL [R1+0xbb8], R7 ;  /* 0x000bb80701007387 */ /* 0x0005e80000100800 */
[----:B------:R-:W-:Y:S04]  /*14490*/  STL [R1+0xbbc], R14 ;  /* 0x000bbc0e01007387 */ /* 0x000fe80000100800 */
[----:B------:R-:W-:Y:S04]  /*144a0*/  STL [R1+0xbc0], R15 ;  /* 0x000bc00f01007387 */ /* 0x000fe80000100800 */
[----:B------:R-:W-:Y:S01]  /*144b0*/  STL [R1+0xbc4], R25 ;  /* 0x000bc41901007387 */ /* 0x000fe20000100800 */
[----:B--2---:R-:W-:-:S02]  /*144c0*/  LEA R7, P1, R10, R6, 0x1 ;  /* 0x000000060a077211 */ /* 0x004fc400078208ff */
[-C--:B------:R-:W-:Y:S02]  /*144d0*/  LEA R0, P2, R4, R6.reuse, 0x1 ;  /* 0x0000000604007211 */ /* 0x080fe400078408ff */
[-C--:B------:R-:W-:Y:S01]  /*144e0*/  LEA R13, P3, R5, R6.reuse, 0x1 ;  /* 0x00000006050d7211 */ /* 0x080fe200078608ff */
[----:B------:R1:W-:Y:S04]  /*144f0*/  STL [R1+0xb08], R7 ;  /* 0x000b080701007387 */ /* 0x0003e80000100800 */
[----:B------:R2:W-:Y:S01]  /*14500*/  STL [R1+0xb0c], R0 ;  /* 0x000b0c0001007387 */ /* 0x0005e20000100800 */
[----:B-1----:R-:W-:-:S03]  /*14510*/  LEA R7, P4, R8, R6, 0x1 ;  /* 0x0000000608077211 */ /* 0x002fc600078808ff */
[----:B------:R1:W-:Y:S01]  /*14520*/  STL [R1+0xb10], R13 ;  /* 0x000b100d01007387 */ /* 0x0003e20000100800 */
[----:B--2---:R-:W-:-:S03]  /*14530*/  LEA R0, P5, R11, R6, 0x1 ;  /* 0x000000060b007211 */ /* 0x004fc600078a08ff */
[----:B------:R2:W-:Y:S01]  /*14540*/  STL [R1+0xb14], R7 ;  /* 0x000b140701007387 */ /* 0x0005e20000100800 */
[----:B-1----:R-:W-:-:S03]  /*14550*/  LEA R13, P6, R12, R6, 0x1 ;  /* 0x000000060c0d7211 */ /* 0x002fc600078c08ff */
[----:B------:R1:W-:Y:S01]  /*14560*/  STL [R1+0xb18], R0 ;  /* 0x000b180001007387 */ /* 0x0003e20000100800 */
[----:B--2---:R-:W-:-:S03]  /*14570*/  LEA R7, P0, R16, R6, 0x1 ;  /* 0x0000000610077211 */ /* 0x004fc600078008ff */
[----:B------:R-:W-:Y:S01]  /*14580*/  STL [R1+0xb1c], R13 ;  /* 0x000b1c0d01007387 */ /* 0x000fe20000100800 */
[----:B-1----:R-:W-:-:S03]  /*14590*/  LEA.HI.X.SX32 R0, R10, R3, 0x1, P1 ;  /* 0x000000030a007211 */ /* 0x002fc600008f0eff */
[----:B------:R-:W2:Y:S04]  /*145a0*/  LDL.LU R10, [R1+0x10] ;  /* 0x00001000010a7983 */ /* 0x000ea80000300800 */
[----:B------:R1:W-:Y:S04]  /*145b0*/  STL [R1+0xb20], R7 ;  /* 0x000b200701007387 */ /* 0x0003e80000100800 */
[----:B------:R-:W2:Y:S04]  /*145c0*/  LDL.LU R25, [R1+0x18] ;  /* 0x0000180001197983 */ /* 0x000ea80000300800 */
[----:B------:R0:W-:Y:S01]  /*145d0*/  STL [R1+0xb00], R0 ;  /* 0x000b000001007387 */ /* 0x0001e20000100800 */
[----:B-1----:R-:W-:-:S03]  /*145e0*/  LEA.HI.X.SX32 R7, R4, R3, 0x1, P2 ;  /* 0x0000000304077211 */ /* 0x002fc600010f0eff */
[----:B------:R-:W2:Y:S01]  /*145f0*/  LDL.LU R4, [R1+0x8] ;  /* 0x0000080001047983 */ /* 0x000ea20000300800 */
[----:B0-----:R-:W-:-:S05]  /*14600*/  LEA R0, P1, R17, R6, 0x1 ;  /* 0x0000000611007211 */ /* 0x001fca00078208ff */
[----:B------:R0:W-:Y:S01]  /*14610*/  STL [R1+0xb04], R0 ;  /* 0x000b040001007387 */ /* 0x0001e20000100800 */
[----:B------:R-:W-:-:S03]  /*14620*/  LEA.HI.X.SX32 R5, R5, R3, 0x1, P3 ;  /* 0x0000000305057211 */ /* 0x000fc600018f0eff */
[----:B------:R-:W-:Y:S04]  /*14630*/  STL [R1+0xaf8], R7 ;  /* 0x000af80701007387 */ /* 0x000fe80000100800 */
[----:B------:R-:W2:Y:S01]  /*14640*/  LDL.LU R15, [R1+0x30] ;  /* 0x00003000010f7983 */ /* 0x000ea20000300800 */
[----:B0-----:R-:W-:-:S05]  /*14650*/  LEA R0, P2, R18, R6, 0x1 ;  /* 0x0000000612007211 */ /* 0x001fca00078408ff */
[----:B------:R0:W-:Y:S04]  /*14660*/  STL [R1+0xafc], R0 ;  /* 0x000afc0001007387 */ /* 0x0001e80000100800 */
[----:B------:R1:W-:Y:S04]  /*14670*/  STL [R1+0xaf0], R5 ;  /* 0x000af00501007387 */ /* 0x0003e80000100800 */
[----:B------:R-:W2:Y:S01]  /*14680*/  LDL.LU R14, [R1+0x38] ;  /* 0x00003800010e7983 */ /* 0x000ea20000300800 */
[----:B0-----:R-:W-:Y:S02]  /*14690*/  LEA R0, P3, R19, R6, 0x1 ;  /* 0x0000000613007211 */ /* 0x001fe400078608ff */
[----:B-1----:R-:W-:-:S03]  /*146a0*/  LEA.HI.X.SX32 R5, R8, R3, 0x1, P4 ;  /* 0x0000000308057211 */ /* 0x002fc600020f0eff */
[----:B------:R0:W-:Y:S01]  /*146b0*/  STL [R1+0xaf4], R0 ;  /* 0x000af40001007387 */ /* 0x0001e20000100800 */
[----:B------:R-:W-:-:S03]  /*146c0*/  LEA.HI.X.SX32 R7, R11, R3, 0x1, P5 ;  /* 0x000000030b077211 */ /* 0x000fc600028f0eff */
[----:B------:R5:W-:Y:S01]  /*146d0*/  STL [R1+0xae8], R5 ;  /* 0x000ae80501007387 */ /* 0x000be20000100800 */
[-C--:B0-----:R-:W-:Y:S02]  /*146e0*/  LEA R0, P4, R20, R6.reuse, 0x1 ;  /* 0x0000000614007211 */ /* 0x081fe400078808ff */
[----:B-----5:R-:W-:-:S03]  /*146f0*/  LEA R5, P5, R21, R6, 0x1 ;  /* 0x0000000615057211 */ /* 0x020fc600078a08ff */
[----:B------:R0:W-:Y:S04]  /*14700*/  STL [R1+0xaec], R0 ;  /* 0x000aec0001007387 */ /* 0x0001e80000100800 */
[----:B------:R1:W-:Y:S01]  /*14710*/  STL [R1+0xae0], R7 ;  /* 0x000ae00701007387 */ /* 0x0003e20000100800 */
[----:B0-----:R-:W-:-:S03]  /*14720*/  LEA.HI.X.SX32 R0, R12, R3, 0x1, P6 ;  /* 0x000000030c007211 */ /* 0x001fc600030f0eff */
[----:B-1----:R-:W5:Y:S04]  /*14730*/  LDL.LU R7, [R1+0x6c] ;  /* 0x00006c0001077983 */ /* 0x002f680000300800 */
[----:B------:R4:W-:Y:S04]  /*14740*/  STL [R1+0xae4], R5 ;  /* 0x000ae40501007387 */ /* 0x0009e80000100800 */
[----:B------:R0:W-:Y:S04]  /*14750*/  STL [R1+0xad8], R0 ;  /* 0x000ad80001007387 */ /* 0x0001e80000100800 */
[----:B------:R-:W5:Y:S01]  /*14760*/  LDL.LU R13, [R1+0x70] ;  /* 0x00007000010d7983 */ /* 0x000f620000300800 */
[----:B----4-:R-:W-:-:S02]  /*14770*/  LEA R5, P6, R22, R6, 0x1 ;  /* 0x0000000616057211 */ /* 0x010fc400078c08ff */
[----:B0-----:R-:W-:-:S03]  /*14780*/  LEA.HI.X.SX32 R0, R16, R3, 0x1, P0 ;  /* 0x0000000310007211 */ /* 0x001fc600000f0eff */
[----:B------:R3:W-:Y:S04]  /*14790*/  STL [R1+0xadc], R5 ;  /* 0x000adc0501007387 */ /* 0x0007e80000100800 */
[----:B------:R0:W-:Y:S01]  /*147a0*/  STL [R1+0xad0], R0 ;  /* 0x000ad00001007387 */ /* 0x0001e20000100800 */
[----:B---3--:R-:W-:Y:S02]  /*147b0*/  LEA R5, P0, R23, R6, 0x1 ;  /* 0x0000000617057211 */ /* 0x008fe400078008ff */
[-C--:B0-----:R-:W-:Y:S02]  /*147c0*/  LEA.HI.X.SX32 R0, R17, R3.reuse, 0x1, P1 ;  /* 0x0000000311007211 */ /* 0x081fe400008f0eff */
[----:B------:R-:W3:Y:S04]  /*147d0*/  LDL.LU R17, [R1+0x64] ;  /* 0x0000640001117983 */ /* 0x000ee80000300800 */
[----:B------:R0:W-:Y:S04]  /*147e0*/  STL [R1+0xad4], R5 ;  /* 0x000ad40501007387 */ /* 0x0001e80000100800 */
[----:B------:R-:W4:Y:S04]  /*147f0*/  LDL.LU R28, [R1+0x74] ;  /* 0x00007400011c7983 */ /* 0x000f280000300800 */
[----:B------:R1:W-:Y:S01]  /*14800*/  STL [R1+0xac8], R0 ;  /* 0x000ac80001007387 */ /* 0x0003e20000100800 */
[----:B0-----:R-:W-:-:S03]  /*14810*/  LEA.HI.X.SX32 R5, R18, R3, 0x1, P2 ;  /* 0x0000000312057211 */ /* 0x001fc600010f0eff */
[----:B------:R-:W3:Y:S01]  /*14820*/  LDL.LU R18, [R1+0x24] ;  /* 0x0000240001127983 */ /* 0x000ee20000300800 */
[----:B-1----:R-:W-:-:S05]  /*14830*/  LEA R0, P1, R29, R6, 0x1 ;  /* 0x000000061d007211 */ /* 0x002fca00078208ff */
[----:B------:R0:W-:Y:S04]  /*14840*/  STL [R1+0xacc], R0 ;  /* 0x000acc0001007387 */ /* 0x0001e80000100800 */
[----:B0-----:R-:W4:Y:S04]  /*14850*/  LDL.LU R0, [R1+0x7c] ;  /* 0x00007c0001007983 */ /* 0x001f280000300800 */
[----:B------:R0:W-:Y:S04]  /*14860*/  STL [R1+0xac0], R5 ;  /* 0x000ac00501007387 */ /* 0x0001e80000100800 */
[----:B------:R-:W4:Y:S01]  /*14870*/  LDL.LU R16, [R1+0x80] ;  /* 0x0000800001107983 */ /* 0x000f220000300800 */
[----:B0-----:R-:W-:-:S02]  /*14880*/  LEA.HI.X.SX32 R5, R19, R3, 0x1, P3 ;  /* 0x0000000313057211 */ /* 0x001fc400018f0eff */
[----:B--2---:R-:W-:-:S05]  /*14890*/  LEA R8, P2, R4, R6, 0x1 ;  /* 0x0000000604087211 */ /* 0x004fca00078408ff */
[----:B------:R0:W-:Y:S04]  /*148a0*/  STL [R1+0xac4], R8 ;  /* 0x000ac40801007387 */ /* 0x0001e80000100800 */
[----:B------:R1:W-:Y:S04]  /*148b0*/  STL [R1+0xab8], R5 ;  /* 0x000ab80501007387 */ /* 0x0003e80000100800 */
[----:B------:R-:W2:Y:S01]  /*148c0*/  LDL.LU R12, [R1+0x84] ;  /* 0x00008400010c7983 */ /* 0x000ea20000300800 */
[----:B0-----:R-:W-:Y:S02]  /*148d0*/  LEA R8, P3, R10, R6, 0x1 ;  /* 0x000000060a087211 */ /* 0x001fe400078608ff */
[----:B-1----:R-:W-:-:S03]  /*148e0*/  LEA.HI.X.SX32 R5, R20, R3, 0x1, P4 ;  /* 0x0000000314057211 */ /* 0x002fc600020f0eff */
[----:B------:R0:W-:Y:S04]  /*148f0*/  STL [R1+0xabc], R8 ;  /* 0x000abc0801007387 */ /* 0x0001e80000100800 */
[----:B------:R1:W-:Y:S04]  /*14900*/  STL [R1+0xab0], R5 ;  /* 0x000ab00501007387 */ /* 0x0003e80000100800 */
[----:B------:R-:W2:Y:S01]  /*14910*/  LDL.LU R11, [R1+0x8c] ;  /* 0x00008c00010b7983 */ /* 0x000ea20000300800 */
[----:B0-----:R-:W-:Y:S02]  /*14920*/  LEA R8, P4, R25, R6, 0x1 ;  /* 0x0000000619087211 */ /* 0x001fe400078808ff */
[----:B-1----:R-:W-:-:S03]  /*14930*/  LEA.HI.X.SX32 R5, R21, R3, 0x1, P5 ;  /* 0x0000000315057211 */ /* 0x002fc600028f0eff */
[----:B------:R0:W-:Y:S04]  /*14940*/  STL [R1+0xab4], R8 ;  /* 0x000ab40801007387 */ /* 0x0001e80000100800 */
[----:B------:R1:W-:Y:S04]  /*14950*/  STL [R1+0xaa8], R5 ;  /* 0x000aa80501007387 */ /* 0x0003e80000100800 */
[----:B0-----:R-:W2:Y:S01]  /*14960*/  LDL.LU R8, [R1+0x104] ;  /* 0x0001040001087983 */ /* 0x001ea20000300800 */
[----:B-1----:R-:W-:Y:S02]  /*14970*/  LEA.HI.X.SX32 R5, R22, R3, 0x1, P6 ;  /* 0x0000000316057211 */ /* 0x002fe400030f0eff */
[----:B------:R-:W-:-:S02]  /*14980*/  LEA R20, P6, R15, R6, 0x1 ;  /* 0x000000060f147211 */ /* 0x000fc400078c08ff */
[----:B---3--:R-:W-:-:S05]  /*14990*/  LEA R19, P5, R18, R6, 0x1 ;  /* 0x0000000612137211 */ /* 0x008fca00078a08ff */
[----:B------:R0:W-:Y:S04]  /*149a0*/  STL [R1+0xaac], R19 ;  /* 0x000aac1301007387 */ /* 0x0001e80000100800 */
[----:B------:R1:W-:Y:S04]  /*149b0*/  STL [R1+0xaa0], R5 ;  /* 0x000aa00501007387 */ /* 0x0003e80000100800 */
[----:B0-----:R-:W3:Y:S01]  /*149c0*/  LDL.LU R19, [R1+0x10c] ;  /* 0x00010c0001137983 */ /* 0x001ee20000300800 */
[----:B-1----:R-:W-:-:S03]  /*149d0*/  LEA.HI.X.SX32 R5, R23, R3, 0x1, P0 ;  /* 0x0000000317057211 */ /* 0x002fc600000f0eff */
[----:B------:R-:W-:Y:S04]  /*149e0*/  STL [R1+0xaa4], R20 ;  /* 0x000aa41401007387 */ /* 0x000fe80000100800 */
[----:B------:R0:W-:Y:S01]  /*149f0*/  STL [R1+0x344], R5 ;  /* 0x0003440501007387 */ /* 0x0001e20000100800 */
[----:B------:R-:W-:-:S03]  /*14a00*/  LEA R21, P0, R14, R6, 0x1 ;  /* 0x000000060e157211 */ /* 0x000fc600078008ff */
[----:B0-----:R-:W3:Y:S01]  /*14a10*/  LDL.LU R5, [R1+0x110] ;  /* 0x0001100001057983 */ /* 0x001ee20000300800 */
[----:B------:R-:W-:-:S03]  /*14a20*/  LEA.HI.X.SX32 R20, R29, R3, 0x1, P1 ;  /* 0x000000031d147211 */ /* 0x000fc600008f0eff */
[----:B------:R-:W-:Y:S04]  /*14a30*/  STL [R1+0x364], R21 ;  /* 0x0003641501007387 */ /* 0x000fe80000100800 */
[----:B------:R0:W-:Y:S02]  /*14a40*/  STL [R1+0x348], R20 ;  /* 0x0003481401007387 */ /* 0x0001e40000100800 */
[----:B0-----:R-:W-:Y:S02]  /*14a50*/  LEA.HI.X.SX32 R20, R4, R3, 0x1, P2 ;  /* 0x0000000304147211 */ /* 0x001fe400010f0eff */
[----:B------:R-:W3:Y:S01]  /*14a60*/  LDL.LU R4, [R1+0x114] ;  /* 0x0001140001047983 */ /* 0x000ee20000300800 */
[----:B------:R-:W-:-:S05]  /*14a70*/  LEA R21, P1, R17, R6, 0x1 ;  /* 0x0000000611157211 */ /* 0x000fca00078208ff */
[----:B------:R5:W-:Y:S04]  /*14a80*/  STL [R1+0x36c], R21 ;  /* 0x00036c1501007387 */ /* 0x000be80000100800 */
[----:B------:R0:W-:Y:S01]  /*14a90*/  STL [R1+0x34c], R20 ;  /* 0x00034c1401007387 */ /* 0x0001e20000100800 */
[-C--:B-----5:R-:W-:Y:S02]  /*14aa0*/  LEA R21, P2, R7, R6.reuse, 0x1 ;  /* 0x0000000607157211 */ /* 0x0a0fe400078408ff */
[----:B0-----:R-:W-:Y:S02]  /*14ab0*/  LEA.HI.X.SX32 R20, R10, R3, 0x1, P3 ;  /* 0x000000030a147211 */ /* 0x001fe400018f0eff */
[----:B------:R-:W5:Y:S04]  /*14ac0*/  LDL.LU R10, [R1+0x118] ;  /* 0x00011800010a7983 */ /* 0x000f680000300800 */
[----:B------:R0:W-:Y:S04]  /*14ad0*/  STL [R1+0x374], R21 ;  /* 0x0003741501007387 */ /* 0x0001e80000100800 */
[----:B------:R1:W-:Y:S01]  /*14ae0*/  STL [R1+0x350], R20 ;  /* 0x0003501401007387 */ /* 0x0003e20000100800 */
[----:B0-----:R-:W-:-:S02]  /*14af0*/  LEA R21, P3, R13, R6, 0x1 ;  /* 0x000000060d157211 */ /* 0x001fc400078608ff */
[----:B-1----:R-:W-:Y:S02]  /*14b00*/  LEA.HI.X.SX32 R20, R25, R3, 0x1, P4 ;  /* 0x0000000319147211 */ /* 0x002fe400020f0eff */
[----:B------:R-:W5:Y:S04]  /*14b10*/  LDL.LU R25, [R1+0x11c] ;  /* 0x00011c0001197983 */ /* 0x000f680000300800 */
[----:B------:R4:W-:Y:S04]  /*14b20*/  STL [R1+0x37c], R21 ;  /* 0x00037c1501007387 */ /* 0x0009e80000100800 */
[----:B------:R0:W-:Y:S01]  /*14b30*/  STL [R1+0x354], R20 ;  /* 0x0003541401007387 */ /* 0x0001e20000100800 */
[----:B----4-:R-:W-:-:S02]  /*14b40*/  LEA R21, P4, R28, R6, 0x1 ;  /* 0x000000061c157211 */ /* 0x010fc400078808ff */
[----:B0-----:R-:W-:Y:S02]  /*14b50*/  LEA.HI.X.SX32 R20, R18, R3, 0x1, P5 ;  /* 0x0000000312147211 */ /* 0x001fe400028f0eff */
[----:B------:R-:W4:Y:S04]  /*14b60*/  LDL.LU R18, [R1+0x120] ;  /* 0x0001200001127983 */ /* 0x000f280000300800 */
[----:B------:R0:W-:Y:S04]  /*14b70*/  STL [R1+0x384], R21 ;  /* 0x0003841501007387 */ /* 0x0001e80000100800 */
[----:B------:R1:W-:Y:S01]  /*14b80*/  STL [R1+0x358], R20 ;  /* 0x0003581401007387 */ /* 0x0003e20000100800 */
[----:B0-----:R-:W-:-:S02]  /*14b90*/  LEA R21, P5, R0, R6, 0x1 ;  /* 0x0000000600157211 */ /* 0x001fc400078a08ff */
[----:B-1----:R-:W-:Y:S02]  /*14ba0*/  LEA.HI.X.SX32 R20, R15, R3, 0x1, P6 ;  /* 0x000000030f147211 */ /* 0x002fe400030f0eff */
[----:B------:R-:W4:Y:S04]  /*14bb0*/  LDL.LU R15, [R1+0x124] ;  /* 0x00012400010f7983 */ /* 0x000f280000300800 */
[----:B------:R0:W-:Y:S04]  /*14bc0*/  STL [R1+0x38c], R21 ;  /* 0x00038c1501007387 */ /* 0x0001e80000100800 */
[----:B------:R1:W-:Y:S01]  /*14bd0*/  STL [R1+0x35c], R20 ;  /* 0x00035c1401007387 */ /* 0x0003e20000100800 */
[----:B0-----:R-:W-:-:S02]  /*14be0*/  LEA R21, P6, R16, R6, 0x1 ;  /* 0x0000000610157211 */ /* 0x001fc400078c08ff */
[-C--:B-1----:R-:W-:Y:S02]  /*14bf0*/  LEA.HI.X.SX32 R20, R14, R3.reuse, 0x1, P0 ;  /* 0x000000030e147211 */ /* 0x082fe400000f0eff */
[----:B------:R-:W4:Y:S04]  /*14c00*/  LDL.LU R14, [R1+0x13c] ;  /* 0x00013c00010e7983 */ /* 0x000f280000300800 */
[----:B------:R-:W-:Y:S04]  /*14c10*/  STL [R1+0x394], R21 ;  /* 0x0003941501007387 */ /* 0x000fe80000100800 */
[----:B------:R0:W-:Y:S02]  /*14c20*/  STL [R1+0x360], R20 ;  /* 0x0003601401007387 */ /* 0x0001e40000100800 */
[----:B0-----:R-:W-:-:S02]  /*14c30*/  LEA.HI.X.SX32 R20, R17, R3, 0x1, P1 ;  /* 0x0000000311147211 */ /* 0x001fc400008f0eff */
[----:B------:R-:W4:Y:S01]  /*14c40*/  LDL.LU R17, [R1+0x140] ;  /* 0x0001400001117983 */ /* 0x000f220000300800 */
[----:B--2---:R-:W-:-:S05]  /*14c50*/  LEA R21, P0, R12, R6, 0x1 ;  /* 0x000000060c157211 */ /* 0x004fca00078008ff */
[----:B------:R0:W-:Y:S04]  /*14c60*/  STL [R1+0x39c], R21 ;  /* 0x00039c1501007387 */ /* 0x0001e80000100800 */
[----:B------:R1:W-:Y:S01]  /*14c70*/  STL [R1+0x368], R20 ;  /* 0x0003681401007387 */ /* 0x0003e20000100800 */
[----:B0-----:R-:W-:Y:S02]  /*14c80*/  LEA R21, P1, R11, R6, 0x1 ;  /* 0x000000060b157211 */ /* 0x001fe400078208ff */
[-C--:B-1----:R-:W-:Y:S02]  /*14c90*/  LEA.HI.X.SX32 R20, R7, R3.reuse, 0x1, P2 ;  /* 0x0000000307147211 */ /* 0x082fe400010f0eff */
[----:B------:R-:W2:Y:S04]  /*14ca0*/  LDL.LU R7, [R1+0x148] ;  /* 0x0001480001077983 */ /* 0x000ea80000300800 */
[----:B------:R-:W-:Y:S04]  /*14cb0*/  STL [R1+0x3a4], R21 ;  /* 0x0003a41501007387 */ /* 0x000fe80000100800 */
[----:B------:R0:W-:Y:S02]  /*14cc0*/  STL [R1+0x370], R20 ;  /* 0x0003701401007387 */ /* 0x0001e40000100800 */
[----:B0-----:R-:W-:-:S02]  /*14cd0*/  LEA.HI.X.SX32 R20, R13, R3, 0x1, P3 ;  /* 0x000000030d147211 */ /* 0x001fc400018f0eff */
[----:B------:R-:W2:Y:S01]  /*14ce0*/  LDL.LU R13, [R1+0x178] ;  /* 0x00017800010d7983 */ /* 0x000ea20000300800 */
[----:B------:R-:W-:-:S05]  /*14cf0*/  LEA R21, P2, R8, R6, 0x1 ;  /* 0x0000000608157211 */ /* 0x000fca00078408ff */
[----:B------:R-:W-:Y:S04]  /*14d00*/  STL [R1+0x3ac], R21 ;  /* 0x0003ac1501007387 */ /* 0x000fe80000100800 */
[----:B------:R0:W-:Y:S02]  /*14d10*/  STL [R1+0x378], R20 ;  /* 0x0003781401007387 */ /* 0x0001e40000100800 */
[----:B0-----:R-:W-:Y:S02]  /*14d20*/  LEA.HI.X.SX32 R20, R28, R3, 0x1, P4 ;  /* 0x000000031c147211 */ /* 0x001fe400020f0eff */
[----:B------:R-:W2:Y:S01]  /*14d30*/  LDL.LU R28, [R1+0x1a0] ;  /* 0x0001a000011c7983 */ /* 0x000ea20000300800 */
[----:B---3--:R-:W-:-:S05]  /*14d40*/  LEA R21, P3, R19, R6, 0x1 ;  /* 0x0000000613157211 */ /* 0x008fca00078608ff */
[----:B------:R0:W-:Y:S04]  /*14d50*/  STL [R1+0x3b4], R21 ;  /* 0x0003b41501007387 */ /* 0x0001e80000100800 */
[----:B------:R1:W-:Y:S01]  /*14d60*/  STL [R1+0x380], R20 ;  /* 0x0003801401007387 */ /* 0x0003e20000100800 */
[----:B0-----:R-:W-:Y:S02]  /*14d70*/  LEA R21, P4, R5, R6, 0x1 ;  /* 0x0000000605157211 */ /* 0x001fe400078808ff */
[-C--:B-1----:R-:W-:Y:S02]  /*14d80*/  LEA.HI.X.SX32 R20, R0, R3.reuse, 0x1, P5 ;  /* 0x0000000300147211 */ /* 0x082fe400028f0eff */
[----:B------:R-:W3:Y:S04]  /*14d90*/  LDL.LU R0, [R1+0x1a4] ;  /* 0x0001a40001007983 */ /* 0x000ee80000300800 */
[----:B------:R-:W-:Y:S04]  /*14da0*/  STL [R1+0x3bc], R21 ;  /* 0x0003bc1501007387 */ /* 0x000fe80000100800 */
[----:B------:R0:W-:Y:S02]  /*14db0*/  STL [R1+0x388], R20 ;  /* 0x0003881401007387 */ /* 0x0001e40000100800 */
[----:B0-----:R-:W-:-:S02]  /*14dc0*/  LEA.HI.X.SX32 R20, R16, R3, 0x1, P6 ;  /* 0x0000000310147211 */ /* 0x001fc400030f0eff */
[----:B------:R-:W3:Y:S01]  /*14dd0*/  LDL.LU R16, [R1+0x1a8] ;  /* 0x0001a80001107983 */ /* 0x000ee20000300800 */
[----:B------:R-:W-:-:S05]  /*14de0*/  LEA R21, P5, R4, R6, 0x1 ;  /* 0x0000000604157211 */ /* 0x000fca00078a08ff */
[----:B------:R-:W-:Y:S04]  /*14df0*/  STL [R1+0x3c4], R21 ;  /* 0x0003c41501007387 */ /* 0x000fe80000100800 */
[----:B------:R0:W-:Y:S02]  /*14e00*/  STL [R1+0x390], R20 ;  /* 0x0003901401007387 */ /* 0x0001e40000100800 */
[----:B0-----:R-:W-:Y:S02]  /*14e10*/  LEA.HI.X.SX32 R20, R12, R3, 0x1, P0 ;  /* 0x000000030c147211 */ /* 0x001fe400000f0eff */
[----:B------:R-:W3:Y:S01]  /*14e20*/  LDL.LU R12, [R1+0x1ac] ;  /* 0x0001ac00010c7983 */ /* 0x000ee20000300800 */
[----:B-----5:R-:W-:-:S05]  /*14e30*/  LEA R21, P6, R10, R6, 0x1 ;  /* 0x000000060a157211 */ /* 0x020fca00078c08ff */
[----:B------:R0:W-:Y:S04]  /*14e40*/  STL [R1+0x3cc], R21 ;  /* 0x0003cc1501007387 */ /* 0x0001e80000100800 */
[----:B------:R1:W-:Y:S01]  /*14e50*/  STL [R1+0x398], R20 ;  /* 0x0003981401007387 */ /* 0x0003e20000100800 */
[-C--:B0-----:R-:W-:Y:S02]  /*14e60*/  LEA R21, P0, R25, R6.reuse, 0x1 ;  /* 0x0000000619157211 */ /* 0x081fe400078008ff */
        /* <DEDUP_REMOVED lines=27> */
[----:B------:R-:W-:Y:S04]  /*15020*/  STL [R1+0x3fc], R21 ;  /* 0x0003fc1501007387 */ /* 0x000fe80000100800 */
[----:B------:R0:W-:Y:S02]  /*15030*/  STL [R1+0x3c8], R20 ;  /* 0x0003c81401007387 */ /* 0x0001e40000100800 */
[-C--:B0-----:R-:W-:Y:S02]  /*15040*/  LEA.HI.X.SX32 R20, R25, R3.reuse, 0x1, P0 ;  /* 0x0000000319147211 */ /* 0x081fe400000f0eff */
[----:B------:R-:W-:Y:S01]  /*15050*/  LEA R21, P6, R13, R6, 0x1 ;  /* 0x000000060d157211 */ /* 0x000fe200078c08ff */
        /* <DEDUP_REMOVED lines=11> */
[----:B------:R-:W-:Y:S04]  /*15110*/  STL [R1+0x414], R21 ;  /* 0x0004141501007387 */ /* 0x000fe80000100800 */
[----:B------:R0:W-:Y:S02]  /*15120*/  STL [R1+0x3e0], R20 ;  /* 0x0003e01401007387 */ /* 0x0001e40000100800 */
[-C--:B0-----:R-:W-:Y:S02]  /*15130*/  LEA.HI.X.SX32 R20, R14, R3.reuse, 0x1, P3 ;  /* 0x000000030e147211 */ /* 0x081fe400018f0eff */
[----:B------:R-:W-:Y:S01]  /*15140*/  LEA R21, P2, R16, R6, 0x1 ;  /* 0x0000000610157211 */ /* 0x000fe200078408ff */
        /* <DEDUP_REMOVED lines=13> */
[-C--:B----4-:R-:W-:Y:S02]  /*15220*/  LEA R21, P5, R8, R6.reuse, 0x1 ;  /* 0x0000000608157211 */ /* 0x090fe400078a08ff */
[----:B0-----:R-:W-:Y:S02]  /*15230*/  LEA.HI.X.SX32 R20, R13, R3, 0x1, P6 ;  /* 0x000000030d147211 */ /* 0x001fe400030f0eff */
[----:B------:R-:W4:Y:S04]  /*15240*/  LDL.LU R13, [R1+0x1e0] ;  /* 0x0001e000010d7983 */ /* 0x000f280000300800 */
[----:B------:R0:W-:Y:S04]  /*15250*/  STL [R1+0x434], R21 ;  /* 0x0004341501007387 */ /* 0x0001e80000100800 */
[----:B------:R1:W-:Y:S01]  /*15260*/  STL [R1+0x400], R20 ;  /* 0x0004001401007387 */ /* 0x0003e20000100800 */
[----:B0-----:R-:W-:-:S02]  /*15270*/  LEA R21, P6, R19, R6, 0x1 ;  /* 0x0000000613157211 */ /* 0x001fc400078c08ff */
[----:B-1----:R-:W-:Y:S02]  /*15280*/  LEA.HI.X.SX32 R20, R28, R3, 0x1, P0 ;  /* 0x000000031c147211 */ /* 0x002fe400000f0eff */
        /* <DEDUP_REMOVED lines=14> */
[-C--:B-1----:R-:W-:Y:S02]  /*15370*/  LEA.HI.X.SX32 R20, R12, R3.reuse, 0x1, P3 ;  /* 0x000000030c147211 */ /* 0x082fe400018f0eff */
[----:B------:R-:W5:Y:S04]  /*15380*/  LDL.LU R12, [R1+0x1f4] ;  /* 0x0001f400010c7983 */ /* 0x000f680000300800 */
[----:B------:R-:W-:Y:S04]  /*15390*/  STL [R1+0x454], R21 ;  /* 0x0004541501007387 */ /* 0x000fe80000100800 */
[----:B------:R0:W-:Y:S02]  /*153a0*/  STL [R1+0x420], R20 ;  /* 0x0004201401007387 */ /* 0x0001e40000100800 */
[----:B0-----:R-:W-:-:S02]  /*153b0*/  LEA.HI.X.SX32 R20, R11, R3, 0x1, P4 ;  /* 0x000000030b147211 */ /* 0x001fc400020f0eff */
[----:B------:R-:W5:Y:S01]  /*153c0*/  LDL.LU R11, [R1+0x1f8] ;  /* 0x0001f800010b7983 */ /* 0x000f620000300800 */
        /* <DEDUP_REMOVED lines=30> */
[----:B----4-:R-:W-:-:S05]  /*155b0*/  LEA R21, P2, R13, R6, 0x1 ;  /* 0x000000060d157211 */ /* 0x010fca00078408ff */
[----:B------:R-:W-:Y:S04]  /*155c0*/  STL [R1+0x48c], R21 ;  /* 0x00048c1501007387 */ /* 0x000fe80000100800 */
[----:B------:R0:W-:Y:S02]  /*155d0*/  STL [R1+0x458], R20 ;  /* 0x0004581401007387 */ /* 0x0001e40000100800 */
[----:B0-----:R-:W-:Y:S02]  /*155e0*/  LEA.HI.X.SX32 R20, R18, R3, 0x1, P4 ;  /* 0x0000000312147211 */ /* 0x001fe400020f0eff */
[-C--:B-----5:R-:W-:Y:S01]  /*155f0*/  LEA R21, P3, R28, R6.reuse, 0x1 ;  /* 0x000000061c157211 */ /* 0x0a0fe200078608ff */
        /* <DEDUP_REMOVED lines=59> */
[----:B------:R-:W4:Y:S01]  /*159b0*/  LDL.LU R19, [R1+0x24c] ;  /* 0x00024c0001137983 */ /* 0x000f220000300800 */
[----:B-----5:R-:W-:-:S05]  /*159c0*/  LEA R21, P1, R15, R6, 0x1 ;  /* 0x000000060f157211 */ /* 0x020fca00078208ff */
[----:B------:R-:W-:Y:S04]  /*159d0*/  STL [R1+0x4f4], R21 ;  /* 0x0004f41501007387 */ /* 0x000fe80000100800 */
[----:B------:R0:W-:Y:S02]  /*159e0*/  STL [R1+0x4c0], R20 ;  /* 0x0004c01401007387 */ /* 0x0001e40000100800 */
[----:B0-----:R-:W-:Y:S02]  /*159f0*/  LEA.HI.X.SX32 R20, R5, R3, 0x1, P3 ;  /* 0x0000000305147211 */ /* 0x001fe400018f0eff */
[-C--:B------:R-:W-:Y:S01]  /*15a00*/  LEA R21, P2, R14, R6.reuse, 0x1 ;  /* 0x000000060e157211 */ /* 0x080fe200078408ff */
        /* <DEDUP_REMOVED lines=59> */
[----:B------:R-:W5:Y:S01]  /*15dc0*/  LDL.LU R16, [R1+0x2bc] ;  /* 0x0002bc0001107983 */ /* 0x000f620000300800 */
[----:B------:R-:W-:-:S05]  /*15dd0*/  LEA R21, P0, R4, R6, 0x1 ;  /* 0x0000000604157211 */ /* 0x000fca00078008ff */
        /* <DEDUP_REMOVED lines=112> */
[-C--:B0-----:R-:W-:Y:S02]  /*164e0*/  LEA.HI.X.SX32 R20, R4, R3.reuse, 0x1, P3 ;  /* 0x0000000304147211 */ /* 0x081fe400018f0eff */
[----:B-----5:R-:W-:Y:S01]  /*164f0*/  LEA R21, P2, R17, R6, 0x1 ;  /* 0x0000000611157211 */ /* 0x020fe200078408ff */
[----:B------:R-:W4:Y:S04]  /*16500*/  LDL.LU R4, [R1+0x668] ;  /* 0x0006680001047983 */ /* 0x000f280000300800 */
[----:B------:R-:W-:Y:S04]  /*16510*/  STL [R1+0x614], R21 ;  /* 0x0006141501007387 */ /* 0x000fe80000100800 */
[----:B------:R0:W-:Y:S02]  /*16520*/  STL [R1+0x5e0], R20 ;  /* 0x0005e01401007387 */ /* 0x0001e40000100800 */
[----:B0-----:R-:W-:-:S02]  /*16530*/  LEA.HI.X.SX32 R20, R10, R3, 0x1, P4 ;  /* 0x000000030a147211 */ /* 0x001fc400020f0eff */
        /* <DEDUP_REMOVED lines=14> */
[-C--:B0-----:R-:W-:Y:S02]  /*16620*/  LEA.HI.X.SX32 R20, R15, R3.reuse, 0x1, P0 ;  /* 0x000000030f147211 */ /* 0x081fe400000f0eff */
[----:B------:R-:W-:Y:S01]  /*16630*/  LEA R21, P6, R0, R6, 0x1 ;  /* 0x0000000600157211 */ /* 0x000fe200078c08ff */
        /* <DEDUP_REMOVED lines=104> */
[----:B------:R-:W-:Y:S01]  /*16cc0*/  LEA R21, P6, R8, R6, 0x1 ;  /* 0x0000000608157211 */ /* 0x000fe200078c08ff */
[----:B------:R-:W5:Y:S04]  /*16cd0*/  LDL.LU R13, [R1+0x2f8] ;  /* 0x0002f800010d7983 */ /* 0x000f680000300800 */
        /* <DEDUP_REMOVED lines=196> */
[----:B------:R0:W-:Y:S01]  /*17920*/  STL [R1+0x7e0], R20 ;  /* 0x0007e01401007387 */ /* 0x0001e20000100800 */
[----:B------:R-:W-:-:S02]  /*17930*/  LEA.HI.X.SX32 R19, R19, R3, 0x1, P6 ;  /* 0x0000000313137211 */ /* 0x000fc400030f0eff */
[----:B0-----:R-:W-:Y:S02]  /*17940*/  LEA.HI.X.SX32 R20, R8, R3, 0x1, P5 ;  /* 0x0000000308147211 */ /* 0x001fe400028f0eff */
[----:B------:R-:W5:Y:S01]  /*17950*/  LDL.LU R8, [R1+0x160] ;  /* 0x0001600001087983 */ /* 0x000f620000300800 */
[----:B--2---:R-:W-:-:S05]  /*17960*/  LEA R21, P4, R18, R6, 0x1 ;  /* 0x0000000612157211 */ /* 0x004fca00078808ff */
[----:B------:R-:W-:Y:S04]  /*17970*/  STL [R1+0x81c], R21 ;  /* 0x00081c1501007387 */ /* 0x000fe80000100800 */
[----:B------:R0:W-:Y:S04]  /*17980*/  STL [R1+0x7e8], R20 ;  /* 0x0007e81401007387 */ /* 0x0001e80000100800 */
[----:B0-----:R-:W2:Y:S01]  /*17990*/  LDL.LU R20, [R1+0x15c] ;  /* 0x00015c0001147983 */ /* 0x001ea20000300800 */
[----:B------:R-:W-:-:S05]  /*179a0*/  LEA R21, P5, R15, R6, 0x1 ;  /* 0x000000060f157211 */ /* 0x000fca00078a08ff */
[----:B------:R-:W-:Y:S04]  /*179b0*/  STL [R1+0x824], R21 ;  /* 0x0008241501007387 */ /* 0x000fe80000100800 */
[----:B------:R0:W-:Y:S02]  /*179c0*/  STL [R1+0x7f0], R19 ;  /* 0x0007f01301007387 */ /* 0x0001e40000100800 */
[----:B0-----:R-:W-:Y:S02]  /*179d0*/  LEA.HI.X.SX32 R19, R5, R3, 0x1, P0 ;  /* 0x0000000305137211 */ /* 0x001fe400000f0eff */
        /* <DEDUP_REMOVED lines=18> */
[----:B------:R0:W-:Y:S04]  /*17b00*/  STL [R1+0x810], R19 ;  /* 0x0008101301007387 */ /* 0x0001e80000100800 */
[----:B0-----:R-:W3:Y:S01]  /*17b10*/  LDL.LU R19, [R1+0x144] ;  /* 0x0001440001137983 */ /* 0x001ee20000300800 */
[----:B----4-:R-:W-:Y:S02]  /*17b20*/  LEA R21, P3, R28, R6, 0x1 ;  /* 0x000000061c157211 */ /* 0x010fe400078608ff */
[----:B------:R-:W-:-:S03]  /*17b30*/  LEA.HI.X.SX32 R18, R18, R3, 0x1, P4 ;  /* 0x0000000312127211 */ /* 0x000fc600020f0eff */
[----:B------:R5:W-:Y:S04]  /*17b40*/  STL [R1+0x84c], R21 ;  /* 0x00084c1501007387 */ /* 0x000be80000100800 */
[----:B------:R0:W-:Y:S01]  /*17b50*/  STL [R1+0x818], R18 ;  /* 0x0008181201007387 */ /* 0x0001e20000100800 */
[----:B-----5:R-:W-:Y:S02]  /*17b60*/  LEA R21, P4, R0, R6, 0x1 ;  /* 0x0000000600157211 */ /* 0x020fe400078808ff */
[-C--:B0-----:R-:W-:Y:S02]  /*17b70*/  LEA.HI.X.SX32 R18, R15, R3.reuse, 0x1, P5 ;  /* 0x000000030f127211 */ /* 0x081fe400028f0eff */
[----:B------:R-:W4:Y:S04]  /*17b80*/  LDL.LU R15, [R1+0x138] ;  /* 0x00013800010f7983 */ /* 0x000f280000300800 */
[----:B------:R0:W-:Y:S04]  /*17b90*/  STL [R1+0x854], R21 ;  /* 0x0008541501007387 */ /* 0x0001e80000100800 */
[----:B------:R1:W-:Y:S01]  /*17ba0*/  STL [R1+0x820], R18 ;  /* 0x0008201201007387 */ /* 0x0003e20000100800 */
[----:B------:R-:W-:-:S02]  /*17bb0*/  LEA.HI.X.SX32 R17, R17, R3, 0x1, P0 ;  /* 0x0000000311117211 */ /* 0x000fc400000f0eff */
[-C--:B0-----:R-:W-:Y:S02]  /*17bc0*/  LEA R21, P5, R16, R6.reuse, 0x1 ;  /* 0x0000000610157211 */ /* 0x081fe400078a08ff */
[----:B-1----:R-:W-:Y:S02]  /*17bd0*/  LEA.HI.X.SX32 R18, R14, R3, 0x1, P6 ;  /* 0x000000030e127211 */ /* 0x002fe400030f0eff */
[----:B------:R-:W5:Y:S04]  /*17be0*/  LDL.LU R14, [R1+0x134] ;  /* 0x00013400010e7983 */ /* 0x000f680000300800 */
[----:B------:R0:W-:Y:S04]  /*17bf0*/  STL [R1+0x85c], R21 ;  /* 0x00085c1501007387 */ /* 0x0001e80000100800 */
[----:B------:R1:W-:Y:S01]  /*17c00*/  STL [R1+0x828], R18 ;  /* 0x0008281201007387 */ /* 0x0003e20000100800 */
[----:B0-----:R-:W-:-:S03]  /*17c10*/  LEA R21, P6, R12, R6, 0x1 ;  /* 0x000000060c157211 */ /* 0x001fc600078c08ff */
[----:B-1----:R-:W5:Y:S04]  /*17c20*/  LDL.LU R18, [R1+0x130] ;  /* 0x0001300001127983 */ /* 0x002f680000300800 */
        /* <DEDUP_REMOVED lines=12> */
[----:B--2---:R-:W-:-:S02]  /*17cf0*/  LEA R21, P2, R20, R6, 0x1 ;  /* 0x0000000614157211 */ /* 0x004fc400078408ff */
[-C--:B0-----:R-:W-:Y:S02]  /*17d00*/  LEA.HI.X.SX32 R17, R28, R3.reuse, 0x1, P3 ;  /* 0x000000031c117211 */ /* 0x081fe400018f0eff */
[----:B------:R-:W2:Y:S04]  /*17d10*/  LDL.LU R28, [R1+0x108] ;  /* 0x00010800011c7983 */ /* 0x000ea80000300800 */
[----:B------:R-:W-:Y:S04]  /*17d20*/  STL [R1+0x87c], R21 ;  /* 0x00087c1501007387 */ /* 0x000fe80000100800 */
[----:B------:R0:W-:Y:S02]  /*17d30*/  STL [R1+0x848], R17 ;  /* 0x0008481101007387 */ /* 0x0001e40000100800 */
[----:B0-----:R-:W-:-:S02]  /*17d40*/  LEA.HI.X.SX32 R17, R0, R3, 0x1, P4 ;  /* 0x0000000300117211 */ /* 0x001fc400020f0eff */
[----:B------:R-:W-:Y:S01]  /*17d50*/  LEA R21, P3, R5, R6, 0x1 ;  /* 0x0000000605157211 */ /* 0x000fe200078608ff */
[----:B------:R-:W2:Y:S04]  /*17d60*/  LDL.LU R0, [R1+0x100] ;  /* 0x0001000001007983 */ /* 0x000ea80000300800 */
[----:B------:R-:W-:Y:S04]  /*17d70*/  STL [R1+0x884], R21 ;  /* 0x0008841501007387 */ /* 0x000fe80000100800 */
[----:B------:R0:W-:Y:S01]  /*17d80*/  STL [R1+0x850], R17 ;  /* 0x0008501101007387 */ /* 0x0001e20000100800 */
[----:B------:R-:W-:-:S03]  /*17d90*/  LEA.HI.X.SX32 R16, R16, R3, 0x1, P5 ;  /* 0x0000000310107211 */ /* 0x000fc600028f0eff */
[----:B0-----:R-:W2:Y:S01]  /*17da0*/  LDL.LU R17, [R1+0xfc] ;  /* 0x0000fc0001117983 */ /* 0x001ea20000300800 */
[----:B------:R-:W-:-:S05]  /*17db0*/  LEA R21, P4, R4, R6, 0x1 ;  /* 0x0000000604157211 */ /* 0x000fca00078808ff */
[----:B------:R-:W-:Y:S04]  /*17dc0*/  STL [R1+0x88c], R21 ;  /* 0x00088c1501007387 */ /* 0x000fe80000100800 */
[----:B------:R0:W-:Y:S01]  /*17dd0*/  STL [R1+0x858], R16 ;  /* 0x0008581001007387 */ /* 0x0001e20000100800 */
[----:B------:R-:W-:-:S03]  /*17de0*/  LEA.HI.X.SX32 R12, R12, R3, 0x1, P6 ;  /* 0x000000030c0c7211 */ /* 0x000fc600030f0eff */
[----:B0-----:R-:W2:Y:S01]  /*17df0*/  LDL.LU R16, [R1+0xf8] ;  /* 0x0000f80001107983 */ /* 0x001ea20000300800 */
[----:B------:R-:W-:Y:S02]  /*17e00*/  LEA.HI.X.SX32 R22, R11, R3, 0x1, P0 ;  /* 0x000000030b167211 */ /* 0x000fe400000f0eff */
[----:B---3--:R-:W-:-:S05]  /*17e10*/  LEA R21, P5, R10, R6, 0x1 ;  /* 0x000000060a157211 */ /* 0x008fca00078a08ff */
[----:B------:R-:W-:Y:S04]  /*17e20*/  STL [R1+0x894], R21 ;  /* 0x0008941501007387 */ /* 0x000fe80000100800 */
[----:B------:R0:W-:Y:S04]  /*17e30*/  STL [R1+0x860], R12 ;  /* 0x0008600c01007387 */ /* 0x0001e80000100800 */
[----:B0-----:R-:W3:Y:S01]  /*17e40*/  LDL.LU R12, [R1+0xf4] ;  /* 0x0000f400010c7983 */ /* 0x001ee20000300800 */
[----:B------:R-:W-:-:S05]  /*17e50*/  LEA R21, P6, R25, R6, 0x1 ;  /* 0x0000000619157211 */ /* 0x000fca00078c08ff */
[----:B------:R0:W-:Y:S04]  /*17e60*/  STL [R1+0x89c], R21 ;  /* 0x00089c1501007387 */ /* 0x0001e80000100800 */
[----:B------:R-:W3:Y:S04]  /*17e70*/  LDL.LU R11, [R1+0xf0] ;  /* 0x0000f000010b7983 */ /* 0x000ee80000300800 */
[----:B------:R1:W-:Y:S01]  /*17e80*/  STL [R1+0x868], R22 ;  /* 0x0008681601007387 */ /* 0x0003e20000100800 */
[----:B0-----:R-:W-:Y:S02]  /*17e90*/  LEA R21, P0, R19, R6, 0x1 ;  /* 0x0000000613157211 */ /* 0x001fe400078008ff */
[----:B-1----:R-:W-:-:S03]  /*17ea0*/  LEA.HI.X.SX32 R22, R8, R3, 0x1, P1 ;  /* 0x0000000308167211 */ /* 0x002fc600008f0eff */
[----:B------:R-:W-:Y:S04]  /*17eb0*/  STL [R1+0x8a4], R21 ;  /* 0x0008a41501007387 */ /* 0x000fe80000100800 */
[----:B------:R-:W3:Y:S04]  /*17ec0*/  LDL.LU R8, [R1+0xec] ;  /* 0x0000ec0001087983 */ /* 0x000ee80000300800 */
[----:B------:R0:W-:Y:S02]  /*17ed0*/  STL [R1+0x870], R22 ;  /* 0x0008701601007387 */ /* 0x0001e40000100800 */
[----:B0-----:R-:W-:-:S02]  /*17ee0*/  LEA.HI.X.SX32 R22, R20, R3, 0x1, P2 ;  /* 0x0000000314167211 */ /* 0x001fc400010f0eff */
[----:B----4-:R-:W-:-:S05]  /*17ef0*/  LEA R21, P1, R15, R6, 0x1 ;  /* 0x000000060f157211 */ /* 0x010fca00078208ff */
[----:B------:R5:W-:Y:S01]  /*17f00*/  STL [R1+0x8ac], R21 ;  /* 0x0008ac1501007387 */ /* 0x000be20000100800 */
[----:B------:R-:W-:-:S03]  /*17f10*/  LEA.HI.X.SX32 R20, R5, R3, 0x1, P3 ;  /* 0x0000000305147211 */ /* 0x000fc600018f0eff */
[----:B------:R-:W-:Y:S04]  /*17f20*/  STL [R1+0x878], R22 ;  /* 0x0008781601007387 */ /* 0x000fe80000100800 */
[----:B------:R-:W4:Y:S01]  /*17f30*/  LDL.LU R5, [R1+0xe8] ;  /* 0x0000e80001057983 */ /* 0x000f220000300800 */
        /* <DEDUP_REMOVED lines=12> */
[----:B------:R0:W-:Y:S01]  /*18000*/  STL [R1+0x890], R20 ;  /* 0x0008901401007387 */ /* 0x0001e20000100800 */
[----:B------:R-:W-:-:S02]  /*18010*/  LEA.HI.X.SX32 R19, R19, R3, 0x1, P0 ;  /* 0x0000000313137211 */ /* 0x000fc400000f0eff */
[----:B0-----:R-:W-:Y:S02]  /*18020*/  LEA.HI.X.SX32 R20, R25, R3, 0x1, P6 ;  /* 0x0000000319147211 */ /* 0x001fe400030f0eff */
[----:B------:R-:W5:Y:S01]  /*18030*/  LDL.LU R25, [R1+0xdc] ;  /* 0x0000dc0001197983 */ /* 0x000f620000300800 */
[----:B------:R-:W-:-:S05]  /*18040*/  LEA R21, P5, R13, R6, 0x1 ;  /* 0x000000060d157211 */ /* 0x000fca00078a08ff */
[----:B------:R-:W-:Y:S04]  /*18050*/  STL [R1+0x8cc], R21 ;  /* 0x0008cc1501007387 */ /* 0x000fe80000100800 */
[----:B------:R0:W-:Y:S04]  /*18060*/  STL [R1+0x898], R20 ;  /* 0x0008981401007387 */ /* 0x0001e80000100800 */
[----:B0-----:R-:W5:Y:S01]  /*18070*/  LDL.LU R20, [R1+0xd8] ;  /* 0x0000d80001147983 */ /* 0x001f620000300800 */
[----:B--2---:R-:W-:-:S05]  /*18080*/  LEA R21, P6, R28, R6, 0x1 ;  /* 0x000000061c157211 */ /* 0x004fca00078c08ff */
[----:B------:R0:W-:Y:S04]  /*18090*/  STL [R1+0x8d4], R21 ;  /* 0x0008d41501007387 */ /* 0x0001e80000100800 */
[----:B------:R1:W-:Y:S01]  /*180a0*/  STL [R1+0x8a0], R19 ;  /* 0x0008a01301007387 */ /* 0x0003e20000100800 */
[----:B0-----:R-:W-:Y:S02]  /*180b0*/  LEA.HI.X.SX32 R21, R15, R3, 0x1, P1 ;  /* 0x000000030f157211 */ /* 0x001fe400008f0eff */
[----:B------:R-:W-:-:S05]  /*180c0*/  LEA R22, P0, R0, R6, 0x1 ;  /* 0x0000000600167211 */ /* 0x000fca00078008ff */
[----:B------:R-:W-:Y:S04]  /*180d0*/  STL [R1+0x8dc], R22 ;  /* 0x0008dc1601007387 */ /* 0x000fe80000100800 */
[----:B------:R-:W2:Y:S04]  /*180e0*/  LDL.LU R15, [R1+0xd4] ;  /* 0x0000d400010f7983 */ /* 0x000ea80000300800 */
[----:B------:R0:W-:Y:S01]  /*180f0*/  STL [R1+0x8a8], R21 ;  /* 0x0008a81501007387 */ /* 0x0001e20000100800 */
[----:B-1----:R-:W-:Y:S02]  /*18100*/  LEA R19, P1, R17, R6, 0x1 ;  /* 0x0000000611137211 */ /* 0x002fe400078208ff */
[----:B0-----:R-:W-:-:S03]  /*18110*/  LEA.HI.X.SX32 R21, R14, R3, 0x1, P2 ;  /* 0x000000030e157211 */ /* 0x001fc600010f0eff */
[----:B------:R0:W-:Y:S04]  /*18120*/  STL [R1+0x8e4], R19 ;  /* 0x0008e41301007387 */ /* 0x0001e80000100800 */
[----:B------:R-:W2:Y:S04]  /*18130*/  LDL.LU R14, [R1+0xd0] ;  /* 0x0000d000010e7983 */ /* 0x000ea80000300800 */
[----:B------:R-:W-:Y:S01]  /*18140*/  STL [R1+0x8b0], R21 ;  /* 0x0008b01501007387 */ /* 0x000fe20000100800 */
[----:B0-----:R-:W-:-:S05]  /*18150*/  LEA R19, P2, R16, R6, 0x1 ;  /* 0x0000000610137211 */ /* 0x001fca00078408ff */
[----:B------:R0:W-:Y:S01]  /*18160*/  STL [R1+0x8ec], R19 ;  /* 0x0008ec1301007387 */ /* 0x0001e20000100800 */
[----:B------:R-:W-:-:S03]  /*18170*/  LEA.HI.X.SX32 R18, R18, R3, 0x1, P3 ;  /* 0x0000000312127211 */ /* 0x000fc600018f0eff */
[----:B0-----:R-:W2:Y:S04]  /*18180*/  LDL.LU R19, [R1+0xcc] ;  /* 0x0000cc0001137983 */ /* 0x001ea80000300800 */
[----:B------:R0:W-:Y:S02]  /*18190*/  STL [R1+0x8b8], R18 ;  /* 0x0008b81201007387 */ /* 0x0001e40000100800 */
[----:B0-----:R-:W-:Y:S02]  /*181a0*/  LEA.HI.X.SX32 R18, R7, R3, 0x1, P4 ;  /* 0x0000000307127211 */ /* 0x001fe400020f0eff */
[----:B---3--:R-:W-:-:S05]  /*181b0*/  LEA R21, P3, R12, R6, 0x1 ;  /* 0x000000060c157211 */ /* 0x008fca00078608ff */
[----:B------:R0:W-:Y:S04]  /*181c0*/  STL [R1+0x8f4], R21 ;  /* 0x0008f41501007387 */ /* 0x0001e80000100800 */
[----:B------:R-:W3:Y:S01]  /*181d0*/  LDL.LU R7, [R1+0xc8] ;  /* 0x0000c80001077983 */ /* 0x000ee20000300800 */
[----:B0-----:R-:W-:-:S03]  /*181e0*/  LEA R21, P4, R11, R6, 0x1 ;  /* 0x000000060b157211 */ /* 0x001fc600078808ff */
[----:B------:R0:W-:Y:S04]  /*181f0*/  STL [R1+0x8c0], R18 ;  /* 0x0008c01201007387 */ /* 0x0001e80000100800 */
[----:B------:R1:W-:Y:S01]  /*18200*/  STL [R1+0x8fc], R21 ;  /* 0x0008fc1501007387 */ /* 0x0003e20000100800 */
[----:B0-----:R-:W-:-:S03]  /*18210*/  LEA.HI.X.SX32 R18, R13, R3, 0x1, P5 ;  /* 0x000000030d127211 */ /* 0x001fc600028f0eff */
[----:B------:R-:W3:Y:S01]  /*18220*/  LDL.LU R13, [R1+0xc4] ;  /* 0x0000c400010d7983 */ /* 0x000ee20000300800 */
[----:B-1----:R-:W-:-:S03]  /*18230*/  LEA R21, P5, R8, R6, 0x1 ;  /* 0x0000000608157211 */ /* 0x002fc600078a08ff */
[----:B------:R0:W-:Y:S04]  /*18240*/  STL [R1+0x8c8], R18 ;  /* 0x0008c81201007387 */ /* 0x0001e80000100800 */
[----:B------:R-:W-:Y:S01]  /*18250*/  STL [R1+0x904], R21 ;  /* 0x0009041501007387 */ /* 0x000fe20000100800 */
[----:B0-----:R-:W-:-:S03]  /*18260*/  LEA.HI.X.SX32 R18, R28, R3, 0x1, P6 ;  /* 0x000000031c127211 */ /* 0x001fc600030f0eff */
[----:B------:R-:W3:Y:S04]  /*18270*/  LDL.LU R28, [R1+0xc0] ;  /* 0x0000c000011c7983 */ /* 0x000ee80000300800 */
[----:B------:R0:W-:Y:S01]  /*18280*/  STL [R1+0x8d0], R18 ;  /* 0x0008d01201007387 */ /* 0x0001e20000100800 */
[-C--:B------:R-:W-:Y:S02]  /*18290*/  LEA.HI.X.SX32 R17, R17, R3.reuse, 0x1, P1 ;  /* 0x0000000311117211 */ /* 0x080fe400008f0eff */
[----:B0-----:R-:W-:Y:S02]  /*182a0*/  LEA.HI.X.SX32 R18, R0, R3, 0x1, P0 ;  /* 0x0000000300127211 */ /* 0x001fe400000f0eff */
[----:B------:R-:W3:Y:S01]  /*182b0*/  LDL.LU R0, [R1+0xbc] ;  /* 0x0000bc0001007983 */ /* 0x000ee20000300800 */
[----:B----4-:R-:W-:-:S05]  /*182c0*/  LEA R21, P6, R5, R6, 0x1 ;  /* 0x0000000605157211 */ /* 0x010fca00078c08ff */
[----:B------:R-:W-:Y:S04]  /*182d0*/  STL [R1+0x90c], R21 ;  /* 0x00090c1501007387 */ /* 0x000fe80000100800 */
[----:B------:R0:W-:Y:S04]  /*182e0*/  STL [R1+0x8d8], R18 ;  /* 0x0008d81201007387 */ /* 0x0001e80000100800 */
[----:B0-----:R-:W4:Y:S01]  /*182f0*/  LDL.LU R18, [R1+0xb8] ;  /* 0x0000b80001127983 */ /* 0x001f220000300800 */
[----:B-----5:R-:W-:-:S05]  /*18300*/  LEA R21, P0, R4, R6, 0x1 ;  /* 0x0000000604157211 */ /* 0x020fca00078008ff */
[----:B------:R0:W-:Y:S04]  /*18310*/  STL [R1+0x914], R21 ;  /* 0x0009141501007387 */ /* 0x0001e80000100800 */
[----:B------:R1:W-:Y:S01]  /*18320*/  STL [R1+0x8e0], R17 ;  /* 0x0008e01101007387 */ /* 0x0003e20000100800 */
[----:B0-----:R-:W-:-:S03]  /*18330*/  LEA.HI.X.SX32 R21, R16, R3, 0x1, P2 ;  /* 0x0000000310157211 */ /* 0x001fc600010f0eff */
[----:B-1----:R-:W5:Y:S01]  /*18340*/  LDL.LU R17, [R1+0xb4] ;  /* 0x0000b40001117983 */ /* 0x002f620000300800 */
[----:B------:R-:W-:-:S05]  /*18350*/  LEA R22, P1, R10, R6, 0x1 ;  /* 0x000000060a167211 */ /* 0x000fca00078208ff */
[----:B------:R0:W-:Y:S04]  /*18360*/  STL [R1+0x91c], R22 ;  /* 0x00091c1601007387 */ /* 0x0001e80000100800 */
[----:B------:R-:W5:Y:S04]  /*18370*/  LDL.LU R16, [R1+0xb0] ;  /* 0x0000b00001107983 */ /* 0x000f680000300800 */
[----:B------:R1:W-:Y:S01]  /*18380*/  STL [R1+0x8e8], R21 ;  /* 0x0008e81501007387 */ /* 0x0003e20000100800 */
[----:B0-----:R-:W-:Y:S02]  /*18390*/  LEA R22, P2, R25, R6, 0x1 ;  /* 0x0000000619167211 */ /* 0x001fe400078408ff */
[----:B-1----:R-:W-:-:S03]  /*183a0*/  LEA.HI.X.SX32 R21, R12, R3, 0x1, P3 ;  /* 0x000000030c157211 */ /* 0x002fc600018f0eff */
[----:B------:R0:W-:Y:S04]  /*183b0*/  STL [R1+0x924], R22 ;  /* 0x0009241601007387 */ /* 0x0001e80000100800 */
[----:B------:R-:W5:Y:S04]  /*183c0*/  LDL.LU R12, [R1+0xac] ;  /* 0x0000ac00010c7983 */ /* 0x000f680000300800 */
[----:B------:R1:W-:Y:S01]  /*183d0*/  STL [R1+0x8f0], R21 ;  /* 0x0008f01501007387 */ /* 0x0003e20000100800 */
[----:B0-----:R-:W-:Y:S02]  /*183e0*/  LEA R22, P3, R20, R6, 0x1 ;  /* 0x0000000614167211 */ /* 0x001fe400078608ff */
[----:B-1----:R-:W-:-:S03]  /*183f0*/  LEA.HI.X.SX32 R21, R11, R3, 0x1, P4 ;  /* 0x000000030b157211 */ /* 0x002fc600020f0eff */
[----:B------:R-:W-:Y:S04]  /*18400*/  STL [R1+0x92c], R22 ;  /* 0x00092c1601007387 */ /* 0x000fe80000100800 */
[----:B------:R-:W5:Y:S04]  /*18410*/  LDL.LU R11, [R1+0xa8] ;  /* 0x0000a800010b7983 */ /* 0x000f680000300800 */
[----:B------:R0:W-:Y:S02]  /*18420*/  STL [R1+0x8f8], R21 ;  /* 0x0008f81501007387 */ /* 0x0001e40000100800 */
[----:B0-----:R-:W-:-:S02]  /*18430*/  LEA.HI.X.SX32 R21, R8, R3, 0x1, P5 ;  /* 0x0000000308157211 */ /* 0x001fc400028f0eff */
[----:B--2---:R-:W-:-:S05]  /*18440*/  LEA R23, P4, R15, R6, 0x1 ;  /* 0x000000060f177211 */ /* 0x004fca00078808ff */
[----:B------:R-:W-:Y:S04]  /*18450*/  STL [R1+0x934], R23 ;  /* 0x0009341701007387 */ /* 0x000fe80000100800 */
[----:B------:R-:W2:Y:S04]  /*18460*/  LDL.LU R8, [R1+0xa4] ;  /* 0x0000a40001087983 */ /* 0x000ea80000300800 */
[----:B------:R0:W-:Y:S01]  /*18470*/  STL [R1+0x900], R21 ;  /* 0x0009001501007387 */ /* 0x0001e20000100800 */
[----:B------:R-:W-:Y:S02]  /*18480*/  LEA R22, P5, R14, R6, 0x1 ;  /* 0x000000060e167211 */ /* 0x000fe400078a08ff */
[----:B0-----:R-:W-:-:S03]  /*18490*/  LEA.HI.X.SX32 R21, R5, R3, 0x1, P6 ;  /* 0x0000000305157211 */ /* 0x001fc600030f0eff */
[----:B------:R-:W-:Y:S04]  /*184a0*/  STL [R1+0x93c], R22 ;  /* 0x00093c1601007387 */ /* 0x000fe80000100800 */
[----:B------:R-:W2:Y:S04]  /*184b0*/  LDL.LU R5, [R1+0xa0] ;  /* 0x0000a00001057983 */ /* 0x000ea80000300800 */
        /* <DEDUP_REMOVED lines=11> */
[----:B------:R-:W-:Y:S02]  /*18570*/  LEA R23, P1, R13, R6, 0x1 ;  /* 0x000000060d177211 */ /* 0x000fe400078208ff */
[----:B0-----:R-:W-:-:S03]  /*18580*/  LEA.HI.X.SX32 R22, R25, R3, 0x1, P2 ;  /* 0x0000000319167211 */ /* 0x001fc600010f0eff */
[----:B------:R-:W-:Y:S04]  /*18590*/  STL [R1+0x954], R23 ;  /* 0x0009541701007387 */ /* 0x000fe80000100800 */
[----:B------:R-:W3:Y:S04]  /*185a0*/  LDL.LU R25, [R1+0x94] ;  /* 0x0000940001197983 */ /* 0x000ee80000300800 */
[----:B------:R0:W-:Y:S01]  /*185b0*/  STL [R1+0x920], R22 ;  /* 0x0009201601007387 */ /* 0x0001e20000100800 */
[----:B-1----:R-:W-:Y:S02]  /*185c0*/  LEA R21, P2, R28, R6, 0x1 ;  /* 0x000000061c157211 */ /* 0x002fe400078408ff */
[----:B0-----:R-:W-:-:S03]  /*185d0*/  LEA.HI.X.SX32 R22, R20, R3, 0x1, P3 ;  /* 0x0000000314167211 */ /* 0x001fc600018f0eff */
[----:B------:R0:W-:Y:S01]  /*185e0*/  STL [R1+0x95c], R21 ;  /* 0x00095c1501007387 */ /* 0x0001e20000100800 */
[----:B------:R-:W-:-:S03]  /*185f0*/  LEA.HI.X.SX32 R20, R15, R3, 0x1, P4 ;  /* 0x000000030f147211 */ /* 0x000fc600020f0eff */
[----:B------:R-:W-:Y:S04]  /*18600*/  STL [R1+0x928], R22 ;  /* 0x0009281601007387 */ /* 0x000fe80000100800 */
[----:B------:R-:W3:Y:S01]  /*18610*/  LDL.LU R15, [R1+0x90] ;  /* 0x00009000010f7983 */ /* 0x000ee20000300800 */
[----:B0-----:R-:W-:-:S05]  /*18620*/  LEA R21, P3, R0, R6, 0x1 ;  /* 0x0000000600157211 */ /* 0x001fca00078608ff */
[----:B------:R0:W-:Y:S04]  /*18630*/  STL [R1+0x964], R21 ;  /* 0x0009641501007387 */ /* 0x0001e80000100800 */
[----:B------:R-:W-:Y:S01]  /*18640*/  STL [R1+0x930], R20 ;  /* 0x0009301401007387 */ /* 0x000fe20000100800 */
[----:B0-----:R-:W-:Y:S02]  /*18650*/  LEA.HI.X.SX32 R21, R14, R3, 0x1, P5 ;  /* 0x000000030e157211 */ /* 0x001fe400028f0eff */
[----:B----4-:R-:W-:-:S05]  /*18660*/  LEA R22, P4, R18, R6, 0x1 ;  /* 0x0000000612167211 */ /* 0x010fca00078808ff */
[----:B------:R-:W-:Y:S04]  /*18670*/  STL [R1+0x96c], R22 ;  /* 0x00096c1601007387 */ /* 0x000fe80000100800 */
[----:B------:R-:W4:Y:S04]  /*18680*/  LDL.LU R14, [R1+0x88] ;  /* 0x00008800010e7983 */ /* 0x000f280000300800 */
[----:B------:R0:W-:Y:S02]  /*18690*/  STL [R1+0x938], R21 ;  /* 0x0009381501007387 */ /* 0x0001e40000100800 */
[----:B0-----:R-:W-:-:S02]  /*186a0*/  LEA.HI.X.SX32 R21, R19, R3, 0x1, P6 ;  /* 0x0000000313157211 */ /* 0x001fc400030f0eff */
[----:B-----5:R-:W-:Y:S02]  /*186b0*/  LEA R20, P5, R17, R6, 0x1 ;  /* 0x0000000611147211 */ /* 0x020fe400078a08ff */
[----:B------:R-:W-:-:S03]  /*186c0*/  LEA.HI.X.SX32 R19, R7, R3, 0x1, P0 ;  /* 0x0000000307137211 */ /* 0x000fc600000f0eff */
[----:B------:R0:W-:Y:S04]  /*186d0*/  STL [R1+0x974], R20 ;  /* 0x0009741401007387 */ /* 0x0001e80000100800 */
[----:B------:R1:W-:Y:S04]  /*186e0*/  STL [R1+0x940], R21 ;  /* 0x0009401501007387 */ /* 0x0003e80000100800 */
[----:B------:R-:W5:Y:S01]  /*186f0*/  LDL.LU R7, [R1+0x78] ;  /* 0x0000780001077983 */ /* 0x000f620000300800 */
[----:B0-----:R-:W-:-:S05]  /*18700*/  LEA R20, P6, R16, R6, 0x1 ;  /* 0x0000000610147211 */ /* 0x001fca00078c08ff */
[----:B------:R-:W-:Y:S04]  /*18710*/  STL [R1+0x97c], R20 ;  /* 0x00097c1401007387 */ /* 0x000fe80000100800 */
[----:B------:R0:W-:Y:S01]  /*18720*/  STL [R1+0x948], R19 ;  /* 0x0009481301007387 */ /* 0x0001e20000100800 */
[----:B-1----:R-:W-:Y:S02]  /*18730*/  LEA R21, P0, R12, R6, 0x1 ;  /* 0x000000060c157211 */ /* 0x002fe400078008ff */
[----:B0-----:R-:W-:-:S03]  /*18740*/  LEA.HI.X.SX32 R19, R13, R3, 0x1, P1 ;  /* 0x000000030d137211 */ /* 0x001fc600008f0eff */
[----:B------:R-:W-:Y:S04]  /*18750*/  STL [R1+0x984], R21 ;  /* 0x0009841501007387 */ /* 0x000fe80000100800 */
[----:B------:R-:W5:Y:S04]  /*18760*/  LDL.LU R13, [R1+0x68] ;  /* 0x00006800010d7983 */ /* 0x000f680000300800 */
[----:B------:R0:W-:Y:S01]  /*18770*/  STL [R1+0x950], R19 ;  /* 0x0009501301007387 */ /* 0x0001e20000100800 */
[----:B------:R-:W-:Y:S02]  /*18780*/  LEA R20, P1, R11, R6, 0x1 ;  /* 0x000000060b147211 */ /* 0x000fe400078208ff */
[----:B0-----:R-:W-:-:S03]  /*18790*/  LEA.HI.X.SX32 R19, R28, R3, 0x1, P2 ;  /* 0x000000031c137211 */ /* 0x001fc600010f0eff */
[----:B------:R0:W-:Y:S04]  /*187a0*/  STL [R1+0x98c], R20 ;  /* 0x00098c1401007387 */ /* 0x0001e80000100800 */
[----:B------:R-:W5:Y:S04]  /*187b0*/  LDL.LU R28, [R1+0x60] ;  /* 0x00006000011c7983 */ /* 0x000f680000300800 */
[----:B------:R1:W-:Y:S01]  /*187c0*/  STL [R1+0x958], R19 ;  /* 0x0009581301007387 */ /* 0x0003e20000100800 */
[----:B0-----:R-:W-:Y:S02]  /*187d0*/  LEA.HI.X.SX32 R20, R0, R3, 0x1, P3 ;  /* 0x0000000300147211 */ /* 0x001fe400018f0eff */
[----:B--2---:R-:W-:-:S05]  /*187e0*/  LEA R21, P2, R8, R6, 0x1 ;  /* 0x0000000608157211 */ /* 0x004fca00078408ff */
[----:B------:R-:W-:Y:S04]  /*187f0*/  STL [R1+0x994], R21 ;  /* 0x0009941501007387 */ /* 0x000fe80000100800 */
[----:B------:R-:W2:Y:S04]  /*18800*/  LDL.LU R0, [R1+0x5c] ;  /* 0x00005c0001007983 */ /* 0x000ea80000300800 */
[----:B------:R0:W-:Y:S01]  /*18810*/  STL [R1+0x960], R20 ;  /* 0x0009601401007387 */ /* 0x0001e20000100800 */
[----:B-1----:R-:W-:Y:S02]  /*18820*/  LEA R19, P3, R5, R6, 0x1 ;  /* 0x0000000605137211 */ /* 0x002fe400078608ff */
[----:B0-----:R-:W-:-:S03]  /*18830*/  LEA.HI.X.SX32 R20, R18, R3, 0x1, P4 ;  /* 0x0000000312147211 */ /* 0x001fc600020f0eff */
[----:B------:R0:W-:Y:S01]  /*18840*/  STL [R1+0x99c], R19 ;  /* 0x00099c1301007387 */ /* 0x0001e20000100800 */
[----:B------:R-:W-:-:S03]  /*18850*/  LEA.HI.X.SX32 R18, R17, R3, 0x1, P5 ;  /* 0x0000000311127211 */ /* 0x000fc600028f0eff */
[----:B------:R-:W-:Y:S04]  /*18860*/  STL [R1+0x968], R20 ;  /* 0x0009681401007387 */ /* 0x000fe80000100800 */
[----:B------:R-:W2:Y:S01]  /*18870*/  LDL.LU R29, [R1+0x58] ;  /* 0x00005800011d7983 */ /* 0x000ea20000300800 */
[----:B0-----:R-:W-:-:S05]  /*18880*/  LEA R19, P4, R4, R6, 0x1 ;  /* 0x0000000604137211 */ /* 0x001fca00078808ff */
[----:B------:R-:W-:Y:S04]  /*18890*/  STL [R1+0x9a4], R19 ;  /* 0x0009a41301007387 */ /* 0x000fe80000100800 */
[----:B------:R-:W-:Y:S04]  /*188a0*/  STL [R1+0x970], R18 ;  /* 0x0009701201007387 */ /* 0x000fe80000100800 */
[----:B------:R-:W2:Y:S01]  /*188b0*/  LDL.LU R23, [R1+0x54] ;  /* 0x0000540001177983 */ /* 0x000ea20000300800 */
[----:B------:R-:W-:Y:S02]  /*188c0*/  LEA.HI.X.SX32 R16, R16, R3, 0x1, P6 ;  /* 0x0000000310107211 */ /* 0x000fe400030f0eff */
[----:B------:R-:W-:-:S05]  /*188d0*/  LEA R17, P5, R10, R6, 0x1 ;  /* 0x000000060a117211 */ /* 0x000fca00078a08ff */
[----:B------:R-:W-:Y:S04]  /*188e0*/  STL [R1+0x9ac], R17 ;  /* 0x0009ac1101007387 */ /* 0x000fe80000100800 */
[----:B------:R-:W2:Y:S04]  /*188f0*/  LDL.LU R22, [R1+0x50] ;  /* 0x0000500001167983 */ /* 0x000ea80000300800 */
[----:B------:R0:W-:Y:S04]  /*18900*/  STL [R1+0x978], R16 ;  /* 0x0009781001007387 */ /* 0x0001e80000100800 */
[----:B------:R-:W2:Y:S01]  /*18910*/  LDL.LU R21, [R1+0x4c] ;  /* 0x00004c0001157983 */ /* 0x000ea20000300800 */
[----:B0-----:R-:W-:-:S02]  /*18920*/  LEA.HI.X.SX32 R16, R12, R3, 0x1, P0 ;  /* 0x000000030c107211 */ /* 0x001fc400000f0eff */
[----:B---3--:R-:W-:-:S05]  /*18930*/  LEA R17, P6, R25, R6, 0x1 ;  /* 0x0000000619117211 */ /* 0x008fca00078c08ff */
[----:B------:R0:W-:Y:S04]  /*18940*/  STL [R1+0x9b4], R17 ;  /* 0x0009b41101007387 */ /* 0x0001e80000100800 */
[----:B------:R-:W3:Y:S04]  /*18950*/  LDL.LU R20, [R1+0x48] ;  /* 0x0000480001147983 */ /* 0x000ee80000300800 */
[----:B------:R-:W-:Y:S04]  /*18960*/  STL [R1+0x980], R16 ;  /* 0x0009801001007387 */ /* 0x000fe80000100800 */
[----:B------:R-:W3:Y:S01]  /*18970*/  LDL.LU R19, [R1+0x44] ;  /* 0x0000440001137983 */ /* 0x000ee20000300800 */
[----:B------:R-:W-:-:S05]  /*18980*/  LEA R12, P0, R15, R6, 0x1 ;  /* 0x000000060f0c7211 */ /* 0x000fca00078008ff */
[----:B------:R-:W-:Y:S04]  /*18990*/  STL [R1+0x9bc], R12 ;  /* 0x0009bc0c01007387 */ /* 0x000fe80000100800 */
[----:B------:R-:W3:Y:S01]  /*189a0*/  LDL.LU R18, [R1+0x40] ;  /* 0x0000400001127983 */ /* 0x000ee20000300800 */
[----:B------:R-:W-:-:S05]  /*189b0*/  LEA.HI.X.SX32 R11, R11, R3, 0x1, P1 ;  /* 0x000000030b0b7211 */ /* 0x000fca00008f0eff */
[----:B------:R1:W-:Y:S04]  /*189c0*/  STL [R1+0x988], R11 ;  /* 0x0009880b01007387 */ /* 0x0003e80000100800 */
[----:B0-----:R-:W3:Y:S01]  /*189d0*/  LDL.LU R17, [R1+0x3c] ;  /* 0x00003c0001117983 */ /* 0x001ee20000300800 */
[----:B-1----:R-:W-:Y:S02]  /*189e0*/  LEA.HI.X.SX32 R11, R8, R3, 0x1, P2 ;  /* 0x00000003080b7211 */ /* 0x002fe400010f0eff */
[----:B----4-:R-:W-:-:S05]  /*189f0*/  LEA R12, P1, R14, R6, 0x1 ;  /* 0x000000060e0c7211 */ /* 0x010fca00078208ff */
[----:B------:R0:W-:Y:S01]  /*18a00*/  STL [R1+0x9c4], R12 ;  /* 0x0009c40c01007387 */ /* 0x0001e20000100800 */
[----:B------:R-:W-:-:S03]  /*18a10*/  LEA.HI.X.SX32 R5, R5, R3, 0x1, P3 ;  /* 0x0000000305057211 */ /* 0x000fc600018f0eff */
[----:B------:R-:W4:Y:S04]  /*18a20*/  LDL.LU R16, [R1+0x34] ;  /* 0x0000340001107983 */ /* 0x000f280000300800 */
[----:B------:R1:W-:Y:S04]  /*18a30*/  STL [R1+0x990], R11 ;  /* 0x0009900b01007387 */ /* 0x0003e80000100800 */
[----:B0-----:R-:W4:Y:S01]  /*18a40*/  LDL.LU R12, [R1+0x2c] ;  /* 0x00002c00010c7983 */ /* 0x001f220000300800 */
[----:B------:R-:W-:Y:S02]  /*18a50*/  LEA.HI.X.SX32 R4, R4, R3, 0x1, P4 ;  /* 0x0000000304047211 */ /* 0x000fe400020f0eff */
[----:B-----5:R-:W-:-:S05]  /*18a60*/  LEA R8, P2, R7, R6, 0x1 ;  /* 0x0000000607087211 */ /* 0x020fca00078408ff */
[----:B------:R0:W-:Y:S04]  /*18a70*/  STL [R1+0x9cc], R8 ;  /* 0x0009cc0801007387 */ /* 0x0001e80000100800 */
[----:B-1----:R-:W5:Y:S04]  /*18a80*/  LDL.LU R11, [R1+0x28] ;  /* 0x00002800010b7983 */ /* 0x002f680000300800 */
[----:B------:R-:W-:Y:S01]  /*18a90*/  STL [R1+0x998], R5 ;  /* 0x0009980501007387 */ /* 0x000fe20000100800 */
[----:B------:R-:W-:Y:S02]  /*18aa0*/  LEA.HI.X.SX32 R25, R25, R3, 0x1, P6 ;  /* 0x0000000319197211 */ /* 0x000fe400030f0eff */
[----:B0-----:R-:W-:-:S05]  /*18ab0*/  LEA R8, P3, R13, R6, 0x1 ;  /* 0x000000060d087211 */ /* 0x001fca00078608ff */
[----:B------:R0:W-:Y:S04]  /*18ac0*/  STL [R1+0x9d4], R8 ;  /* 0x0009d40801007387 */ /* 0x0001e80000100800 */
[----:B0-----:R-:W5:Y:S04]  /*18ad0*/  LDL.LU R8, [R1+0x20] ;  /* 0x0000200001087983 */ /* 0x001f680000300800 */
[----:B------:R0:W-:Y:S01]  /*18ae0*/  STL [R1+0x9a0], R4 ;  /* 0x0009a00401007387 */ /* 0x0001e20000100800 */
[----:B------:R-:W-:Y:S02]  /*18af0*/  LEA R5, P4, R28, R6, 0x1 ;  /* 0x000000061c057211 */ /* 0x000fe400078808ff */
[----:B0-----:R-:W-:-:S03]  /*18b00*/  LEA.HI.X.SX32 R4, R10, R3, 0x1, P5 ;  /* 0x000000030a047211 */ /* 0x001fc600028f0eff */
[----:B------:R0:W-:Y:S01]  /*18b10*/  STL [R1+0x9dc], R5 ;  /* 0x0009dc0501007387 */ /* 0x0001e20000100800 */
[----:B------:R-:W-:-:S03]  /*18b20*/  LEA.HI.X.SX32 R15, R15, R3, 0x1, P0 ;  /* 0x000000030f0f7211 */ /* 0x000fc600000f0eff */
[----:B0-----:R-:W5:Y:S04]  /*18b30*/  LDL.LU R5, [R1+0x1c] ;  /* 0x00001c0001057983 */ /* 0x001f680000300800 */
[----:B------:R0:W-:Y:S04]  /*18b40*/  STL [R1+0x9a8], R4 ;  /* 0x0009a80401007387 */ /* 0x0001e80000100800 */
[----:B0-----:R-:W5:Y:S01]  /*18b50*/  LDL.LU R4, [R1+0x14] ;  /* 0x0000140001047983 */ /* 0x001f620000300800 */
[----:B--2---:R-:W-:-:S05]  /*18b60*/  LEA R10, P5, R0, R6, 0x1 ;  /* 0x00000006000a7211 */ /* 0x004fca00078a08ff */
[----:B------:R0:W-:Y:S04]  /*18b70*/  STL [R1+0x9e4], R10 ;  /* 0x0009e40a01007387 */ /* 0x0001e80000100800 */
[----:B0-----:R-:W2:Y:S04]  /*18b80*/  LDL.LU R10, [R1+0xc] ;  /* 0x00000c00010a7983 */ /* 0x001ea80000300800 */
[----:B------:R0:W-:Y:S02]  /*18b90*/  STL [R1+0x9b0], R25 ;  /* 0x0009b01901007387 */ /* 0x0001e40000100800 */
[----:B0-----:R-:W-:-:S05]  /*18ba0*/  LEA R25, P6, R29, R6, 0x1 ;  /* 0x000000061d197211 */ /* 0x001fca00078c08ff */
[----:B------:R0:W-:Y:S01]  /*18bb0*/  STL [R1+0x9ec], R25 ;  /* 0x0009ec1901007387 */ /* 0x0001e20000100800 */
[----:B------:R-:W-:-:S03]  /*18bc0*/  LEA.HI.X.SX32 R14, R14, R3, 0x1, P1 ;  /* 0x000000030e0e7211 */ /* 0x000fc600008f0eff */
        /* <DEDUP_REMOVED lines=17> */
[----:B---3--:R-:W-:-:S05]  /*18ce0*/  LEA R13, P3, R20, R6, 0x1 ;  /* 0x00000006140d7211 */ /* 0x008fca00078608ff */
[----:B------:R0:W-:Y:S01]  /*18cf0*/  STL [R1+0xa0c], R13 ;  /* 0x000a0c0d01007387 */ /* 0x0001e20000100800 */
[----:B------:R-:W-:-:S03]  /*18d00*/  LEA.HI.X.SX32 R0, R0, R3, 0x1, P5 ;  /* 0x0000000300007211 */ /* 0x000fc600028f0eff */
[----:B0-----:R-:W3:Y:S04]  /*18d10*/  LDL.LU R13, [R1+0xbb4] ;  /* 0x000bb400010d7983 */ /* 0x001ee80000300800 */
[----:B------:R0:W-:Y:S02]  /*18d20*/  STL [R1+0x9d8], R28 ;  /* 0x0009d81c01007387 */ /* 0x0001e40000100800 */
[----:B0-----:R-:W-:-:S05]  /*18d30*/  LEA R28, P4, R19, R6, 0x1 ;  /* 0x00000006131c7211 */ /* 0x001fca00078808ff */
[----:B------:R0:W-:Y:S04]  /*18d40*/  STL [R1+0xa14], R28 ;  /* 0x000a141c01007387 */ /* 0x0001e80000100800 */
[----:B0-----:R-:W3:Y:S04]  /*18d50*/  LDL.LU R28, [R1+0xbb0] ;  /* 0x000bb000011c7983 */ /* 0x001ee80000300800 */
[----:B------:R0:W-:Y:S02]  /*18d60*/  STL [R1+0x9e0], R0 ;  /* 0x0009e00001007387 */ /* 0x0001e40000100800 */
[----:B0-----:R-:W-:-:S05]  /*18d70*/  LEA R0, P5, R18, R6, 0x1 ;  /* 0x0000000612007211 */ /* 0x001fca00078a08ff */
[----:B------:R0:W-:Y:S04]  /*18d80*/  STL [R1+0xa1c], R0 ;  /* 0x000a1c0001007387 */ /* 0x0001e80000100800 */
[----:B0-----:R-:W3:Y:S01]  /*18d90*/  LDL.LU R0, [R1+0xbac] ;  /* 0x000bac0001007983 */ /* 0x001ee20000300800 */
[----:B------:R-:W-:-:S05]  /*18da0*/  LEA.HI.X.SX32 R29, R29, R3, 0x1, P6 ;  /* 0x000000031d1d7211 */ /* 0x000fca00030f0eff */
[----:B------:R0:W-:Y:S01]  /*18db0*/  STL [R1+0x9e8], R29 ;  /* 0x0009e81d01007387 */ /* 0x0001e20000100800 */
[----:B------:R-:W-:Y:S02]  /*18dc0*/  LEA.HI.X.SX32 R22, R22, R3, 0x1, P1 ;  /* 0x0000000316167211 */ /* 0x000fe400008f0eff */
[----:B0-----:R-:W-:-:S05]  /*18dd0*/  LEA R29, P6, R17, R6, 0x1 ;  /* 0x00000006111d7211 */ /* 0x001fca00078c08ff */
[----:B------:R0:W-:Y:S01]  /*18de0*/  STL [R1+0xa24], R29 ;  /* 0x000a241d01007387 */ /* 0x0001e20000100800 */
[----:B------:R-:W-:Y:S01]  /*18df0*/  IMAD R9, R9, UR12, RZ ;  /* 0x0000000c09097c24 */ /* 0x000fe2000f8e02ff */
[----:B0-----:R-:W-:Y:S02]  /*18e00*/  LEA.HI.X.SX32 R29, R23, R3, 0x1, P0 ;  /* 0x00000003171d7211 */ /* 0x001fe400000f0eff */
[----:B----4-:R-:W-:-:S03]  /*18e10*/  LEA R23, P0, R16, R6, 0x1 ;  /* 0x0000000610177211 */ /* 0x010fc600078008ff */
[----:B------:R0:W-:Y:S04]  /*18e20*/  STL [R1+0x9f0], R29 ;  /* 0x0009f01d01007387 */ /* 0x0001e80000100800 */
[----:B------:R1:W-:Y:S04]  /*18e30*/  STL [R1+0xa2c], R23 ;  /* 0x000a2c1701007387 */ /* 0x0003e80000100800 */
[----:B------:R5:W-:Y:S01]  /*18e40*/  STL [R1+0x9f8], R22 ;  /* 0x0009f81601007387 */ /* 0x000be20000100800 */
[----:B0-----:R-:W-:Y:S02]  /*18e50*/  LEA R29, P1, R12, R6, 0x1 ;  /* 0x000000060c1d7211 */ /* 0x001fe400078208ff */
[----:B-1----:R-:W-:-:S02]  /*18e60*/  LEA.HI.X.SX32 R23, R21, R3, 0x1, P2 ;  /* 0x0000000315177211 */ /* 0x002fc400010f0eff */
[-C--:B------:R-:W-:Y:S02]  /*18e70*/  LEA.HI.X.SX32 R21, R20, R3.reuse, 0x1, P3 ;  /* 0x0000000314157211 */ /* 0x080fe400018f0eff */
[-C--:B-----5:R-:W-:Y:S01]  /*18e80*/  LEA R22, P2, R11, R6.reuse, 0x1 ;  /* 0x000000060b167211 */ /* 0x0a0fe200078408ff */
[----:B------:R-:W-:Y:S01]  /*18e90*/  STL [R1+0xa34], R29 ;  /* 0x000a341d01007387 */ /* 0x000fe20000100800 */
[-C--:B------:R-:W-:Y:S02]  /*18ea0*/  LEA R20, P3, R9, R6.reuse, 0x1 ;  /* 0x0000000609147211 */ /* 0x080fe400078608ff */
[----:B------:R-:W-:Y:S01]  /*18eb0*/  LEA.HI.X.SX32 R19, R19, R3, 0x1, P4 ;  /* 0x0000000313137211 */ /* 0x000fe200020f0eff */
[----:B------:R-:W-:Y:S04]  /*18ec0*/  STL [R1+0xa00], R23 ;  /* 0x000a001701007387 */ /* 0x000fe80000100800 */
[----:B------:R-:W-:Y:S04]  /*18ed0*/  STL [R1+0xa9c], R22 ;  /* 0x000a9c1601007387 */ /* 0x000fe80000100800 */
[----:B------:R0:W-:Y:S04]  /*18ee0*/  STL [R1+0xa08], R21 ;  /* 0x000a081501007387 */ /* 0x0001e80000100800 */
[----:B------:R1:W-:Y:S04]  /*18ef0*/  STL [R1+0xa3c], R20 ;  /* 0x000a3c1401007387 */ /* 0x0003e80000100800 */
[----:B------:R4:W-:Y:S01]  /*18f00*/  STL [R1+0xa10], R19 ;  /* 0x000a101301007387 */ /* 0x0009e20000100800 */
[----:B0-----:R-:W-:-:S02]  /*18f10*/  LEA R21, P4, R8, R6, 0x1 ;  /* 0x0000000608157211 */ /* 0x001fc400078808ff */
[-C--:B-1----:R-:W-:Y:S02]  /*18f20*/  LEA.HI.X.SX32 R20, R18, R3.reuse, 0x1, P5 ;  /* 0x0000000312147211 */ /* 0x082fe400028f0eff */
[-C--:B------:R-:W-:Y:S02]  /*18f30*/  LEA.HI.X.SX32 R18, R17, R3.reuse, 0x1, P6 ;  /* 0x0000000311127211 */ /* 0x080fe400030f0eff */
[-C--:B----4-:R-:W-:Y:S01]  /*18f40*/  LEA R19, P5, R5, R6.reuse, 0x1 ;  /* 0x0000000605137211 */ /* 0x090fe200078a08ff */
        /* <DEDUP_REMOVED lines=8> */
[----:B--2---:R-:W-:-:S02]  /*18fd0*/  LEA R18, P0, R10, R6, 0x1 ;  /* 0x000000060a127211 */ /* 0x004fc400078008ff */
[----:B0-----:R-:W-:-:S03]  /*18fe0*/  LEA.HI.X.SX32 R17, R12, R3, 0x1, P1 ;  /* 0x000000030c117211 */ /* 0x001fc600008f0eff */
[----:B------:R-:W-:Y:S01]  /*18ff0*/  STL [R1+0xa5c], R18 ;  /* 0x000a5c1201007387 */ /* 0x000fe20000100800 */
[----:B------:R-:W-:-:S03]  /*19000*/  LEA.HI.X.SX32 R12, R11, R3, 0x1, P2 ;  /* 0x000000030b0c7211 */ /* 0x000fc600010f0eff */
[----:B------:R-:W-:Y:S01]  /*19010*/  STL [R1+0xa30], R17 ;  /* 0x000a301101007387 */ /* 0x000fe20000100800 */
[-C--:B------:R-:W-:Y:S02]  /*19020*/  LEA.HI.X.SX32 R9, R9, R3.reuse, 0x1, P3 ;  /* 0x0000000309097211 */ /* 0x080fe400018f0eff */
[-C--:B------:R-:W-:Y:S02]  /*19030*/  LEA.HI.X.SX32 R8, R8, R3.reuse, 0x1, P4 ;  /* 0x0000000308087211 */ /* 0x080fe400020f0eff */
[-C--:B------:R-:W-:Y:S02]  /*19040*/  LEA.HI.X.SX32 R5, R5, R3.reuse, 0x1, P5 ;  /* 0x0000000305057211 */ /* 0x080fe400028f0eff */
[----:B------:R-:W-:Y:S01]  /*19050*/  LEA.HI.X.SX32 R4, R4, R3, 0x1, P6 ;  /* 0x0000000304047211 */ /* 0x000fe200030f0eff */
[----:B------:R-:W-:Y:S02]  /*19060*/  IMAD R26, R26, UR12, RZ ;  /* 0x0000000c1a1a7c24 */ /* 0x000fe4000f8e02ff */
[----:B------:R-:W-:-:S02]  /*19070*/  IMAD R24, R24, UR12, RZ ;  /* 0x0000000c18187c24 */ /* 0x000fc4000f8e02ff */
[----:B------:R-:W-:Y:S01]  /*19080*/  IMAD R2, R2, UR12, RZ ;  /* 0x0000000c02027c24 */ /* 0x000fe2000f8e02ff */
[-C--:B---3--:R-:W-:Y:S02]  /*19090*/  LEA R11, P2, R28, R6.reuse, 0x1 ;  /* 0x000000061c0b7211 */ /* 0x088fe400078408ff */
[----:B-1----:R-:W-:-:S05]  /*190a0*/  LEA R16, P1, R0, R6, 0x1 ;  /* 0x0000000600107211 */ /* 0x002fca00078208ff */
[----:B------:R-:W-:Y:S04]  /*190b0*/  STL [R1+0xa64], R16 ;  /* 0x000a641001007387 */ /* 0x000fe80000100800 */
[----:B------:R-:W2:Y:S04]  /*190c0*/  LDL.LU R23, [R1+0x4] ;  /* 0x0000040001177983 */ /* 0x000ea80000300800 */
[----:B------:R-:W-:Y:S04]  /*190d0*/  STL [R1+0xa98], R12 ;  /* 0x000a980c01007387 */ /* 0x000fe80000100800 */
[----:B------:R0:W-:Y:S04]  /*190e0*/  STL [R1+0xa6c], R11 ;  /* 0x000a6c0b01007387 */ /* 0x0001e80000100800 */
[----:B------:R1:W-:Y:S01]  /*190f0*/  STL [R1+0xa38], R9 ;  /* 0x000a380901007387 */ /* 0x0003e20000100800 */
[----:B0-----:R-:W-:-:S02]  /*19100*/  LEA R11, P3, R13, R6, 0x1 ;  /* 0x000000060d0b7211 */ /* 0x001fc400078608ff */
[----:B-1----:R-:W-:-:S03]  /*19110*/  LEA R9, P4, R7, R6, 0x1 ;  /* 0x0000000607097211 */ /* 0x002fc600078808ff */
[----:B------:R-:W-:Y:S04]  /*19120*/  STL [R1+0xa74], R11 ;  /* 0x000a740b01007387 */ /* 0x000fe80000100800 */
[----:B------:R0:W-:Y:S04]  /*19130*/  STL [R1+0xa40], R8 ;  /* 0x000a400801007387 */ /* 0x0001e80000100800 */
[----:B------:R-:W-:Y:S01]  /*19140*/  STL [R1+0xa7c], R9 ;  /* 0x000a7c0901007387 */ /* 0x000fe20000100800 */
[----:B0-----:R-:W-:-:S03]  /*19150*/  LEA R8, P5, R14, R6, 0x1 ;  /* 0x000000060e087211 */ /* 0x001fc600078a08ff */
[----:B------:R0:W-:Y:S04]  /*19160*/  STL [R1+0xa48], R5 ;  /* 0x000a480501007387 */ /* 0x0001e80000100800 */
[----:B------:R1:W-:Y:S04]  /*19170*/  STL [R1+0xa80], R8 ;  /* 0x000a800801007387 */ /* 0x0003e80000100800 */
[----:B------:R3:W-:Y:S01]  /*19180*/  STL [R1+0xa50], R4 ;  /* 0x000a500401007387 */ /* 0x0007e20000100800 */
[----:B0-----:R-:W-:Y:S02]  /*19190*/  LEA R5, P6, R15, R6, 0x1 ;  /* 0x000000060f057211 */ /* 0x001fe400078c08ff */
[----:B-1----:R-:W-:-:S03]  /*191a0*/  LEA.HI.X.SX32 R8, R10, R3, 0x1, P0 ;  /* 0x000000030a087211 */ /* 0x002fc600000f0eff */
[----:B------:R0:W-:Y:S01]  /*191b0*/  STL [R1+0xa84], R5 ;  /* 0x000a840501007387 */ /* 0x0001e20000100800 */
[----:B---3--:R-:W-:-:S03]  /*191c0*/  LEA R4, P0, R25, R6, 0x1 ;  /* 0x0000000619047211 */ /* 0x008fc600078008ff */
[----:B------:R-:W-:Y:S01]  /*191d0*/  STL [R1+0xa58], R8 ;  /* 0x000a580801007387 */ /* 0x000fe20000100800 */
[----:B0-----:R-:W-:-:S03]  /*191e0*/  LEA.HI.X.SX32 R5, R0, R3, 0x1, P1 ;  /* 0x0000000300057211 */ /* 0x001fc600008f0eff */
[----:B------:R-:W3:Y:S04]  /*191f0*/  LDL.LU R0, [R1+0xba8] ;  /* 0x000ba80001007983 */ /* 0x000ee80000300800 */
[----:B------:R0:W-:Y:S04]  /*19200*/  STL [R1+0xa88], R4 ;  /* 0x000a880401007387 */ /* 0x0001e80000100800 */
[----:B------:R-:W4:Y:S01]  /*19210*/  LDL.LU R22, [R1+0xb88] ;  /* 0x000b880001167983 */ /* 0x000f220000300800 */
[----:B0-----:R-:W-:-:S03]  /*19220*/  LEA R4, P1, R26, R6, 0x1 ;  /* 0x000000061a047211 */ /* 0x001fc600078208ff */
[----:B------:R0:W-:Y:S04]  /*19230*/  STL [R1+0xa60], R5 ;  /* 0x000a600501007387 */ /* 0x0001e80000100800 */
[----:B------:R-:W5:Y:S04]  /*19240*/  LDL.LU R21, [R1+0xb8c] ;  /* 0x000b8c0001157983 */ /* 0x000f680000300800 */
[----:B------:R1:W-:Y:S04]  /*19250*/  STL [R1+0xa8c], R4 ;  /* 0x000a8c0401007387 */ /* 0x0003e80000100800 */
[----:B------:R-:W3:Y:S01]  /*19260*/  LDL.LU R20, [R1+0xb54] ;  /* 0x000b540001147983 */ /* 0x000ee20000300800 */
[----:B0-----:R-:W-:-:S03]  /*19270*/  LEA.HI.X.SX32 R5, R28, R3, 0x1, P2 ;  /* 0x000000031c057211 */ /* 0x001fc600010f0eff */
[----:B------:R-:W3:Y:S04]  /*19280*/  LDL.LU R19, [R1+0xb2c] ;  /* 0x000b2c0001137983 */ /* 0x000ee80000300800 */
[----:B------:R-:W3:Y:S01]  /*19290*/  LDL.LU R18, [R1+0xb28] ;  /* 0x000b280001127983 */ /* 0x000ee20000300800 */
[----:B-1----:R-:W-:-:S03]  /*192a0*/  LEA R4, P2, R24, R6, 0x1 ;  /* 0x0000000618047211 */ /* 0x002fc600078408ff */
[----:B------:R-:W3:Y:S04]  /*192b0*/  LDL.LU R17, [R1+0xb70] ;  /* 0x000b700001117983 */ /* 0x000ee80000300800 */
[----:B------:R0:W-:Y:S04]  /*192c0*/  STL [R1+0xa68], R5 ;  /* 0x000a680501007387 */ /* 0x0001e80000100800 */
[----:B------:R-:W3:Y:S04]  /*192d0*/  LDL.LU R16, [R1+0xb7c] ;  /* 0x000b7c0001107983 */ /* 0x000ee80000300800 */
[----:B------:R1:W-:Y:S01]  /*192e0*/  STL [R1+0xa90], R4 ;  /* 0x000a900401007387 */ /* 0x0003e20000100800 */
[----:B0-----:R-:W-:-:S03]  /*192f0*/  LEA.HI.X.SX32 R5, R13, R3, 0x1, P3 ;  /* 0x000000030d057211 */ /* 0x001fc600018f0eff */
[----:B------:R-:W3:Y:S01]  /*19300*/  LDL.LU R12, [R1+0xb78] ;  /* 0x000b7800010c7983 */ /* 0x000ee20000300800 */
[----:B-1----:R-:W-:-:S03]  /*19310*/  LEA R4, P3, R2, R6, 0x1 ;  /* 0x0000000602047211 */ /* 0x002fc600078608ff */
[----:B------:R0:W-:Y:S04]  /*19320*/  STL [R1+0xa70], R5 ;  /* 0x000a700501007387 */ /* 0x0001e80000100800 */
[----:B------:R-:W3:Y:S04]  /*19330*/  LDL.LU R11, [R1+0xb74] ;  /* 0x000b7400010b7983 */ /* 0x000ee80000300800 */
[----:B------:R-:W-:Y:S01]  /*19340*/  STL [R1+0xa94], R4 ;  /* 0x000a940401007387 */ /* 0x000fe20000100800 */
[----:B0-----:R-:W-:-:S03]  /*19350*/  LEA.HI.X.SX32 R5, R7, R3, 0x1, P4 ;  /* 0x0000000307057211 */ /* 0x001fc600020f0eff */
[----:B------:R-:W3:Y:S04]  /*19360*/  LDL.LU R8, [R1+0xb84] ;  /* 0x000b840001087983 */ /* 0x000ee80000300800 */
[----:B------:R0:W-:Y:S04]  /*19370*/  STL [R1+0xa78], R5 ;  /* 0x000a780501007387 */ /* 0x0001e80000100800 */
[----:B------:R-:W3:Y:S01]  /*19380*/  LDL.LU R10, [R1+0xb80] ;  /* 0x000b8000010a7983 */ /* 0x000ee20000300800 */
[----:B------:R-:W1:Y:S01]  /*19390*/  S2R R29, SR_TID.X ;  /* 0x00000000001d7919 */ /* 0x000e620000002100 */
[----:B------:R-:W-:Y:S01]  /*193a0*/  IMAD R27, R27, UR12, RZ ;  /* 0x0000000c1b1b7c24 */ /* 0x000fe2000f8e02ff */
[----:B0-----:R-:W-:-:S04]  /*193b0*/  LEA.HI.X.SX32 R5, R14, R3, 0x1, P5 ;  /* 0x000000030e057211 */ /* 0x001fc800028f0eff */
[----:B------:R-:W-:Y:S02]  /*193c0*/  LEA R4, P4, R27, R6, 0x1 ;  /* 0x000000061b047211 */ /* 0x000fe400078808ff */
[----:B------:R-:W-:-:S03]  /*193d0*/  LEA.HI.X.SX32 R7, R15, R3, 0x1, P6 ;  /* 0x000000030f077211 */ /* 0x000fc600030f0eff */
[----:B------:R-:W-:Y:S01]  /*193e0*/  STL [R1+0x340], R4 ;  /* 0x0003400401007387 */ /* 0x000fe20000100800 */
[----:B------:R-:W-:-:S03]  /*193f0*/  LEA.HI.X.SX32 R6, R26, R3, 0x1, P1 ;  /* 0x000000031a067211 */ /* 0x000fc600008f0eff */
[----:B------:R0:W-:Y:S04]  /*19400*/  STL [R1+0x328], R5 ;  /* 0x0003280501007387 */ /* 0x0001e80000100800 */
[----:B------:R-:W-:Y:S01]  /*19410*/  STL [R1+0x32c], R7 ;  /* 0x00032c0701007387 */ /* 0x000fe20000100800 */
[-C--:B0-----:R-:W-:Y:S02]  /*19420*/  LEA.HI.X.SX32 R5, R25, R3.reuse, 0x1, P0 ;  /* 0x0000000319057211 */ /* 0x081fe400000f0eff */
[----:B------:R-:W-:-:S03]  /*19430*/  LEA.HI.X.SX32 R2, R2, R3, 0x1, P3 ;  /* 0x0000000302027211 */ /* 0x000fc600018f0eff */
[----:B------:R-:W-:Y:S01]  /*19440*/  STL [R1+0x330], R5 ;  /* 0x0003300501007387 */ /* 0x000fe20000100800 */
[----:B-1----:R-:W-:-:S03]  /*19450*/  SHF.R.U32.HI R29, RZ, 0x5, R29 ;  /* 0x00000005ff1d7819 */ /* 0x002fc6000001161d */
[----:B------:R0:W-:Y:S01]  /*19460*/  STL [R1+0x334], R6 ;  /* 0x0003340601007387 */ /* 0x0001e20000100800 */
[----:B------:R-:W-:Y:S02]  /*19470*/  SGXT.U32 R29, R29, 0x3 ;  /* 0x000000031d1d781a */ /* 0x000fe40000000000 */
[----:B0-----:R-:W-:-:S05]  /*19480*/  LEA.HI.X.SX32 R6, R24, R3, 0x1, P2 ;  /* 0x0000000318067211 */ /* 0x001fca00010f0eff */
[----:B------:R0:W-:Y:S04]  /*19490*/  STL [R1+0x338], R6 ;  /* 0x0003380601007387 */ /* 0x0001e80000100800 */
[----:B------:R1:W-:Y:S01]  /*194a0*/  STL [R1+0x33c], R2 ;  /* 0x00033c0201007387 */ /* 0x0003e20000100800 */
[----:B0-----:R-:W-:-:S05]  /*194b0*/  LEA.HI.X.SX32 R6, R27, R3, 0x1, P4 ;  /* 0x000000031b067211 */ /* 0x001fca00020f0eff */
[----:B------:R-:W-:Y:S01]  /*194c0*/  STL [R1+0x2a4], R6 ;  /* 0x0002a40601007387 */ /* 0x000fe20000100800 */
[----:B------:R-:W-:Y:S01]  /*194d0*/  IMAD R5, RZ, RZ, -UR6 ;  /* 0x80000006ff057e24 */ /* 0x000fe2000f8e02ff */
[----:B--2---:R-:W-:-:S04]  /*194e0*/  LEA R4, P5, R23, UR8, 0x1 ;  /* 0x0000000817047c11 */ /* 0x004fc8000f8a08ff */
[----:B-1----:R-:W-:Y:S02]  /*194f0*/  LEA.HI.X.SX32 R2, R23, UR9, 0x1, P5 ;  /* 0x0000000917027c11 */ /* 0x002fe4000a8f0eff */
[----:B------:R-:W-:-:S05]  /*19500*/  LOP3.LUT R23, R29, 0x78, RZ, 0xfc, !PT ;  /* 0x000000781d177812 */ /* 0x000fca00078efcff */
[----:B------:R-:W-:-:S05]  /*19510*/  IMAD R23, R23, UR6, RZ ;  /* 0x0000000617177c24 */ /* 0x000fca000f8e02ff */
[----:B------:R-:W-:-:S05]  /*19520*/  LEA R7, P2, R23, R4, 0x1 ;  /* 0x0000000417077211 */ /* 0x000fca00078408ff */
[----:B------:R3:W-:Y:S01]  /*19530*/  STL [R1+0x2ac], R7 ;  /* 0x0002ac0701007387 */ /* 0x0007e20000100800 */
[----:B----4-:R-:W-:-:S05]  /*19540*/  LEA R13, P6, R22, R4, 0x1 ;  /* 0x00000004160d7211 */ /* 0x010fca00078c08ff */
[----:B------:R0:W-:Y:S01]  /*19550*/  STL [R1+0x2b4], R13 ;  /* 0x0002b40d01007387 */ /* 0x0001e20000100800 */
[-C--:B-----5:R-:W-:Y:S02]  /*19560*/  LEA R9, P1, R21, R4.reuse, 0x1 ;  /* 0x0000000415097211 */ /* 0x0a0fe400078208ff */
[----:B---3--:R-:W-:-:S03]  /*19570*/  LEA R7, P0, R20, R4, 0x1 ;  /* 0x0000000414077211 */ /* 0x008fc600078008ff */
[----:B------:R1:W-:Y:S01]  /*19580*/  STL [R1+0x2bc], R9 ;  /* 0x0002bc0901007387 */ /* 0x0003e20000100800 */
[----:B0-----:R-:W-:-:S03]  /*19590*/  LEA R13, P5, R19, R4, 0x1 ;  /* 0x00000004130d7211 */ /* 0x001fc600078a08ff */
[----:B------:R0:W-:Y:S01]  /*195a0*/  STL [R1+0x2c4], R7 ;  /* 0x0002c40701007387 */ /* 0x0001e20000100800 */
[----:B-1----:R-:W-:-:S03]  /*195b0*/  LEA R9, P4, R18, R4, 0x1 ;  /* 0x0000000412097211 */ /* 0x002fc600078808ff */
[----:B------:R1:W-:Y:S01]  /*195c0*/  STL [R1+0x2cc], R13 ;  /* 0x0002cc0d01007387 */ /* 0x0003e20000100800 */
[----:B0-----:R-:W-:-:S03]  /*195d0*/  LEA.HI.X.SX32 R7, R23, R2, 0x1, P2 ;  /* 0x0000000217077211 */ /* 0x001fc600010f0eff */
[----:B------:R0:W-:Y:S04]  /*195e0*/  STL [R1+0x2d4], R9 ;  /* 0x0002d40901007387 */ /* 0x0001e80000100800 */
[----:B------:R2:W-:Y:S01]  /*195f0*/  STL [R1+0x2a8], R7 ;  /* 0x0002a80701007387 */ /* 0x0005e20000100800 */
[----:B-1----:R-:W-:Y:S02]  /*19600*/  LEA R13, P3, R17, R4, 0x1 ;  /* 0x00000004110d7211 */ /* 0x002fe400078608ff */
[----:B0-----:R-:W-:-:S03]  /*19610*/  LEA.HI.X.SX32 R9, R22, R2, 0x1, P6 ;  /* 0x0000000216097211 */ /* 0x001fc600030f0eff */
[----:B------:R0:W-:Y:S01]  /*19620*/  STL [R1+0x2dc], R13 ;  /* 0x0002dc0d01007387 */ /* 0x0001e20000100800 */
[----:B--2---:R-:W-:-:S03]  /*19630*/  LEA R7, P2, R16, R4, 0x1 ;  /* 0x0000000410077211 */ /* 0x004fc600078408ff */
[----:B------:R1:W-:Y:S04]  /*19640*/  STL [R1+0x2b0], R9 ;  /* 0x0002b00901007387 */ /* 0x0003e80000100800 */
[----:B------:R2:W-:Y:S01]  /*19650*/  STL [R1+0x2e4], R7 ;  /* 0x0002e40701007387 */ /* 0x0005e20000100800 */
[----:B0-----:R-:W-:Y:S02]  /*19660*/  LEA.HI.X.SX32 R13, R21, R2, 0x1, P1 ;  /* 0x00000002150d7211 */ /* 0x001fe400008f0eff */
[----:B-1----:R-:W-:-:S03]  /*19670*/  LEA R9, P1, R12, R4, 0x1 ;  /* 0x000000040c097211 */ /* 0x002fc600078208ff */
[----:B------:R0:W-:Y:S01]  /*19680*/  STL [R1+0x2b8], R13 ;  /* 0x0002b80d01007387 */ /* 0x0001e20000100800 */
[----:B--2---:R-:W-:-:S03]  /*19690*/  LEA.HI.X.SX32 R7, R20, R2, 0x1, P0 ;  /* 0x0000000214077211 */ /* 0x004fc600000f0eff */
[----:B------:R1:W-:Y:S04]  /*196a0*/  STL [R1+0x2ec], R9 ;  /* 0x0002ec0901007387 */ /* 0x0003e80000100800 */
[----:B------:R2:W-:Y:S01]  /*196b0*/  STL [R1+0x2c0], R7 ;  /* 0x0002c00701007387 */ /* 0x0005e20000100800 */
[----:B0-----:R-:W-:Y:S02]  /*196c0*/  LEA R13, P0, R11, R4, 0x1 ;  /* 0x000000040b0d7211 */ /* 0x001fe400078008ff */
[----:B-1----:R-:W-:-:S03]  /*196d0*/  LEA.HI.X.SX32 R9, R19, R2, 0x1, P5 ;  /* 0x0000000213097211 */ /* 0x002fc600028f0eff */
[----:B------:R0:W-:Y:S01]  /*196e0*/  STL [R1+0x2f4], R13 ;  /* 0x0002f40d01007387 */ /* 0x0001e20000100800 */
[----:B--2---:R-:W-:-:S03]  /*196f0*/  LEA R7, P5, R8, R4, 0x1 ;  /* 0x0000000408077211 */ /* 0x004fc600078a08ff */
[----:B------:R1:W-:Y:S01]  /*19700*/  STL [R1+0x2c8], R9 ;  /* 0x0002c80901007387 */ /* 0x0003e20000100800 */
[----:B------:R-:W-:-:S03]  /*19710*/  IMAD R3, R5, 0x8, R0 ;  /* 0x0000000805037824 */ /* 0x000fc600078e0200 */
[----:B------:R2:W-:Y:S01]  /*19720*/  STL [R1+0x2fc], R7 ;  /* 0x0002fc0701007387 */ /* 0x0005e20000100800 */
[----:B0-----:R-:W-:Y:S02]  /*19730*/  LEA.HI.X.SX32 R13, R18, R2, 0x1, P4 ;  /* 0x00000002120d7211 */ /* 0x001fe400020f0eff */
[----:B-1----:R-:W-:-:S03]  /*19740*/  LEA R9, P4, R10, R4, 0x1 ;  /* 0x000000040a097211 */ /* 0x002fc600078808ff */
[----:B------:R0:W-:Y:S01]  /*19750*/  STL [R1+0x2d0], R13 ;  /* 0x0002d00d01007387 */ /* 0x0001e20000100800 */
[----:B--2---:R-:W-:-:S03]  /*19760*/  LEA.HI.X.SX32 R7, R17, R2, 0x1, P3 ;  /* 0x0000000211077211 */ /* 0x004fc600018f0eff */
[----:B------:R1:W-:Y:S01]  /*19770*/  STL [R1+0x318], R9 ;  /* 0x0003180901007387 */ /* 0x0003e20000100800 */
[----:B------:R-:W-:-:S03]  /*19780*/  IMAD R5, R5, 0x8, R3 ;  /* 0x0000000805057824 */ /* 0x000fc600078e0203 */
[----:B------:R2:W-:Y:S01]  /*19790*/  STL [R1+0x2d8], R7 ;  /* 0x0002d80701007387 */ /* 0x0005e20000100800 */
[----:B0-----:R-:W-:Y:S02]  /*197a0*/  LEA R13, P3, R0, R4, 0x1 ;  /* 0x00000004000d7211 */ /* 0x001fe400078608ff */
[----:B-1----:R-:W-:-:S03]  /*197b0*/  LEA.HI.X.SX32 R9, R16, R2, 0x1, P2 ;  /* 0x0000000210097211 */ /* 0x002fc600010f0eff */
[----:B------:R-:W-:Y:S01]  /*197c0*/  STL [R1+0x31c], R13 ;  /* 0x00031c0d01007387 */ /* 0x000fe20000100800 */
[----:B--2---:R-:W-:-:S03]  /*197d0*/  LEA R7, P2, R3, R4, 0x1 ;  /* 0x0000000403077211 */ /* 0x004fc600078408ff */
[----:B------:R0:W-:Y:S01]  /*197e0*/  STL [R1+0x2e0], R9 ;  /* 0x0002e00901007387 */ /* 0x0001e20000100800 */
[----:B------:R-:W-:-:S03]  /*197f0*/  LEA.HI.X.SX32 R12, R12, R2, 0x1, P1 ;  /* 0x000000020c0c7211 */ /* 0x000fc600008f0eff */
[----:B------:R1:W-:Y:S01]  /*19800*/  STL [R1+0x320], R7 ;  /* 0x0003200701007387 */ /* 0x0003e20000100800 */
[----:B0-----:R-:W-:-:S03]  /*19810*/  LEA R9, P1, R5, R4, 0x1 ;  /* 0x0000000405097211 */ /* 0x001fc600078208ff */
[----:B------:R-:W-:Y:S01]  /*19820*/  STL [R1+0x2e8], R12 ;  /* 0x0002e80c01007387 */ /* 0x000fe20000100800 */
[----:B-1----:R-:W-:-:S03]  /*19830*/  LEA.HI.X.SX32 R7, R11, R2, 0x1, P0 ;  /* 0x000000020b077211 */ /* 0x002fc600000f0eff */
[----:B------:R-:W-:Y:S04]  /*19840*/  STL [R1+0x324], R9 ;  /* 0x0003240901007387 */ /* 0x000fe80000100800 */
[----:B------:R0:W-:Y:S02]  /*19850*/  STL [R1+0x2f0], R7 ;  /* 0x0002f00701007387 */ /* 0x0001e40000100800 */
[-C--:B0-----:R-:W-:Y:S02]  /*19860*/  LEA.HI.X.SX32 R7, R10, R2.reuse, 0x1, P4 ;  /* 0x000000020a077211 */ /* 0x081fe400020f0eff */
[----:B------:R-:W0:Y:S01]  /*19870*/  S2R R10, SR_TID.X ;  /* 0x00000000000a7919 */ /* 0x000e220000002100 */
[----:B------:R-:W-:Y:S01]  /*19880*/  IMAD R6, R29, UR6, RZ ;  /* 0x000000061d067c24 */ /* 0x000fe2000f8e02ff */
[----:B------:R-:W-:-:S04]  /*19890*/  LEA.HI.X.SX32 R8, R8, R2, 0x1, P5 ;  /* 0x0000000208087211 */ /* 0x000fc800028f0eff */
[----:B------:R-:W-:-:S05]  /*198a0*/  LEA R4, P0, R6, R4, 0x1 ;  /* 0x0000000406047211 */ /* 0x000fca00078008ff */
[----:B------:R1:W-:Y:S01]  /*198b0*/  STL [R1+0x314], R4 ;  /* 0x0003140401007387 */ /* 0x0003e20000100800 */
[----:B------:R-:W-:-:S03]  /*198c0*/  LEA.HI.X.SX32 R3, R3, R2, 0x1, P2 ;  /* 0x0000000203037211 */ /* 0x000fc600010f0eff */
[----:B------:R-:W-:Y:S01]  /*198d0*/  STL [R1+0x2f8], R8 ;  /* 0x0002f80801007387 */ /* 0x000fe20000100800 */
[----:B-1----:R-:W-:-:S03]  /*198e0*/  LEA.HI.X.SX32 R4, R0, R2, 0x1, P3 ;  /* 0x0000000200047211 */ /* 0x002fc600018f0eff */
[----:B------:R-:W2:Y:S04]  /*198f0*/  LDL.LU R0, [R1+0xba4] ;  /* 0x000ba40001007983 */ /* 0x000ea80000300800 */
[----:B------:R-:W-:Y:S04]  /*19900*/  STL [R1+0x300], R7 ;  /* 0x0003000701007387 */ /* 0x000fe80000100800 */
[----:B------:R1:W-:Y:S04]  /*19910*/  STL [R1+0x308], R4 ;  /* 0x0003080401007387 */ /* 0x0003e80000100800 */
[----:B------:R0:W-:Y:S01]  /*19920*/  STL [R1+0x30c], R3 ;  /* 0x00030c0301007387 */ /* 0x0001e20000100800 */
[----:B-1----:R-:W-:-:S02]  /*19930*/  LEA.HI.X.SX32 R4, R5, R2, 0x1, P1 ;  /* 0x0000000205047211 */ /* 0x002fc400008f0eff */
[----:B------:R-:W-:Y:S01]  /*19940*/  LEA.HI.X.SX32 R2, R6, R2, 0x1, P0 ;  /* 0x0000000206027211 */ /* 0x000fe200000f0eff */
[----:B0-----:R-:W-:Y:S02]  /*19950*/  IMAD.SHL.U32 R3, R10, 0x20, RZ ;  /* 0x000000200a037824 */ /* 0x001fe400078e00ff */
[----:B------:R-:W-:Y:S04]  /*19960*/  STL [R1+0x310], R4 ;  /* 0x0003100401007387 */ /* 0x000fe80000100800 */
[----:B------:R0:W-:Y:S04]  /*19970*/  STL [R1+0x304], R2 ;  /* 0x0003040201007387 */ /* 0x0001e80000100800 */
[----:B------:R-:W-:Y:S04]  /*19980*/  STL [R1+0x290], RZ ;  /* 0x000290ff01007387 */ /* 0x000fe80000100800 */
[----:B------:R-:W-:Y:S04]  /*19990*/  STL [R1+0x294], RZ ;  /* 0x000294ff01007387 */ /* 0x000fe80000100800 */
[----:B------:R2:W-:Y:S04]  /*199a0*/  STL [R1+0xb70], R3 ;  /* 0x000b700301007387 */ /* 0x0005e80000100800 */
[----:B------:R-:W-:Y:S04]  /*199b0*/  STL [R1+0x298], RZ ;  /* 0x000298ff01007387 */ /* 0x000fe80000100800 */
        /* <DEDUP_REMOVED lines=27> */
[----:B------:R-:W-:Y:S01]  /*19b70*/  STL [R1+0x228], RZ ;  /* 0x000228ff01007387 */ /* 0x000fe20000100800 */
[----:B------:R-:W-:-:S02]  /*19b80*/  USHF.R.S32.HI UR8, URZ, 0x1f, UR4 ;  /* 0x0000001fff087899 */ /* 0x000fc40008011404 */
[----:B------:R-:W-:Y:S02]  /*19b90*/  USHF.L.U32 UR6, UR6, 0x7, URZ ;  /* 0x0000000706067899 */ /* 0x000fe400080006ff */
[----:B------:R-:W-:Y:S02]  /*19ba0*/  ULEA.HI UR8, UR8, UR4, URZ, 0x7 ;  /* 0x0000000408087291 */ /* 0x000fe4000f8f38ff */
[----:B------:R-:W-:Y:S02]  /*19bb0*/  USHF.L.U32 UR7, UR7, 0x7, URZ ;  /* 0x0000000707077899 */ /* 0x000fe400080006ff */
[----:B------:R-:W-:Y:S02]  /*19bc0*/  USHF.R.S32.HI UR4, URZ, 0x1f, UR6 ;  /* 0x0000001fff047899 */ /* 0x000fe40008011406 */
[----:B------:R-:W-:Y:S02]  /*19bd0*/  USHF.L.U32 UR13, UR6, 0x1, URZ ;  /* 0x00000001060d7899 */ /* 0x000fe400080006ff */
[----:B------:R-:W-:-:S02]  /*19be0*/  USHF.R.S32.HI UR9, URZ, 0x1f, UR7 ;  /* 0x0000001fff097899 */ /* 0x000fc40008011407 */
[----:B------:R-:W-:Y:S02]  /*19bf0*/  USHF.L.U32 UR12, UR7, 0x1, URZ ;  /* 0x00000001070c7899 */ /* 0x000fe400080006ff */
[----:B------:R-:W-:Y:S02]  /*19c00*/  USHF.R.S32.HI UR8, URZ, 0x7, UR8 ;  /* 0x00000007ff087899 */ /* 0x000fe40008011408 */
[----:B------:R-:W-:Y:S01]  /*19c10*/  USHF.L.U64.HI UR6, UR6, 0x1, UR4 ;  /* 0x0000000106067899 */ /* 0x000fe20008010204 */
[----:B------:R-:W0:Y:S01]  /*19c20*/  LDL.LU R10, [R1+0xba0] ;  /* 0x000ba000010a7983 */ /* 0x000e220000300800 */
[----:B------:R-:W-:-:S03]  /*19c30*/  USHF.L.U64.HI UR9, UR7, 0x1, UR9 ;  /* 0x0000000107097899 */ /* 0x000fc60008010209 */
[----:B------:R-:W-:Y:S04]  /*19c40*/  STL [R1+0x22c], RZ ;  /* 0x00022cff01007387 */ /* 0x000fe80000100800 */
[----:B------:R-:W-:Y:S04]  /*19c50*/  STL [R1+0x210], RZ ;  /* 0x000210ff01007387 */ /* 0x000fe80000100800 */
[----:B------:R-:W-:Y:S01]  /*19c60*/  STL [R1+0x214], RZ ;  /* 0x000214ff01007387 */ /* 0x000fe20000100800 */
[----:B0-----:R-:W-:-:S05]  /*19c70*/  LOP3.LUT R2, R10, 0x200, R3, 0xf8, !PT ;  /* 0x000002000a027812 */ /* 0x001fca00078ef803 */
[----:B------:R0:W-:Y:S04]  /*19c80*/  STL [R1+0x198], R2 ;  /* 0x0001980201007387 */ /* 0x0001e80000100800 */
[----:B------:R-:W-:Y:S04]  /*19c90*/  STL [R1+0x218], RZ ;  /* 0x000218ff01007387 */ /* 0x000fe80000100800 */
[----:B------:R-:W-:Y:S04]  /*19ca0*/  STL [R1+0x21c], RZ ;  /* 0x00021cff01007387 */ /* 0x000fe80000100800 */
[----:B------:R-:W3:Y:S01]  /*19cb0*/  LDL R10, [R1+0x190] ;  /* 0x00019000010a7983 */ /* 0x000ee20000100800 */
[C---:B--2---:R-:W-:Y:S01]  /*19cc0*/  LOP3.LUT R3, R0.reuse, 0x20, RZ, 0x3c, !PT ;  /* 0x0000002000037812 */ /* 0x044fe200078e3cff */
[----:B------:R-:W-:Y:S01]  /*19cd0*/  UMOV UR4, URZ ;  /* 0x000000ff00047c82 */ /* 0x000fe20008000000 */
[C---:B------:R-:W-:Y:S01]  /*19ce0*/  LOP3.LUT R5, R0.reuse, 0x40, RZ, 0x3c, !PT ;  /* 0x0000004000057812 */ /* 0x040fe200078e3cff */
[----:B------:R-:W-:Y:S01]  /*19cf0*/  STL [R1+0x200], RZ ;  /* 0x000200ff01007387 */ /* 0x000fe20000100800 */
[----:B------:R-:W-:-:S02]  /*19d00*/  LOP3.LUT R4, R0, 0x60, RZ, 0x3c, !PT ;  /* 0x0000006000047812 */ /* 0x000fc400078e3cff */
[----:B0-----:R-:W-:Y:S01]  /*19d10*/  LOP3.LUT R2, R2, 0x20, RZ, 0x3c, !PT ;  /* 0x0000002002027812 */ /* 0x001fe200078e3cff */
        /* <DEDUP_REMOVED lines=27> */
[----:B------:R3:W-:Y:S04]  /*19ed0*/  STL [R1+0xb2c], R3 ;  /* 0x000b2c0301007387 */ /* 0x0007e80000100800 */
[----:B------:R0:W-:Y:S04]  /*19ee0*/  STL [R1+0xb28], R5 ;  /* 0x000b280501007387 */ /* 0x0001e80000100800 */
[----:B------:R0:W-:Y:S01]  /*19ef0*/  STL [R1+0xb24], R4 ;  /* 0x000b240401007387 */ /* 0x0001e20000100800 */
[----:B---3--:R-:W-:-:S05]  /*19f00*/  LOP3.LUT R3, R10, 0x40, RZ, 0x3c, !PT ;  /* 0x000000400a037812 */ /* 0x008fca00078e3cff */
[----:B------:R0:W-:Y:S04]  /*19f10*/  STL [R1+0xb54], R3 ;  /* 0x000b540301007387 */ /* 0x0001e80000100800 */
[----:B------:R0:W-:Y:S02]  /*19f20*/  STL [R1+0x19c], R2 ;  /* 0x00019c0201007387 */ /* 0x0001e40000100800 */
.L_x_2:
[----:B0----5:R-:W0:Y:S01]  /*19f30*/  S2R R4, SR_TID.X ;  /* 0x0000000000047919 */ /* 0x021e220000002100 */
[----:B------:R-:W2:Y:S04]  /*19f40*/  LDL R3, [R1+0x310] ;  /* 0x0003100001037983 */ /* 0x000ea80000100800 */
[----:B------:R-:W2:Y:S01]  /*19f50*/  LDL R2, [R1+0x324] ;  /* 0x0003240001027983 */ /* 0x000ea20000100800 */
[----:B------:R-:W-:Y:S01]  /*19f60*/  UIMAD UR7, UR4, -0x80, UR14 ;  /* 0xffffff80040778a4 */ /* 0x000fe2000f8e020e */
[----:B------:R-:W-:Y:S02]  /*19f70*/  PRMT R17, RZ, 0x7610, R17 ;  /* 0x00007610ff117816 */ /* 0x000fe40000000011 */
[----:B------:R0:W-:Y:S01]  /*19f80*/  STL [R1+0x1918], R25 ;  /* 0x0019181901007387 */ /* 0x0001e20000100800 */
[----:B------:R-:W-:-:S03]  /*19f90*/  PRMT R18, RZ, 0x7610, R18 ;  /* 0x00007610ff127816 */ /* 0x000fc60000000012 */
[----:B-1----:R1:W-:Y:S04]  /*19fa0*/  STL [R1+0x1914], R26 ;  /* 0x0019141a01007387 */ /* 0x0023e80000100800 */
[----:B------:R-:W-:Y:S04]  /*19fb0*/  STL [R1+0x1908], R16 ;  /* 0x0019081001007387 */ /* 0x000fe80000100800 */
[----:B------:R-:W-:Y:S04]  /*19fc0*/  STL [R1+0x18e0], R9 ;  /* 0x0018e00901007387 */ /* 0x000fe80000100800 */
[----:B------:R-:W-:Y:S04]  /*19fd0*/  STL [R1+0x18e8], R9 ;  /* 0x0018e80901007387 */ /* 0x000fe80000100800 */
[----:B------:R-:W-:Y:S01]  /*19fe0*/  STL [R1+0x18f0], R9 ;  /* 0x0018f00901007387 */ /* 0x000fe20000100800 */
[----:B0-----:R-:W-:-:S02]  /*19ff0*/  SHF.R.U32.HI R25, RZ, 0x5, R4 ;  /* 0x00000005ff197819 */ /* 0x001fc40000011604 */
[----:B------:R-:W-:Y:S01]  /*1a000*/  SHF.R.U32.HI R4, RZ, 0x5, R4 ;  /* 0x00000005ff047819 */ /* 0x000fe20000011604 */
[----:B------:R-:W-:Y:S01]  /*1a010*/  STL [R1+0x18f8], R9 ;  /* 0x0018f80901007387 */ /* 0x000fe20000100800 */
[----:B------:R-:W-:Y:S02]  /*1a020*/  SGXT.U32 R25, R25, 0x3 ;  /* 0x000000031919781a */ /* 0x000fe40000000000 */
[----:B------:R-:W-:Y:S01]  /*1a030*/  SGXT.U32 R4, R4, 0x3 ;  /* 0x000000030404781a */ /* 0x000fe20000000000 */
[----:B------:R-:W-:Y:S01]  /*1a040*/  STL [R1+0x1904], R9 ;  /* 0x0019040901007387 */ /* 0x000fe20000100800 */
[C---:B------:R-:W-:Y:S02]  /*1a050*/  LOP3.LUT R5, R25.reuse, 0x8, RZ, 0xfc, !PT ;  /* 0x0000000819057812 */ /* 0x040fe400078efcff */
[----:B------:R-:W-:Y:S01]  /*1a060*/  LOP3.LUT R25, R25, 0x10, RZ, 0xfc, !PT ;  /* 0x0000001019197812 */ /* 0x000fe200078efcff */
[----:B------:R-:W-:Y:S01]  /*1a070*/  STL [R1+0x1910], R9 ;  /* 0x0019100901007387 */ /* 0x000fe20000100800 */
[----:B------:R-:W-:-:S02]  /*1a080*/  ISETP.GE.AND P0, PT, R5, UR7, PT ;  /* 0x0000000705007c0c */ /* 0x000fc4000bf06270 */
[C---:B------:R-:W-:Y:S01]  /*1a090*/  LOP3.LUT R5, R4.reuse, 0x18, RZ, 0xfc, !PT ;  /* 0x0000001804057812 */ /* 0x040fe200078efcff */
[----:B------:R-:W-:Y:S01]  /*1a0a0*/  STL [R1+0x18dc], R14 ;  /* 0x0018dc0e01007387 */ /* 0x000fe20000100800 */
[----:B------:R-:W-:Y:S02]  /*1a0b0*/  ISETP.GE.AND P1, PT, R25, UR7, PT ;  /* 0x0000000719007c0c */ /* 0x000fe4000bf26270 */
[----:B------:R-:W-:Y:S01]  /*1a0c0*/  ISETP.GE.AND P2, PT, R5, UR7, PT ;  /* 0x0000000705007c0c */ /* 0x000fe2000bf46270 */
[----:B------:R-:W-:Y:S01]  /*1a0d0*/  STL [R1+0x18e4], R14 ;  /* 0x0018e40e01007387 */ /* 0x000fe20000100800 */
[----:B------:R-:W-:Y:S02]  /*1a0e0*/  PRMT R19, RZ, 0x7610, R19 ;  /* 0x00007610ff137816 */ /* 0x000fe40000000013 */
[----:B------:R-:W-:Y:S01]  /*1a0f0*/  LOP3.LUT R4, R4, 0x20, RZ, 0xfc, !PT ;  /* 0x0000002004047812 */ /* 0x000fe200078efcff */
[----:B------:R-:W-:Y:S03]  /*1a100*/  STL [R1+0x18ec], R14 ;  /* 0x0018ec0e01007387 */ /* 0x000fe60000100800 */
[----:B------:R-:W-:Y:S01]  /*1a110*/  ISETP.GE.AND P3, PT, R4, UR7, PT ;  /* 0x0000000704007c0c */ /* 0x000fe2000bf66270 */
[----:B------:R-:W-:Y:S04]  /*1a120*/  STL [R1+0x18f4], R14 ;  /* 0x0018f40e01007387 */ /* 0x000fe80000100800 */
[----:B------:R-:W-:Y:S04]  /*1a130*/  STL [R1+0x18fc], R14 ;  /* 0x0018fc0e01007387 */ /* 0x000fe80000100800 */
[----:B------:R0:W-:Y:S04]  /*1a140*/  STL [R1+0x190c], R14 ;  /* 0x00190c0e01007387 */ /* 0x0001e80000100800 */
[----:B------:R-:W-:Y:S04]  /*1a150*/  STL [R1+0x18d8], R7 ;  /* 0x0018d80701007387 */ /* 0x000fe80000100800 */
        /* <DEDUP_REMOVED lines=12> */
[----:B------:R-:W3:Y:S04]  /*1a220*/  LDL R25, [R1+0x30c] ;  /* 0x00030c0001197983 */ /* 0x000ee80000100800 */
[----:B------:R-:W4:Y:S04]  /*1a230*/  LDL R5, [R1+0x320] ;  /* 0x0003200001057983 */ /* 0x000f280000100800 */
[----:B-1----:R-:W4:Y:S04]  /*1a240*/  LDL R26, [R1+0x308] ;  /* 0x00030800011a7983 */ /* 0x002f280000100800 */
[----:B0-----:R-:W4:Y:S04]  /*1a250*/  LDL R14, [R1+0x31c] ;  /* 0x00031c00010e7983 */ /* 0x001f280000100800 */
[----:B--2---:R3:W2:Y:S01]  /*1a260*/  @!P0 LDG.E.U16 R17, desc[UR10][R2.64] ;  /* 0x0000000a02118981 */ /* 0x0046a2000c1e1500 */
[----:B------:R-:W0:Y:S01]  /*1a270*/  S2R R4, SR_TID.X ;  /* 0x0000000000047919 */ /* 0x000e220000002100 */
[----:B---3--:R-:W-:-:S02]  /*1a280*/  @!P1 IMAD.MOV.U32 R3, RZ, RZ, R25 ;  /* 0x000000ffff039224 */ /* 0x008fc400078e0019 */
[----:B----4-:R-:W-:Y:S01]  /*1a290*/  @!P1 IMAD.MOV.U32 R2, RZ, RZ, R5 ;  /* 0x000000ffff029224 */ /* 0x010fe200078e0005 */
[----:B------:R-:W1:Y:S01]  /*1a2a0*/  S2R R25, SR_TID.X ;  /* 0x0000000000197919 */ /* 0x000e620000002100 */
[----:B0-----:R-:W-:-:S03]  /*1a2b0*/  SHF.R.U32.HI R5, RZ, 0x5, R4 ;  /* 0x00000005ff057819 */ /* 0x001fc60000011604 */
[----:B------:R0:W3:Y:S01]  /*1a2c0*/  @!P1 LDG.E.U16 R18, desc[UR10][R2.64] ;  /* 0x0000000a02129981 */ /* 0x0000e2000c1e1500 */
[----:B------:R-:W-:Y:S01]  /*1a2d0*/  SGXT.U32 R5, R5, 0x3 ;  /* 0x000000030505781a */ /* 0x000fe20000000000 */
[----:B0-----:R-:W-:Y:S01]  /*1a2e0*/  @!P2 IMAD.MOV.U32 R2, RZ, RZ, R14 ;  /* 0x000000ffff02a224 */ /* 0x001fe200078e000e */
[----:B-1----:R-:W-:-:S04]  /*1a2f0*/  SHF.R.U32.HI R3, RZ, 0x5, R25 ;  /* 0x00000005ff037819 */ /* 0x002fc80000011619 */
[----:B------:R-:W-:-:S04]  /*1a300*/  SGXT.U32 R3, R3, 0x3 ;  /* 0x000000030303781a */ /* 0x000fc80000000000 */
[----:B------:R-:W-:-:S04]  /*1a310*/  LOP3.LUT R3, R3, 0x30, RZ, 0xfc, !PT ;  /* 0x0000003003037812 */ /* 0x000fc800078efcff */
[----:B------:R-:W-:Y:S01]  /*1a320*/  ISETP.GE.AND P1, PT, R3, UR7, PT ;  /* 0x0000000703007c0c */ /* 0x000fe2000bf26270 */
[----:B------:R-:W-:-:S05]  /*1a330*/  @!P2 IMAD.MOV.U32 R3, RZ, RZ, R26 ;  /* 0x000000ffff03a224 */ /* 0x000fca00078e001a */
[----:B------:R0:W4:Y:S02]  /*1a340*/  @!P2 LDG.E.U16 R19, desc[UR10][R2.64] ;  /* 0x0000000a0213a981 */ /* 0x000124000c1e1500 */
[----:B0-----:R-:W0:Y:S02]  /*1a350*/  S2R R3, SR_TID.X ;  /* 0x0000000000037919 */ /* 0x001e240000002100 */
[----:B0-----:R-:W-:-:S04]  /*1a360*/  SHF.R.U32.HI R3, RZ, 0x5, R3 ;  /* 0x00000005ff037819 */ /* 0x001fc80000011603 */
[----:B------:R-:W-:-:S04]  /*1a370*/  SGXT.U32 R3, R3, 0x3 ;  /* 0x000000030303781a */ /* 0x000fc80000000000 */
[----:B------:R-:W-:Y:S02]  /*1a380*/  LOP3.LUT R2, R3, 0x38, RZ, 0xfc, !PT ;  /* 0x0000003803027812 */ /* 0x000fe400078efcff */
[----:B------:R-:W-:-:S04]  /*1a390*/  LOP3.LUT R5, R5, 0x28, RZ, 0xfc, !PT ;  /* 0x0000002805057812 */ /* 0x000fc800078efcff */
[----:B------:R-:W-:Y:S01]  /*1a3a0*/  ISETP.GE.AND P0, PT, R5, UR7, PT ;  /* 0x0000000705007c0c */ /* 0x000fe2000bf06270 */
[----:B--2---:R-:W-:Y:S04]  /*1a3b0*/  STL [R1+0x185c], R17 ;  /* 0x00185c1101007387 */ /* 0x004fe80000100800 */
        /* <DEDUP_REMOVED lines=21> */
[----:B------:R-:W2:Y:S04]  /*1a510*/  LDL R4, [R1+0x318] ;  /* 0x0003180001047983 */ /* 0x000ea80000100800 */
[----:B---3--:R-:W-:Y:S04]  /*1a520*/  STL [R1+0x1858], R18 ;  /* 0x0018581201007387 */ /* 0x008fe80000100800 */
[----:B------:R-:W3:Y:S04]  /*1a530*/  LDL R3, [R1+0x300] ;  /* 0x0003000001037983 */ /* 0x000ee80000100800 */
[----:B------:R-:W4:Y:S04]  /*1a540*/  LDL R25, [R1+0x2f8] ;  /* 0x0002f80001197983 */ /* 0x000f280000100800 */
[----:B------:R-:W4:Y:S01]  /*1a550*/  LDL R5, [R1+0x2fc] ;  /* 0x0002fc0001057983 */ /* 0x000f220000100800 */
[----:B------:R-:W-:-:S02]  /*1a560*/  PRMT R20, RZ, 0x7610, R20 ;  /* 0x00007610ff147816 */ /* 0x000fc40000000014 */
[----:B------:R-:W-:Y:S01]  /*1a570*/  ISETP.GE.AND P2, PT, R2, UR7, PT ;  /* 0x0000000702007c0c */ /* 0x000fe2000bf46270 */
[----:B------:R-:W4:Y:S01]  /*1a580*/  LDL R26, [R1+0x2f0] ;  /* 0x0002f000011a7983 */ /* 0x000f220000100800 */
[----:B------:R-:W-:-:S03]  /*1a590*/  PRMT R21, RZ, 0x7610, R21 ;  /* 0x00007610ff157816 */ /* 0x000fc60000000015 */
[----:B------:R-:W4:Y:S01]  /*1a5a0*/  LDL R14, [R1+0x2f4] ;  /* 0x0002f400010e7983 */ /* 0x000f220000100800 */
[----:B--2---:R-:W-:-:S05]  /*1a5b0*/  @!P3 IMAD.MOV.U32 R2, RZ, RZ, R4 ;  /* 0x000000ffff02b224 */ /* 0x004fca00078e0004 */
[----:B---3--:R0:W2:Y:S02]  /*1a5c0*/  @!P3 LDG.E.U16 R20, desc[UR10][R2.64] ;  /* 0x0000000a0214b981 */ /* 0x0080a4000c1e1500 */
[----:B0-----:R-:W0:Y:S01]  /*1a5d0*/  S2R R3, SR_TID.X ;  /* 0x0000000000037919 */ /* 0x001e220000002100 */
[----:B----4-:R-:W-:Y:S01]  /*1a5e0*/  @!P0 IMAD.MOV.U32 R2, RZ, RZ, R5 ;  /* 0x000000ffff028224 */ /* 0x010fe200078e0005 */
[----:B0-----:R-:W-:-:S04]  /*1a5f0*/  SHF.R.U32.HI R3, RZ, 0x5, R3 ;  /* 0x00000005ff037819 */ /* 0x001fc80000011603 */
[----:B------:R-:W-:-:S04]  /*1a600*/  SGXT.U32 R3, R3, 0x3 ;  /* 0x000000030303781a */ /* 0x000fc80000000000 */
[----:B------:R-:W-:-:S04]  /*1a610*/  LOP3.LUT R3, R3, 0x40, RZ, 0xfc, !PT ;  /* 0x0000004003037812 */ /* 0x000fc800078efcff */
[----:B------:R-:W-:Y:S01]  /*1a620*/  ISETP.GE.AND P3, PT, R3, UR7, PT ;  /* 0x0000000703007c0c */ /* 0x000fe2000bf66270 */
[----:B------:R-:W-:-:S05]  /*1a630*/  @!P0 IMAD.MOV.U32 R3, RZ, RZ, R25 ;  /* 0x000000ffff038224 */ /* 0x000fca00078e0019 */
[----:B------:R0:W3:Y:S01]  /*1a640*/  @!P0 LDG.E.U16 R21, desc[UR10][R2.64] ;  /* 0x0000000a02158981 */ /* 0x0000e2000c1e1500 */
[----:B------:R-:W1:Y:S01]  /*1a650*/  S2R R4, SR_TID.X ;  /* 0x0000000000047919 */ /* 0x000e620000002100 */
[----:B------:R-:W-:Y:S01]  /*1a660*/  PRMT R22, RZ, 0x7610, R22 ;  /* 0x00007610ff167816 */ /* 0x000fe20000000016 */
[----:B0-----:R-:W-:Y:S02]  /*1a670*/  @!P1 IMAD.MOV.U32 R2, RZ, RZ, R14 ;  /* 0x000000ffff029224 */ /* 0x001fe400078e000e */
[----:B------:R-:W-:Y:S01]  /*1a680*/  @!P1 IMAD.MOV.U32 R3, RZ, RZ, R26 ;  /* 0x000000ffff039224 */ /* 0x000fe200078e001a */
[----:B------:R-:W-:Y:S04]  /*1a690*/  STL [R1+0x1854], R19 ;  /* 0x0018541301007387 */ /* 0x000fe80000100800 */
[----:B------:R-:W4:Y:S04]  /*1a6a0*/  LDL R5, [R1+0x2d8] ;  /* 0x0002d80001057983 */ /* 0x000f280000100800 */
[----:B------:R0:W2:Y:S01]  /*1a6b0*/  @!P1 LDG.E.U16 R22, desc[UR10][R2.64] ;  /* 0x0000000a02169981 */ /* 0x0000a2000c1e1500 */
[----:B-1----:R-:W-:-:S04]  /*1a6c0*/  SHF.R.U32.HI R4, RZ, 0x5, R4 ;  /* 0x00000005ff047819 */ /* 0x002fc80000011604 */
[----:B------:R-:W-:-:S04]  /*1a6d0*/  SGXT.U32 R4, R4, 0x3 ;  /* 0x000000030404781a */ /* 0x000fc80000000000 */
[----:B------:R-:W-:Y:S02]  /*1a6e0*/  LOP3.LUT R25, R4, 0x48, RZ, 0xfc, !PT ;  /* 0x0000004804197812 */ /* 0x000fe400078efcff */
[----:B------:R-:W4:Y:S04]  /*1a6f0*/  LDL R4, [R1+0x2dc] ;  /* 0x0002dc0001047983 */ /* 0x000f280000100800 */
[----:B---3--:R-:W-:Y:S04]  /*1a700*/  STL [R1+0x1850], R21 ;  /* 0x0018501501007387 */ /* 0x008fe80000100800 */
[----:B------:R-:W0:Y:S04]  /*1a710*/  LDL R2, [R1+0x2e8] ;  /* 0x0002e80001027983 */ /* 0x000e280000100800 */
[----:B------:R-:W0:Y:S01]  /*1a720*/  LDL R3, [R1+0x2ec] ;  /* 0x0002ec0001037983 */ /* 0x000e220000100800 */
[----:B------:R-:W-:-:S02]  /*1a730*/  ISETP.GE.AND P0, PT, R25, UR7, PT ;  /* 0x0000000719007c0c */ /* 0x000fc4000bf06270 */
[----:B------:R-:W1:Y:S01]  /*1a740*/  S2R R25, SR_TID.X ;  /* 0x0000000000197919 */ /* 0x000e620000002100 */
[----:B------:R-:W-:Y:S01]  /*1a750*/  PRMT R23, RZ, 0x7610, R23 ;  /* 0x00007610ff177816 */ /* 0x000fe20000000017 */
[----:B------:R-:W3:Y:S01]  /*1a760*/  LDL R14, [R1+0x2d4] ;  /* 0x0002d400010e7983 */ /* 0x000ee20000100800 */
[----:B-1----:R-:W-:-:S04]  /*1a770*/  SHF.R.U32.HI R25, RZ, 0x5, R25 ;  /* 0x00000005ff197819 */ /* 0x002fc80000011619 */
[----:B------:R-:W-:-:S04]  /*1a780*/  SGXT.U32 R25, R25, 0x3 ;  /* 0x000000031919781a */ /* 0x000fc80000000000 */
[----:B------:R-:W-:-:S04]  /*1a790*/  LOP3.LUT R25, R25, 0x50, RZ, 0xfc, !PT ;  /* 0x0000005019197812 */ /* 0x000fc800078efcff */
[----:B------:R-:W-:Y:S02]  /*1a7a0*/  ISETP.GE.AND P1, PT, R25, UR7, PT ;  /* 0x0000000719007c0c */ /* 0x000fe4000bf26270 */
[----:B------:R-:W2:Y:S01]  /*1a7b0*/  LDL.LU R25, [R1+0x1918] ;  /* 0x0019180001197983 */ /* 0x000ea20000300800 */
[----:B0-----:R-:W-:-:S04]  /*1a7c0*/  @!P2 LOP3.LUT R3, R3, R2, RZ, 0x3c, !PT ;  /* 0x000000020303a212 */ /* 0x001fc800078e3cff */
[----:B------:R-:W-:-:S04]  /*1a7d0*/  @!P2 LOP3.LUT R2, R3, R2, RZ, 0x3c, !PT ;  /* 0x000000020302a212 */ /* 0x000fc800078e3cff */
[----:B------:R-:W-:-:S05]  /*1a7e0*/  @!P2 LOP3.LUT R3, R3, R2, RZ, 0x3c, !PT ;  /* 0x000000020303a212 */ /* 0x000fca00078e3cff */
[----:B------:R0:W3:Y:S04]  /*1a7f0*/  @!P2 LDG.E.U16 R23, desc[UR10][R2.64] ;  /* 0x0000000a0217a981 */ /* 0x0000e8000c1e1500 */
[----:B------:R-:W0:Y:S04]  /*1a800*/  LDL R2, [R1+0x2e0] ;  /* 0x0002e00001027983 */ /* 0x000e280000100800 */
[----:B------:R-:W0:Y:S01]  /*1a810*/  LDL R3, [R1+0x2e4] ;  /* 0x0002e40001037983 */ /* 0x000e220000100800 */
[----:B------:R-:W1:Y:S01]  /*1a820*/  S2R R26, SR_TID.X ;  /* 0x00000000001a7919 */ /* 0x000e620000002100 */
[----:B------:R-:W-:-:S02]  /*1a830*/  PRMT R24, RZ, 0x7610, R24 ;  /* 0x00007610ff187816 */ /* 0x000fc40000000018 */
[----:B-1----:R-:W-:-:S04]  /*1a840*/  SHF.R.U32.HI R26, RZ, 0x5, R26 ;  /* 0x00000005ff1a7819 */ /* 0x002fc8000001161a */
[----:B------:R-:W-:-:S04]  /*1a850*/  SGXT.U32 R26, R26, 0x3 ;  /* 0x000000031a1a781a */ /* 0x000fc80000000000 */
[----:B------:R-:W-:Y:S02]  /*1a860*/  LOP3.LUT R26, R26, 0x58, RZ, 0xfc, !PT ;  /* 0x000000581a1a7812 */ /* 0x000fe400078efcff */
[----:B--2---:R-:W-:Y:S02]  /*1a870*/  PRMT R25, RZ, 0x7610, R25 ;  /* 0x00007610ff197816 */ /* 0x004fe40000000019 */
[----:B------:R-:W-:Y:S02]  /*1a880*/  ISETP.GE.AND P2, PT, R26, UR7, PT ;  /* 0x000000071a007c0c */ /* 0x000fe4000bf46270 */
[----:B------:R-:W2:Y:S04]  /*1a890*/  LDL.LU R26, [R1+0x1914] ;  /* 0x00191400011a7983 */ /* 0x000ea80000300800 */
[----:B----4-:R1:W4:Y:S01]  /*1a8a0*/  @!P0 LDG.E.U16 R25, desc[UR10][R4.64] ;  /* 0x0000000a04198981 */ /* 0x010322000c1e1500 */
[----:B0-----:R-:W-:-:S04]  /*1a8b0*/  @!P3 LOP3.LUT R3, R3, R2, RZ, 0x3c, !PT ;  /* 0x000000020303b212 */ /* 0x001fc800078e3cff */
[----:B------:R-:W-:-:S04]  /*1a8c0*/  @!P3 LOP3.LUT R2, R3, R2, RZ, 0x3c, !PT ;  /* 0x000000020302b212 */ /* 0x000fc800078e3cff */
[----:B------:R-:W-:-:S05]  /*1a8d0*/  @!P3 LOP3.LUT R3, R3, R2, RZ, 0x3c, !PT ;  /* 0x000000020303b212 */ /* 0x000fca00078e3cff */
[----:B------:R0:W2:Y:S04]  /*1a8e0*/  @!P3 LDG.E.U16 R24, desc[UR10][R2.64] ;  /* 0x0000000a0218b981 */ /* 0x0000a8000c1e1500 */
[----:B------:R-:W4:Y:S01]  /*1a8f0*/  LDL R3, [R1+0x2d0] ;  /* 0x0002d00001037983 */ /* 0x000f220000100800 */
[----:B-1----:R-:W1:Y:S01]  /*1a900*/  S2R R5, SR_TID.X ;  /* 0x0000000000057919 */ /* 0x002e620000002100 */
[----:B0-----:R-:W-:Y:S01]  /*1a910*/  PRMT R2, RZ, 0x7610, R2 ;  /* 0x00007610ff027816 */ /* 0x001fe20000000002 */
[----:B---3--:R-:W-:Y:S01]  /*1a920*/  @!P1 IMAD.MOV.U32 R4, RZ, RZ, R14 ;  /* 0x000000ffff049224 */ /* 0x008fe200078e000e */
[----:B-1----:R-:W-:-:S04]  /*1a930*/  SHF.R.U32.HI R5, RZ, 0x5, R5 ;  /* 0x00000005ff057819 */ /* 0x002fc80000011605 */
[----:B------:R-:W-:-:S04]  /*1a940*/  SGXT.U32 R5, R5, 0x3 ;  /* 0x000000030505781a */ /* 0x000fc80000000000 */
[----:B------:R-:W-:-:S04]  /*1a950*/  LOP3.LUT R5, R5, 0x60, RZ, 0xfc, !PT ;  /* 0x0000006005057812 */ /* 0x000fc800078efcff */
[----:B------:R-:W-:Y:S01]  /*1a960*/  ISETP.GE.AND P3, PT, R5, UR7, PT ;  /* 0x0000000705007c0c */ /* 0x000fe2000bf66270 */
[----:B--2---:R-:W-:Y:S04]  /*1a970*/  STL [R1+0x184c], R24 ;  /* 0x00184c1801007387 */ /* 0x004fe80000100800 */
[----:B----4-:R-:W-:Y:S01]  /*1a980*/  STL [R1+0x1848], R25 ;  /* 0x0018481901007387 */ /* 0x010fe20000100800 */
[----:B------:R-:W-:-:S05]  /*1a990*/  @!P1 IMAD.MOV.U32 R5, RZ, RZ, R3 ;  /* 0x000000ffff059224 */ /* 0x000fca00078e0003 */
[----:B------:R0:W2:Y:S04]  /*1a9a0*/  @!P1 LDG.E.U16 R2, desc[UR10][R4.64] ;  /* 0x0000000a04029981 */ /* 0x0000a8000c1e1500 */
[----:B------:R-:W0:Y:S04]  /*1a9b0*/  LDL R4, [R1+0x2c8] ;  /* 0x0002c80001047983 */ /* 0x000e280000100800 */
[----:B------:R-:W0:Y:S01]  /*1a9c0*/  LDL R5, [R1+0x2cc] ;  /* 0x0002cc0001057983 */ /* 0x000e220000100800 */
[----:B------:R-:W-:Y:S02]  /*1a9d0*/  PRMT R26, RZ, 0x7610, R26 ;  /* 0x00007610ff1a7816 */ /* 0x000fe4000000001a */
[----:B0-----:R-:W-:-:S04]  /*1a9e0*/  @!P2 LOP3.LUT R5, R5, R4, RZ, 0x3c, !PT ;  /* 0x000000040505a212 */ /* 0x001fc800078e3cff */
[----:B------:R-:W-:-:S04]  /*1a9f0*/  @!P2 LOP3.LUT R4, R5, R4, RZ, 0x3c, !PT ;  /* 0x000000040504a212 */ /* 0x000fc800078e3cff */
[----:B------:R-:W-:-:S05]  /*1aa00*/  @!P2 LOP3.LUT R5, R5, R4, RZ, 0x3c, !PT ;  /* 0x000000040505a212 */ /* 0x000fca00078e3cff */
[----:B------:R0:W3:Y:S04]  /*1aa10*/  @!P2 LDG.E.U16 R26, desc[UR10][R4.64] ;  /* 0x0000000a041aa981 */ /* 0x0000e8000c1e1500 */
[----:B------:R-:W0:Y:S04]  /*1aa20*/  LDL R4, [R1+0x2c0] ;  /* 0x0002c00001047983 */ /* 0x000e280000100800 */
[----:B------:R-:W0:Y:S01]  /*1aa30*/  LDL R5, [R1+0x2c4] ;  /* 0x0002c40001057983 */ /* 0x000e220000100800 */
[----:B------:R-:W-:Y:S02]  /*1aa40*/  PRMT R9, RZ, 0x7610, R9 ;  /* 0x00007610ff097816 */ /* 0x000fe40000000009 */
[----:B0-----:R-:W-:-:S04]  /*1aa50*/  @!P3 LOP3.LUT R5, R5, R4, RZ, 0x3c, !PT ;  /* 0x000000040505b212 */ /* 0x001fc800078e3cff */
[----:B------:R-:W-:-:S04]  /*1aa60*/  @!P3 LOP3.LUT R4, R5, R4, RZ, 0x3c, !PT ;  /* 0x000000040504b212 */ /* 0x000fc800078e3cff */
[----:B------:R-:W-:-:S05]  /*1aa70*/  @!P3 LOP3.LUT R5, R5, R4, RZ, 0x3c, !PT ;  /* 0x000000040505b212 */ /* 0x000fca00078e3cff */
[----:B------:R-:W4:Y:S01]  /*1aa80*/  @!P3 LDG.E.U16 R9, desc[UR10][R4.64] ;  /* 0x0000000a0409b981 */ /* 0x000f22000c1e1500 */
[----:B------:R-:W0:Y:S03]  /*1aa90*/  S2R R3, SR_TID.X ;  /* 0x0000000000037919 */ /* 0x000e260000002100 */
[----:B----4-:R1:W-:Y:S04]  /*1aaa0*/  STL [R1+0x6c], R9 ;  /* 0x00006c0901007387 */ /* 0x0103e80000100800 */
[----:B-1----:R-:W4:Y:S04]  /*1aab0*/  LDL.LU R9, [R1+0x1910] ;  /* 0x0019100001097983 */ /* 0x002f280000300800 */
[----:B------:R-:W2:Y:S04]  /*1aac0*/  LDL R4, [R1+0x2b8] ;  /* 0x0002b80001047983 */ /* 0x000ea80000100800 */
[----:B------:R-:W2:Y:S01]  /*1aad0*/  LDL R5, [R1+0x2bc] ;  /* 0x0002bc0001057983 */ /* 0x000ea20000100800 */
[----:B0-----:R-:W-:-:S04]  /*1aae0*/  SHF.R.U32.HI R3, RZ, 0x5, R3 ;  /* 0x00000005ff037819 */ /* 0x001fc80000011603 */
[----:B------:R-:W-:-:S04]  /*1aaf0*/  SGXT.U32 R3, R3, 0x3 ;  /* 0x000000030303781a */ /* 0x000fc80000000000 */
[----:B------:R-:W-:-:S04]  /*1ab00*/  LOP3.LUT R3, R3, 0x68, RZ, 0xfc, !PT ;  /* 0x0000006803037812 */ /* 0x000fc800078efcff */
[----:B------:R-:W-:Y:S02]  /*1ab10*/  ISETP.GE.AND P1, PT, R3, UR7, PT ;  /* 0x0000000703007c0c */ /* 0x000fe4000bf26270 */
[----:B------:R-:W-:Y:S01]  /*1ab20*/  PRMT R16, RZ, 0x7610, R16 ;  /* 0x00007610ff107816 */ /* 0x000fe20000000010 */
[----:B------:R-:W0:Y:S10]  /*1ab30*/  S2R R14, SR_TID.X ;  /* 0x00000000000e7919 */ /* 0x000e340000002100 */
[----:B--2---:R-:W-:-:S04]  /*1ab40*/  @!P1 LOP3.LUT R5, R5, R4, RZ, 0x3c, !PT ;  /* 0x0000000405059212 */ /* 0x004fc800078e3cff */
[----:B------:R-:W-:-:S04]  /*1ab50*/  @!P1 LOP3.LUT R4, R5, R4, RZ, 0x3c, !PT ;  /* 0x0000000405049212 */ /* 0x000fc800078e3cff */
[----:B------:R-:W-:-:S05]  /*1ab60*/  @!P1 LOP3.LUT R5, R5, R4, RZ, 0x3c, !PT ;  /* 0x0000000405059212 */ /* 0x000fca00078e3cff */
[----:B------:R-:W2:Y:S01]  /*1ab70*/  @!P1 LDG.E.U16 R16, desc[UR10][R4.64] ;  /* 0x0000000a04109981 */ /* 0x000ea2000c1e1500 */
[----:B0-----:R-:W-:-:S04]  /*1ab80*/  SHF.R.U32.HI R14, RZ, 0x5, R14 ;  /* 0x00000005ff0e7819 */ /* 0x001fc8000001160e */
[----:B------:R-:W-:-:S04]  /*1ab90*/  SGXT.U32 R14, R14, 0x3 ;  /* 0x000000030e0e781a */ /* 0x000fc80000000000 */
[C---:B------:R-:W-:Y:S02]  /*1aba0*/  LOP3.LUT R3, R14.reuse, 0x70, RZ, 0xfc, !PT ;  /* 0x000000700e037812 */ /* 0x040fe400078efcff */
[----:B------:R-:W-:-:S04]  /*1abb0*/  LOP3.LUT R14, R14, 0x78, RZ, 0xfc, !PT ;  /* 0x000000780e0e7812 */ /* 0x000fc800078efcff */
[----:B------:R-:W-:Y:S02]  /*1abc0*/  ISETP.GE.AND P4, PT, R14, UR7, PT ;  /* 0x000000070e007c0c */ /* 0x000fe4000bf86270 */
[----:B------:R-:W0:Y:S02]  /*1abd0*/  S2R R14, SR_TID.X ;  /* 0x00000000000e7919 */ /* 0x000e240000002100 */
[----:B0-----:R-:W-:-:S04]  /*1abe0*/  LOP3.LUT R14, R14, 0x7f, RZ, 0xc0, !PT ;  /* 0x0000007f0e0e7812 */ /* 0x001fc800078ec0ff */
[----:B------:R-:W-:Y:S02]  /*1abf0*/  ISETP.GE.AND P3, PT, R14, UR7, PT ;  /* 0x000000070e007c0c */ /* 0x000fe4000bf66270 */
[----:B------:R-:W3:Y:S04]  /*1ac00*/  LDL.LU R14, [R1+0x190c] ;  /* 0x00190c00010e7983 */ /* 0x000ee80000300800 */
[----:B--2---:R0:W-:Y:S04]  /*1ac10*/  STL [R1+0x7c], R16 ;  /* 0x00007c1001007387 */ /* 0x0041e80000100800 */
[----:B0-----:R-:W2:Y:S04]  /*1ac20*/  LDL.LU R16, [R1+0x1908] ;  /* 0x0019080001107983 */ /* 0x001ea80000300800 */
[----:B------:R-:W2:Y:S04]  /*1ac30*/  LDL R4, [R1+0x2b0] ;  /* 0x0002b00001047983 */ /* 0x000ea80000100800 */
[----:B------:R-:W2:Y:S01]  /*1ac40*/  LDL R5, [R1+0x2b4] ;  /* 0x0002b40001057983 */ /* 0x000ea20000100800 */
[----:B------:R-:W-:-:S02]  /*1ac50*/  ISETP.GE.AND P2, PT, R3, UR7, PT ;  /* 0x0000000703007c0c */ /* 0x000fc4000bf46270 */
[----:B----4-:R-:W-:-:S11]  /*1ac60*/  PRMT R9, RZ, 0x7610, R9 ;  /* 0x00007610ff097816 */ /* 0x010fd60000000009 */
[----:B--2---:R-:W-:-:S04]  /*1ac70*/  @!P2 LOP3.LUT R5, R5, R4, RZ, 0x3c, !PT ;  /* 0x000000040505a212 */ /* 0x004fc800078e3cff */
[----:B------:R-:W-:-:S04]  /*1ac80*/  @!P2 LOP3.LUT R4, R5, R4, RZ, 0x3c, !PT ;  /* 0x000000040504a212 */ /* 0x000fc800078e3cff */
[----:B------:R-:W-:-:S05]  /*1ac90*/  @!P2 LOP3.LUT R5, R5, R4, RZ, 0x3c, !PT ;  /* 0x000000040505a212 */ /* 0x000fca00078e3cff */
[----:B------:R-:W2:Y:S04]  /*1aca0*/  @!P2 LDG.E.U16 R9, desc[UR10][R4.64] ;  /* 0x0000000a0409a981 */ /* 0x000ea8000c1e1500 */
[----:B--2---:R0:W-:Y:S04]  /*1acb0*/  STL [R1+0x78], R9 ;  /* 0x0000780901007387 */ /* 0x0041e80000100800 */
[----:B0-----:R-:W2:Y:S04]  /*1acc0*/  LDL.LU R9, [R1+0x1904] ;  /* 0x0019040001097983 */ /* 0x001ea80000300800 */
[----:B------:R-:W4:Y:S04]  /*1acd0*/  LDL R4, [R1+0x2a8] ;  /* 0x0002a80001047983 */ /* 0x000f280000100800 */
[----:B------:R-:W4:Y:S01]  /*1ace0*/  LDL R5, [R1+0x2ac] ;  /* 0x0002ac0001057983 */ /* 0x000f220000100800 */
[----:B------:R-:W-:Y:S01]  /*1acf0*/  PRMT R0, RZ, 0x7610, R0 ;  /* 0x00007610ff007816 */ /* 0x000fe20000000000 */
[----:B------:R-:W0:Y:S01]  /*1ad00*/  S2R R3, SR_TID.X ;  /* 0x0000000000037919 */ /* 0x000e220000002100 */
[----:B----4-:R-:W-:-:S04]  /*1ad10*/  @!P4 LOP3.LUT R5, R5, R4, RZ, 0x3c, !PT ;  /* 0x000000040505c212 */ /* 0x010fc800078e3cff */
[----:B------:R-:W-:-:S04]  /*1ad20*/  @!P4 LOP3.LUT R4, R5, R4, RZ, 0x3c, !PT ;  /* 0x000000040504c212 */ /* 0x000fc800078e3cff */
[----:B------:R-:W-:-:S05]  /*1ad30*/  @!P4 LOP3.LUT R5, R5, R4, RZ, 0x3c, !PT ;  /* 0x000000040505c212 */ /* 0x000fca00078e3cff */
[----:B------:R-:W4:Y:S04]  /*1ad40*/  @!P4 LDG.E.U16 R0, desc[UR10][R4.64] ;  /* 0x0000000a0400c981 */ /* 0x000f28000c1e1500 */
[----:B------:R-:W2:Y:S04]  /*1ad50*/  LDL R4, [R1+0x304] ;  /* 0x0003040001047983 */ /* 0x000ea80000100800 */
[----:B------:R-:W2:Y:S01]  /*1ad60*/  LDL R5, [R1+0x314] ;  /* 0x0003140001057983 */ /* 0x000ea20000100800 */
[----:B0-----:R-:W-:-:S04]  /*1ad70*/  SHF.R.U32.HI R3, RZ, 0x5, R3 ;  /* 0x00000005ff037819 */ /* 0x001fc80000011603 */
[----:B------:R-:W-:-:S04]  /*1ad80*/  SGXT.U32 R3, R3, 0x3 ;  /* 0x000000030303781a */ /* 0x000fc80000000000 */
[----:B------:R-:W-:Y:S02]  /*1ad90*/  ISETP.GE.AND P0, PT, R3, UR7, PT ;  /* 0x0000000703007c0c */ /* 0x000fe4000bf06270 */
[----:B------:R-:W-:Y:S01]  /*1ada0*/  PRMT R16, RZ, 0x7610, R16 ;  /* 0x00007610ff107816 */ /* 0x000fe20000000010 */
[----:B----4-:R-:W-:Y:S10]  /*1adb0*/  STL [R1+0x183c], R0 ;  /* 0x00183c0001007387 */ /* 0x010ff40000100800 */
[----:B--2---:R-:W-:-:S04]  /*1adc0*/  @!P0 LOP3.LUT R5, R5, R4, RZ, 0x3c, !PT ;  /* 0x0000000405058212 */ /* 0x004fc800078e3cff */
[----:B------:R-:W-:-:S04]  /*1add0*/  @!P0 LOP3.LUT R4, R5, R4, RZ, 0x3c, !PT ;  /* 0x0000000405048212 */ /* 0x000fc800078e3cff */
[----:B------:R-:W-:Y:S01]  /*1ade0*/  @!P0 LOP3.LUT R5, R5, R4, RZ, 0x3c, !PT ;  /* 0x0000000405058212 */ /* 0x000fe200078e3cff */
[----:B------:R-:W-:Y:S04]  /*1adf0*/  STL [R1+0x1840], R0 ;  /* 0x0018400001007387 */ /* 0x000fe80000100800 */
[----:B------:R-:W-:Y:S04]  /*1ae00*/  STL [R1+0x1844], R0 ;  /* 0x0018440001007387 */ /* 0x000fe80000100800 */
[----:B------:R0:W2:Y:S04]  /*1ae10*/  @!P0 LDG.E.U16 R16, desc[UR10][R4.64] ;  /* 0x0000000a04108981 */ /* 0x0000a8000c1e1500 */
[----:B------:R-:W0:Y:S04]  /*1ae20*/  LDL R4, [R1+0xa98] ;  /* 0x000a980001047983 */ /* 0x000e280000100800 */
[----:B------:R-:W0:Y:S01]  /*1ae30*/  LDL R5, [R1+0xa9c] ;  /* 0x000a9c0001057983 */ /* 0x000e220000100800 */
[----:B------:R-:W-:Y:S01]  /*1ae40*/  PRMT R7, RZ, 0x7610, R7 ;  /* 0x00007610ff077816 */ /* 0x000fe20000000007 */
[----:B------:R-:W-:Y:S01]  /*1ae50*/  BAR.SYNC.DEFER_BLOCKING 0x0 ;  /* 0x0000000000007b1d */ /* 0x000fe20000010000 */
[----:B0-----:R-:W-:-:S04]  /*1ae60*/  @!P3 LOP3.LUT R5, R5, R4, RZ, 0x3c, !PT ;  /* 0x000000040505b212 */ /* 0x001fc800078e3cff */
[----:B------:R-:W-:-:S04]  /*1ae70*/  @!P3 LOP3.LUT R4, R5, R4, RZ, 0x3c, !PT ;  /* 0x000000040504b212 */ /* 0x000fc800078e3cff */
[----:B------:R-:W-:-:S05]  /*1ae80*/  @!P3 LOP3.LUT R5, R5, R4, RZ, 0x3c, !PT ;  /* 0x000000040505b212 */ /* 0x000fca00078e3cff */
[----:B------:R-:W4:Y:S04]  /*1ae90*/  @!P3 LDG.E.U16 R7, desc[UR10][R4.64] ;  /* 0x0000000a0407b981 */ /* 0x000f28000c1e1500 */
[----:B----4-:R0:W-:Y:S04]  /*1aea0*/  STL [R1+0x20], R7 ;  /* 0x0000200701007387 */ /* 0x0101e80000100800 */
[----:B0-----:R-:W4:Y:S04]  /*1aeb0*/  LDL.LU R7, [R1+0x1900] ;  /* 0x0019000001077983 */ /* 0x001f280000300800 */
[----:B------:R-:W2:Y:S04]  /*1aec0*/  LDL R4, [R1+0x334] ;  /* 0x0003340001047983 */ /* 0x000ea80000100800 */
[----:B------:R-:W2:Y:S01]  /*1aed0*/  LDL R5, [R1+0xa8c] ;  /* 0x000a8c0001057983 */ /* 0x000ea20000100800 */
[----:B---3--:R-:W-:-:S02]  /*1aee0*/  PRMT R14, RZ, 0x7610, R14 ;  /* 0x00007610ff0e7816 */ /* 0x008fc4000000000e */
[----:B--2---:R-:W-:-:S04]  /*1aef0*/  @!P3 LOP3.LUT R5, R5, R4, RZ, 0x3c, !PT ;  /* 0x000000040505b212 */ /* 0x004fc800078e3cff */
[----:B------:R-:W-:-:S04]  /*1af00*/  @!P3 LOP3.LUT R4, R5, R4, RZ, 0x3c, !PT ;  /* 0x000000040504b212 */ /* 0x000fc800078e3cff */
[----:B------:R-:W-:-:S05]  /*1af10*/  @!P3 LOP3.LUT R5, R5, R4, RZ, 0x3c, !PT ;  /* 0x000000040505b212 */ /* 0x000fca00078e3cff */
[----:B------:R-:W2:Y:S04]  /*1af20*/  @!P3 LDG.E.U16 R14, desc[UR10][R4.64] ;  /* 0x0000000a040eb981 */ /* 0x000ea8000c1e1500 */
[----:B--2---:R0:W-:Y:S04]  /*1af30*/  STL [R1+0x68], R14 ;  /* 0x0000680e01007387 */ /* 0x0041e80000100800 */
[----:B0-----:R-:W2:Y:S04]  /*1af40*/  LDL.LU R14, [R1+0x18fc] ;  /* 0x0018fc00010e7983 */ /* 0x001ea80000300800 */
[----:B------:R-:W3:Y:S04]  /*1af50*/  LDL R4, [R1+0xa78] ;  /* 0x000a780001047983 */ /* 0x000ee80000100800 */
[----:B------:R-:W3:Y:S01]  /*1af60*/  LDL R5, [R1+0xa7c] ;  /* 0x000a7c0001057983 */ /* 0x000ee20000100800 */
[----:B------:R-:W-:-:S02]  /*1af70*/  PRMT R9, RZ, 0x7610, R9 ;  /* 0x00007610ff097816 */ /* 0x000fc40000000009 */
[----:B---3--:R-:W-:-:S04]  /*1af80*/  @!P3 LOP3.LUT R5, R5, R4, RZ, 0x3c, !PT ;  /* 0x000000040505b212 */ /* 0x008fc800078e3cff */
[----:B------:R-:W-:-:S04]  /*1af90*/  @!P3 LOP3.LUT R4, R5, R4, RZ, 0x3c, !PT ;  /* 0x000000040504b212 */ /* 0x000fc800078e3cff */
[----:B------:R-:W-:-:S05]  /*1afa0*/  @!P3 LOP3.LUT R5, R5, R4, RZ, 0x3c, !PT ;  /* 0x000000040505b212 */ /* 0x000fca00078e3cff */
[----:B------:R-:W3:Y:S04]  /*1afb0*/  @!P3 LDG.E.U16 R9, desc[UR10][R4.64] ;  /* 0x0000000a0409b981 */ /* 0x000ee8000c1e1500 */
[----:B---3--:R0:W-:Y:S04]  /*1afc0*/  STL [R1+0x70], R9 ;  /* 0x0000700901007387 */ /* 0x0081e80000100800 */
[----:B0-----:R-:W3:Y:S04]  /*1afd0*/  LDL.LU R9, [R1+0x18f8] ;  /* 0x0018f80001097983 */ /* 0x001ee80000300800 */
[----:B------:R-:W3:Y:S04]  /*1afe0*/  LDL R4, [R1+0xa58] ;  /* 0x000a580001047983 */ /* 0x000ee80000100800 */
[----:B------:R-:W3:Y:S01]  /*1aff0*/  LDL R5, [R1+0xa5c] ;  /* 0x000a5c0001057983 */ /* 0x000ee20000100800 */
[----:B--2---:R-:W-:-:S02]  /*1b000*/  PRMT R14, RZ, 0x7610, R14 ;  /* 0x00007610ff0e7816 */ /* 0x004fc4000000000e */
[----:B---3--:R-:W-:-:S04]  /*1b010*/  @!P3 LOP3.LUT R5, R5, R4, RZ, 0x3c, !PT ;  /* 0x000000040505b212 */ /* 0x008fc800078e3cff */
        /* <DEDUP_REMOVED lines=61> */
[----:B----4-:R-:W-:-:S02]  /*1b3f0*/  PRMT R7, RZ, 0x7610, R7 ;  /* 0x00007610ff077816 */ /* 0x010fc40000000007 */
[----:B---3--:R-:W-:-:S04]  /*1b400*/  @!P3 LOP3.LUT R5, R5, R4, RZ, 0x3c, !PT ;  /* 0x000000040505b212 */ /* 0x008fc800078e3cff */
[----:B------:R-:W-:-:S04]  /*1b410*/  @!P3 LOP3.LUT R4, R5, R4, RZ, 0x3c, !PT ;  /* 0x000000040504b212 */ /* 0x000fc800078e3cff */
[----:B------:R-:W-:-:S05]  /*1b420*/  @!P3 LOP3.LUT R5, R5, R4, RZ, 0x3c, !PT ;  /* 0x000000040505b212 */ /* 0x000fca00078e3cff */
[----:B------:R-:W3:Y:S04]  /*1b430*/  @!P3 LDG.E.U16 R7, desc[UR10][R4.64] ;  /* 0x0000000a0407b981 */ /* 0x000ee8000c1e1500 */
[----:B---3--:R0:W-:Y:S04]  /*1b440*/  STL [R1+0x48], R7 ;  /* 0x0000480701007387 */ /* 0x0081e80000100800 */
[----:B0-----:R-:W3:Y:S04]  /*1b450*/  LDL.LU R7, [R1+0x18d8] ;  /* 0x0018d80001077983 */ /* 0x001ee80000300800 */
[----:B------:R-:W4:Y:S04]  /*1b460*/  LDL R4, [R1+0x958] ;  /* 0x0009580001047983 */ /* 0x000f280000100800 */
[----:B------:R-:W4:Y:S01]  /*1b470*/  LDL R5, [R1+0x95c] ;  /* 0x00095c0001057983 */ /* 0x000f220000100800 */
[----:B------:R-:W-:-:S02]  /*1b480*/  PRMT R11, RZ, 0x7610, R11 ;  /* 0x00007610ff0b7816 */ /* 0x000fc4000000000b */
[----:B----4-:R-:W-:-:S04]  /*1b490*/  @!P3 LOP3.LUT R5, R5, R4, RZ, 0x3c, !PT ;  /* 0x000000040505b212 */ /* 0x010fc800078e3cff */
[----:B------:R-:W-:-:S04]  /*1b4a0*/  @!P3 LOP3.LUT R4, R5, R4, RZ, 0x3c, !PT ;  /* 0x000000040504b212 */ /* 0x000fc800078e3cff */
[----:B------:R-:W-:-:S05]  /*1b4b0*/  @!P3 LOP3.LUT R5, R5, R4, RZ, 0x3c, !PT ;  /* 0x000000040505b212 */ /* 0x000fca00078e3cff */
[----:B------:R-:W4:Y:S04]  /*1b4c0*/  @!P3 LDG.E.U16 R11, desc[UR10][R4.64] ;  /* 0x0000000a040bb981 */ /* 0x000f28000c1e1500 */
[----:B----4-:R0:W-:Y:S04]  /*1b4d0*/  STL [R1+0x44], R11 ;  /* 0x0000440b01007387 */ /* 0x0101e80000100800 */
[----:B0-----:R-:W4:Y:S04]  /*1b4e0*/  LDL.LU R11, [R1+0x18d4] ;  /* 0x0018d400010b7983 */ /* 0x001f280000300800 */
[----:B------:R-:W2:Y:S04]  /*1b4f0*/  LDL R4, [R1+0x938] ;  /* 0x0009380001047983 */ /* 0x000ea80000100800 */
[----:B------:R-:W2:Y:S01]  /*1b500*/  LDL R5, [R1+0x93c] ;  /* 0x00093c0001057983 */ /* 0x000ea20000100800 */
[----:B------:R-:W-:-:S02]  /*1b510*/  PRMT R9, RZ, 0x7610, R9 ;  /* 0x00007610ff097816 */ /* 0x000fc40000000009 */
[----:B--2---:R-:W-:-:S04]  /*1b520*/  @!P3 LOP3.LUT R5, R5, R4, RZ, 0x3c, !PT ;  /* 0x000000040505b212 */ /* 0x004fc800078e3cff */
[----:B------:R-:W-:-:S04]  /*1b530*/  @!P3 LOP3.LUT R4, R5, R4, RZ, 0x3c, !PT ;  /* 0x000000040504b212 */ /* 0x000fc800078e3cff */
[----:B------:R-:W-:-:S05]  /*1b540*/  @!P3 LOP3.LUT R5, R5, R4, RZ, 0x3c, !PT ;  /* 0x000000040505b212 */ /* 0x000fca00078e3cff */
[----:B------:R0:W2:Y:S04]  /*1b550*/  @!P3 LDG.E.U16 R9, desc[UR10][R4.64] ;  /* 0x0000000a0409b981 */ /* 0x0000a8000c1e1500 */
[----:B------:R-:W0:Y:S04]  /*1b560*/  LDL R4, [R1+0x918] ;  /* 0x0009180001047983 */ /* 0x000e280000100800 */
[----:B------:R-:W0:Y:S01]  /*1b570*/  LDL R5, [R1+0x91c] ;  /* 0x00091c0001057983 */ /* 0x000e220000100800 */
[----:B------:R-:W-:Y:S02]  /*1b580*/  PRMT R8, RZ, 0x7610, R8 ;  /* 0x00007610ff087816 */ /* 0x000fe40000000008 */
[----:B0-----:R-:W-:-:S04]  /*1b590*/  @!P3 LOP3.LUT R5, R5, R4, RZ, 0x3c, !PT ;  /* 0x000000040505b212 */ /* 0x001fc800078e3cff */
[----:B------:R-:W-:-:S04]  /*1b5a0*/  @!P3 LOP3.LUT R4, R5, R4, RZ, 0x3c, !PT ;  /* 0x000000040504b212 */ /* 0x000fc800078e3cff */
[----:B------:R-:W-:-:S05]  /*1b5b0*/  @!P3 LOP3.LUT R5, R5, R4, RZ, 0x3c, !PT ;  /* 0x000000040505b212 */ /* 0x000fca00078e3cff */
[----:B------:R-:W3:Y:S04]  /*1b5c0*/  @!P3 LDG.E.U16 R8, desc[UR10][R4.64] ;  /* 0x0000000a0408b981 */ /* 0x000ee8000c1e1500 */
[----:B--2---:R0:W-:Y:S04]  /*1b5d0*/  STL [R1+0x40], R9 ;  /* 0x0000400901007387 */ /* 0x0041e80000100800 */
[----:B0-----:R-:W2:Y:S04]  /*1b5e0*/  LDL R9, [R1+0x87c] ;  /* 0x00087c0001097983 */ /* 0x001ea80000100800 */
[----:B---3--:R0:W-:Y:S04]  /*1b5f0*/  STL [R1+0x3c], R8 ;  /* 0x00003c0801007387 */ /* 0x0081e80000100800 */
[----:B0-----:R-:W3:Y:S04]  /*1b600*/  LDL.LU R8, [R1+0x18d0] ;  /* 0x0018d00001087983 */ /* 0x001ee80000300800 */
[----:B------:R-:W2:Y:S04]  /*1b610*/  LDL R4, [R1+0x8f8] ;  /* 0x0008f80001047983 */ /* 0x000ea80000100800 */
[----:B------:R-:W2:Y:S01]  /*1b620*/  LDL R5, [R1+0x8fc] ;  /* 0x0008fc0001057983 */ /* 0x000ea20000100800 */
[----:B------:R-:W-:-:S02]  /*1b630*/  PRMT R15, RZ, 0x7610, R15 ;  /* 0x00007610ff0f7816 */ /* 0x000fc4000000000f */
[----:B--2---:R-:W-:-:S04]  /*1b640*/  @!P3 LOP3.LUT R5, R5, R4, RZ, 0x3c, !PT ;  /* 0x000000040505b212 */ /* 0x004fc800078e3cff */
[----:B------:R-:W-:-:S04]  /*1b650*/  @!P3 LOP3.LUT R4, R5, R4, RZ, 0x3c, !PT ;  /* 0x000000040504b212 */ /* 0x000fc800078e3cff */
[----:B------:R-:W-:-:S05]  /*1b660*/  @!P3 LOP3.LUT R5, R5, R4, RZ, 0x3c, !PT ;  /* 0x000000040505b212 */ /* 0x000fca00078e3cff */
[----:B------:R-:W2:Y:S04]  /*1b670*/  @!P3 LDG.E.U16 R15, desc[UR10][R4.64] ;  /* 0x0000000a040fb981 */ /* 0x000ea8000c1e1500 */
[----:B--2---:R0:W-:Y:S04]  /*1b680*/  STL [R1+0x38], R15 ;  /* 0x0000380f01007387 */ /* 0x0041e80000100800 */
[----:B0-----:R-:W2:Y:S04]  /*1b690*/  LDL.LU R15, [R1+0x18cc] ;  /* 0x0018cc00010f7983 */ /* 0x001ea80000300800 */
        /* <DEDUP_REMOVED lines=27> */
[----:B------:R-:W2:Y:S01]  /*1b850*/  LDL R5, [R1+0x878] ;  /* 0x0008780001057983 */ /* 0x000ea20000100800 */
[----:B------:R-:W-:Y:S01]  /*1b860*/  PRMT R28, RZ, 0x7610, R28 ;  /* 0x00007610ff1c7816 */ /* 0x000fe2000000001c */
[----:B------:R-:W-:-:S02]  /*1b870*/  @!P3 IMAD.MOV.U32 R4, RZ, RZ, R9 ;  /* 0x000000ffff04b224 */ /* 0x000fc400078e0009 */
[----:B------:R-:W3:Y:S04]  /*1b880*/  LDL R9, [R1+0x7dc] ;  /* 0x0007dc0001097983 */ /* 0x000ee80000100800 */
[----:B--2---:R-:W2:Y:S04]  /*1b890*/  @!P3 LDG.E.U16 R28, desc[UR10][R4.64] ;  /* 0x0000000a041cb981 */ /* 0x004ea8000c1e1500 */
        /* <DEDUP_REMOVED lines=30> */
[----:B----4-:R-:W-:Y:S01]  /*1ba80*/  PRMT R11, RZ, 0x7610, R11 ;  /* 0x00007610ff0b7816 */ /* 0x010fe2000000000b */
[----:B------:R-:W-:Y:S01]  /*1ba90*/  @!P3 IMAD.MOV.U32 R4, RZ, RZ, R14 ;  /* 0x000000ffff04b224 */ /* 0x000fe200078e000e */
[----:B------:R-:W-:Y:S01]  /*1baa0*/  PRMT R8, RZ, 0x7610, R8 ;  /* 0x00007610ff087816 */ /* 0x000fe20000000008 */
[----:B------:R-:W4:Y:S04]  /*1bab0*/  LDL R14, [R1+0x758] ;  /* 0x00075800010e7983 */ /* 0x000f280000100800 */
[----:B--2---:R0:W2:Y:S04]  /*1bac0*/  @!P3 LDG.E.U16 R11, desc[UR10][R4.64] ;  /* 0x0000000a040bb981 */ /* 0x0040a8000c1e1500 */
[----:B------:R-:W3:Y:S01]  /*1bad0*/  LDL R5, [R1+0x7d8] ;  /* 0x0007d80001057983 */ /* 0x000ee20000100800 */
[----:B0-----:R-:W-:-:S03]  /*1bae0*/  @!P3 IMAD.MOV.U32 R4, RZ, RZ, R9 ;  /* 0x000000ffff04b224 */ /* 0x001fc600078e0009 */
[----:B--2---:R0:W-:Y:S01]  /*1baf0*/  STL [R1+0x14], R11 ;  /* 0x0000140b01007387 */ /* 0x0041e20000100800 */
[----:B------:R-:W-:-:S03]  /*1bb00*/  PRMT R12, RZ, 0x7610, R12 ;  /* 0x00007610ff0c7816 */ /* 0x000fc6000000000c */
[----:B------:R-:W2:Y:S04]  /*1bb10*/  LDL R9, [R1+0x738] ;  /* 0x0007380001097983 */ /* 0x000ea80000100800 */
[----:B---3--:R1:W3:Y:S04]  /*1bb20*/  @!P3 LDG.E.U16 R8, desc[UR10][R4.64] ;  /* 0x0000000a0408b981 */ /* 0x0082e8000c1e1500 */
[----:B0-----:R-:W2:Y:S04]  /*1bb30*/  LDL R11, [R1+0x75c] ;  /* 0x00075c00010b7983 */ /* 0x001ea80000100800 */
[----:B------:R-:W1:Y:S04]  /*1bb40*/  LDL R4, [R1+0x7b8] ;  /* 0x0007b80001047983 */ /* 0x000e680000100800 */
[----:B------:R-:W1:Y:S02]  /*1bb50*/  LDL R5, [R1+0x7bc] ;  /* 0x0007bc0001057983 */ /* 0x000e640000100800 */
[----:B-1----:R-:W-:-:S04]  /*1bb60*/  @!P3 LOP3.LUT R5, R5, R4, RZ, 0x3c, !PT ;  /* 0x000000040505b212 */ /* 0x002fc800078e3cff */
[----:B------:R-:W-:-:S04]  /*1bb70*/  @!P3 LOP3.LUT R4, R5, R4, RZ, 0x3c, !PT ;  /* 0x000000040504b212 */ /* 0x000fc800078e3cff */
[----:B------:R-:W-:-:S05]  /*1bb80*/  @!P3 LOP3.LUT R5, R5, R4, RZ, 0x3c, !PT ;  /* 0x000000040505b212 */ /* 0x000fca00078e3cff */
[----:B------:R-:W2:Y:S04]  /*1bb90*/  @!P3 LDG.E.U16 R12, desc[UR10][R4.64] ;  /* 0x0000000a040cb981 */ /* 0x000ea8000c1e1500 */
[----:B---3--:R0:W-:Y:S04]  /*1bba0*/  STL [R1+0x10], R8 ;  /* 0x0000100801007387 */ /* 0x0081e80000100800 */
[----:B0-----:R-:W3:Y:S04]  /*1bbb0*/  LDL R8, [R1+0x73c] ;  /* 0x00073c0001087983 */ /* 0x001ee80000100800 */
[----:B--2---:R0:W-:Y:S04]  /*1bbc0*/  STL [R1+0xc], R12 ;  /* 0x00000c0c01007387 */ /* 0x0041e80000100800 */
[----:B0-----:R-:W2:Y:S04]  /*1bbd0*/  LDL.LU R12, [R1+0x18b4] ;  /* 0x0018b400010c7983 */ /* 0x001ea80000300800 */
[----:B------:R-:W2:Y:S01]  /*1bbe0*/  LDL R5, [R1+0x798] ;  /* 0x0007980001057983 */ /* 0x000ea20000100800 */
[----:B------:R-:W-:Y:S01]  /*1bbf0*/  PRMT R6, RZ, 0x7610, R6 ;  /* 0x00007610ff067816 */ /* 0x000fe20000000006 */
[----:B------:R-:W-:Y:S01]  /*1bc00*/  @!P3 IMAD.MOV.U32 R4, RZ, RZ, R7 ;  /* 0x000000ffff04b224 */ /* 0x000fe200078e0007 */
[----:B------:R-:W-:Y:S01]  /*1bc10*/  PRMT R15, RZ, 0x7610, R15 ;  /* 0x00007610ff0f7816 */ /* 0x000fe2000000000f */
[----:B------:R-:W3:Y:S04]  /*1bc20*/  LDL R7, [R1+0x718] ;  /* 0x0007180001077983 */ /* 0x000ee80000100800 */
[----:B--2---:R0:W2:Y:S04]  /*1bc30*/  @!P3 LDG.E.U16 R6, desc[UR10][R4.64] ;  /* 0x0000000a0406b981 */ /* 0x0040a8000c1e1500 */
[----:B------:R-:W0:Y:S04]  /*1bc40*/  LDL R4, [R1+0x778] ;  /* 0x0007780001047983 */ /* 0x000e280000100800 */
[----:B------:R-:W0:Y:S01]  /*1bc50*/  LDL R5, [R1+0x77c] ;  /* 0x00077c0001057983 */ /* 0x000e220000100800 */
[----:B------:R-:W-:-:S02]  /*1bc60*/  PRMT R10, RZ, 0x7610, R10 ;  /* 0x00007610ff0a7816 */ /* 0x000fc4000000000a */
[----:B0-----:R-:W-:-:S04]  /*1bc70*/  @!P3 LOP3.LUT R5, R5, R4, RZ, 0x3c, !PT ;  /* 0x000000040505b212 */ /* 0x001fc800078e3cff */
[----:B------:R-:W-:-:S04]  /*1bc80*/  @!P3 LOP3.LUT R4, R5, R4, RZ, 0x3c, !PT ;  /* 0x000000040504b212 */ /* 0x000fc800078e3cff */
[----:B------:R-:W-:-:S05]  /*1bc90*/  @!P3 LOP3.LUT R5, R5, R4, RZ, 0x3c, !PT ;  /* 0x000000040505b212 */ /* 0x000fca00078e3cff */
[----:B------:R0:W3:Y:S02]  /*1bca0*/  @!P3 LDG.E.U16 R15, desc[UR10][R4.64] ;  /* 0x0000000a040fb981 */ /* 0x0000e4000c1e1500 */
[----:B0-----:R-:W-:Y:S02]  /*1bcb0*/  @!P3 IMAD.MOV.U32 R4, RZ, RZ, R11 ;  /* 0x000000ffff04b224 */ /* 0x001fe400078e000b */
[----:B----4-:R-:W-:-:S05]  /*1bcc0*/  @!P3 IMAD.MOV.U32 R5, RZ, RZ, R14 ;  /* 0x000000ffff05b224 */ /* 0x010fca00078e000e */
[----:B------:R3:W4:Y:S04]  /*1bcd0*/  @!P3 LDG.E.U16 R10, desc[UR10][R4.64] ;  /* 0x0000000a040ab981 */ /* 0x000728000c1e1500 */
[----:B--2---:R0:W-:Y:S04]  /*1bce0*/  STL [R1+0x8], R6 ;  /* 0x0000080601007387 */ /* 0x0041e80000100800 */
[----:B------:R-:W2:Y:S04]  /*1bcf0*/  LDL R11, [R1+0x6f8] ;  /* 0x0006f800010b7983 */ /* 0x000ea80000100800 */
[----:B0-----:R-:W2:Y:S01]  /*1bd00*/  LDL R6, [R1+0x71c] ;  /* 0x00071c0001067983 */ /* 0x001ea20000100800 */
[----:B---3--:R-:W-:-:S02]  /*1bd10*/  @!P3 IMAD.MOV.U32 R4, RZ, RZ, R8 ;  /* 0x000000ffff04b224 */ /* 0x008fc400078e0008 */
[----:B------:R-:W-:Y:S01]  /*1bd20*/  @!P3 IMAD.MOV.U32 R5, RZ, RZ, R9 ;  /* 0x000000ffff05b224 */ /* 0x000fe200078e0009 */
[----:B------:R-:W-:-:S06]  /*1bd30*/  PRMT R29, RZ, 0x7610, R29 ;  /* 0x00007610ff1d7816 */ /* 0x000fcc000000001d */
[----:B------:R2:W3:Y:S04]  /*1bd40*/  @!P3 LDG.E.U16 R29, desc[UR10][R4.64] ;  /* 0x0000000a041db981 */ /* 0x0004e8000c1e1500 */
[----:B----4-:R0:W-:Y:S04]  /*1bd50*/  STL [R1], R10 ;  /* 0x0000000a01007387 */ /* 0x0101e80000100800 */
[----:B------:R-:W4:Y:S04]  /*1bd60*/  LDL R9, [R1+0x6d8] ;  /* 0x0006d80001097983 */ /* 0x000f280000100800 */
[----:B------:R-:W4:Y:S04]  /*1bd70*/  LDL R8, [R1+0x6dc] ;  /* 0x0006dc0001087983 */ /* 0x000f280000100800 */
[----:B0-----:R-:W4:Y:S01]  /*1bd80*/  LDL R10, [R1+0x6fc] ;  /* 0x0006fc00010a7983 */ /* 0x001f220000100800 */
[----:B------:R-:W-:Y:S01]  /*1bd90*/  PRMT R28, RZ, 0x7610, R28 ;  /* 0x00007610ff1c7816 */ /* 0x000fe2000000001c */
[----:B--2---:R-:W-:-:S02]  /*1bda0*/  @!P3 IMAD.MOV.U32 R4, RZ, RZ, R6 ;  /* 0x000000ffff04b224 */ /* 0x004fc400078e0006 */
[----:B------:R-:W-:Y:S01]  /*1bdb0*/  @!P3 IMAD.MOV.U32 R5, RZ, RZ, R7 ;  /* 0x000000ffff05b224 */ /* 0x000fe200078e0007 */
[----:B------:R-:W-:-:S04]  /*1bdc0*/  PRMT R27, RZ, 0x7610, R27 ;  /* 0x00007610ff1b7816 */ /* 0x000fc8000000001b */
[----:B------:R0:W2:Y:S02]  /*1bdd0*/  @!P3 LDG.E.U16 R28, desc[UR10][R4.64] ;  /* 0x0000000a041cb981 */ /* 0x0000a4000c1e1500 */
[----:B0-----:R-:W-:Y:S01]  /*1bde0*/  @!P3 IMAD.MOV.U32 R5, RZ, RZ, R11 ;  /* 0x000000ffff05b224 */ /* 0x001fe200078e000b */
[----:B------:R-:W-:Y:S01]  /*1bdf0*/  PRMT R3, RZ, 0x7610, R3 ;  /* 0x00007610ff037816 */ /* 0x000fe20000000003 */
[----:B---3--:R-:W-:Y:S04]  /*1be00*/  STL [R1+0x17dc], R29 ;  /* 0x0017dc1d01007387 */ /* 0x008fe80000100800 */
[----:B------:R-:W-:Y:S04]  /*1be10*/  STL [R1+0x17e0], R29 ;  /* 0x0017e01d01007387 */ /* 0x000fe80000100800 */
[----:B------:R-:W3:Y:S04]  /*1be20*/  LDL R7, [R1+0x6b8] ;  /* 0x0006b80001077983 */ /* 0x000ee80000100800 */
[----:B------:R-:W3:Y:S01]  /*1be30*/  LDL R6, [R1+0x6bc] ;  /* 0x0006bc0001067983 */ /* 0x000ee20000100800 */
[----:B----4-:R-:W-:-:S05]  /*1be40*/  @!P3 IMAD.MOV.U32 R4, RZ, RZ, R10 ;  /* 0x000000ffff04b224 */ /* 0x010fca00078e000a */
[----:B------:R0:W4:Y:S02]  /*1be50*/  @!P3 LDG.E.U16 R27, desc[UR10][R4.64] ;  /* 0x0000000a041bb981 */ /* 0x000124000c1e1500 */
[----:B0-----:R-:W-:Y:S02]  /*1be60*/  @!P3 IMAD.MOV.U32 R4, RZ, RZ, R8 ;  /* 0x000000ffff04b224 */ /* 0x001fe400078e0008 */
[----:B------:R-:W-:-:S05]  /*1be70*/  @!P3 IMAD.MOV.U32 R5, RZ, RZ, R9 ;  /* 0x000000ffff05b224 */ /* 0x000fca00078e0009 */
[----:B------:R0:W4:Y:S04]  /*1be80*/  @!P3 LDG.E.U16 R3, desc[UR10][R4.64] ;  /* 0x0000000a0403b981 */ /* 0x000128000c1e1500 */
[----:B--2---:R-:W-:Y:S04]  /*1be90*/  STL [R1+0x17d8], R28 ;  /* 0x0017d81c01007387 */ /* 0x004fe80000100800 */
[----:B------:R-:W-:Y:S04]  /*1bea0*/  STL [R1+0x17e4], R28 ;  /* 0x0017e41c01007387 */ /* 0x000fe80000100800 */
[----:B------:R-:W-:Y:S01]  /*1beb0*/  STL [R1+0x17e8], R28 ;  /* 0x0017e81c01007387 */ /* 0x000fe20000100800 */
[----:B0-----:R-:W-:-:S06]  /*1bec0*/  PRMT R4, RZ, 0x7610, R4 ;  /* 0x00007610ff047816 */ /* 0x001fcc0000000004 */
[----:B---3--:R-:W2:Y:S04]  /*1bed0*/  @!P3 LDG.E.U16 R4, desc[UR10][R6.64] ;  /* 0x0000000a0604b981 */ /* 0x008ea8000c1e1500 */
[----:B----4-:R-:W-:Y:S04]  /*1bee0*/  STL [R1+0x17d4], R27 ;  /* 0x0017d41b01007387 */ /* 0x010fe80000100800 */
[----:B------:R-:W-:Y:S04]  /*1bef0*/  STL [R1+0x17ec], R27 ;  /* 0x0017ec1b01007387 */ /* 0x000fe80000100800 */
[----:B------:R-:W-:Y:S04]  /*1bf00*/  STL [R1+0x17f0], R27 ;  /* 0x0017f01b01007387 */ /* 0x000fe80000100800 */
[----:B------:R-:W3:Y:S04]  /*1bf10*/  LDL R11, [R1+0x698] ;  /* 0x00069800010b7983 */ /* 0x000ee80000100800 */
[----:B------:R-:W4:Y:S04]  /*1bf20*/  LDL R10, [R1+0x69c] ;  /* 0x00069c00010a7983 */ /* 0x000f280000100800 */
[----:B------:R0:W-:Y:S04]  /*1bf30*/  STL [R1+0x4], R15 ;  /* 0x0000040f01007387 */ /* 0x0001e80000100800 */
[----:B------:R-:W-:Y:S04]  /*1bf40*/  STL [R1+0x17d0], R3 ;  /* 0x0017d00301007387 */ /* 0x000fe80000100800 */
[----:B------:R-:W-:Y:S04]  /*1bf50*/  STL [R1+0x17f4], R3 ;  /* 0x0017f40301007387 */ /* 0x000fe80000100800 */
[----:B------:R-:W-:Y:S04]  /*1bf60*/  STL [R1+0x17f8], R3 ;  /* 0x0017f80301007387 */ /* 0x000fe80000100800 */
[----:B------:R-:W4:Y:S04]  /*1bf70*/  LDL R9, [R1+0x678] ;  /* 0x0006780001097983 */ /* 0x000f280000100800 */
[----:B------:R-:W4:Y:S04]  /*1bf80*/  LDL R8, [R1+0x67c] ;  /* 0x00067c0001087983 */ /* 0x000f280000100800 */
[----:B0-----:R-:W4:Y:S04]  /*1bf90*/  LDL R15, [R1+0x658] ;  /* 0x00065800010f7983 */ /* 0x001f280000100800 */
[----:B------:R-:W4:Y:S01]  /*1bfa0*/  LDL R14, [R1+0x65c] ;  /* 0x00065c00010e7983 */ /* 0x000f220000100800 */
[----:B------:R-:W-:-:S03]  /*1bfb0*/  PRMT R5, RZ, 0x7610, R5 ;  /* 0x00007610ff057816 */ /* 0x000fc60000000005 */
[----:B--2---:R-:W-:Y:S04]  /*1bfc0*/  STL [R1+0x17cc], R4 ;  /* 0x0017cc0401007387 */ /* 0x004fe80000100800 */
[----:B------:R-:W-:Y:S04]  /*1bfd0*/  STL [R1+0x17fc], R4 ;  /* 0x0017fc0401007387 */ /* 0x000fe80000100800 */
[----:B------:R-:W-:Y:S04]  /*1bfe0*/  STL [R1+0x1800], R4 ;  /* 0x0018000401007387 */ /* 0x000fe80000100800 */
[----:B------:R-:W-:Y:S04]  /*1bff0*/  STL [R1+0x182c], R4 ;  /* 0x00182c0401007387 */ /* 0x000fe80000100800 */
[----:B------:R-:W-:Y:S01]  /*1c000*/  STL [R1+0x1838], R4 ;  /* 0x0018380401007387 */ /* 0x000fe20000100800 */
[----:B---3--:R-:W-:-:S03]  /*1c010*/  @!P3 IMAD.MOV.U32 R7, RZ, RZ, R11 ;  /* 0x000000ffff07b224 */ /* 0x008fc600078e000b */
[----:B------:R-:W2:Y:S01]  /*1c020*/  LDL R11, [R1+0x638] ;  /* 0x00063800010b7983 */ /* 0x000ea20000100800 */
[----:B----4-:R-:W-:-:S03]  /*1c030*/  @!P3 IMAD.MOV.U32 R6, RZ, RZ, R10 ;  /* 0x000000ffff06b224 */ /* 0x010fc600078e000a */
[----:B------:R-:W2:Y:S04]  /*1c040*/  LDL R10, [R1+0x63c] ;  /* 0x00063c00010a7983 */ /* 0x000ea80000100800 */
[----:B------:R0:W3:Y:S02]  /*1c050*/  @!P3 LDG.E.U16 R5, desc[UR10][R6.64] ;  /* 0x0000000a0605b981 */ /* 0x0000e4000c1e1500 */
[----:B0-----:R-:W-:Y:S02]  /*1c060*/  PRMT R6, RZ, 0x7610, R6 ;  /* 0x00007610ff067816 */ /* 0x001fe40000000006 */
[----:B------:R-:W-:-:S04]  /*1c070*/  PRMT R7, RZ, 0x7610, R7 ;  /* 0x00007610ff077816 */ /* 0x000fc80000000007 */
[----:B------:R0:W4:Y:S02]  /*1c080*/  @!P3 LDG.E.U16 R6, desc[UR10][R8.64] ;  /* 0x0000000a0806b981 */ /* 0x000124000c1e1500 */
[----:B0-----:R-:W-:Y:S02]  /*1c090*/  @!P3 IMAD.MOV.U32 R8, RZ, RZ, R14 ;  /* 0x000000ffff08b224 */ /* 0x001fe400078e000e */
[----:B------:R-:W-:-:S05]  /*1c0a0*/  @!P3 IMAD.MOV.U32 R9, RZ, RZ, R15 ;  /* 0x000000ffff09b224 */ /* 0x000fca00078e000f */
[----:B------:R0:W4:Y:S02]  /*1c0b0*/  @!P3 LDG.E.U16 R7, desc[UR10][R8.64] ;  /* 0x0000000a0807b981 */ /* 0x000124000c1e1500 */
[----:B0-----:R-:W-:-:S06]  /*1c0c0*/  PRMT R8, RZ, 0x7610, R8 ;  /* 0x00007610ff087816 */ /* 0x001fcc0000000008 */
[----:B--2---:R-:W2:Y:S04]  /*1c0d0*/  @!P3 LDG.E.U16 R8, desc[UR10][R10.64] ;  /* 0x0000000a0a08b981 */ /* 0x004ea8000c1e1500 */
[----:B---3--:R-:W-:Y:S04]  /*1c0e0*/  STL [R1+0x17c8], R5 ;  /* 0x0017c80501007387 */ /* 0x008fe80000100800 */
[----:B------:R-:W-:Y:S04]  /*1c0f0*/  STL [R1+0x1804], R5 ;  /* 0x0018040501007387 */ /* 0x000fe80000100800 */
[----:B------:R-:W-:Y:S04]  /*1c100*/  STL [R1+0x1808], R5 ;  /* 0x0018080501007387 */ /* 0x000fe80000100800 */
[----:B----4-:R-:W-:Y:S04]  /*1c110*/  STL [R1+0x17c4], R6 ;  /* 0x0017c40601007387 */ /* 0x010fe80000100800 */
[----:B------:R-:W-:Y:S04]  /*1c120*/  STL [R1+0x180c], R6 ;  /* 0x00180c0601007387 */ /* 0x000fe80000100800 */
[----:B------:R-:W3:Y:S04]  /*1c130*/  LDL R15, [R1+0x5b8] ;  /* 0x0005b800010f7983 */ /* 0x000ee80000100800 */
[----:B------:R-:W3:Y:S04]  /*1c140*/  LDL R14, [R1+0x5bc] ;  /* 0x0005bc00010e7983 */ /* 0x000ee80000100800 */
[----:B------:R-:W-:Y:S04]  /*1c150*/  STL [R1+0x1810], R7 ;  /* 0x0018100701007387 */ /* 0x000fe80000100800 */
[----:B------:R-:W-:Y:S04]  /*1c160*/  STL [R1+0x1814], R7 ;  /* 0x0018140701007387 */ /* 0x000fe80000100800 */
[----:B------:R-:W-:Y:S04]  /*1c170*/  STL [R1+0x1818], R7 ;  /* 0x0018180701007387 */ /* 0x000fe80000100800 */
[----:B------:R-:W-:Y:S04]  /*1c180*/  STL [R1+0x181c], R7 ;  /* 0x00181c0701007387 */ /* 0x000fe80000100800 */
[----:B------:R-:W-:Y:S04]  /*1c190*/  STL [R1+0x1820], R7 ;  /* 0x0018200701007387 */ /* 0x000fe80000100800 */
[----:B------:R-:W-:Y:S04]  /*1c1a0*/  STL [R1+0x1824], R7 ;  /* 0x0018240701007387 */ /* 0x000fe80000100800 */
[----:B------:R-:W4:Y:S04]  /*1c1b0*/  LDL R10, [R1+0x618] ;  /* 0x00061800010a7983 */ /* 0x000f280000100800 */
[----:B------:R-:W4:Y:S01]  /*1c1c0*/  LDL R11, [R1+0x61c] ;  /* 0x00061c00010b7983 */ /* 0x000f220000100800 */
[----:B------:R-:W-:-:S03]  /*1c1d0*/  PRMT R9, RZ, 0x7610, R9 ;  /* 0x00007610ff097816 */ /* 0x000fc60000000009 */
[----:B--2---:R-:W-:Y:S01]  /*1c1e0*/  STL [R1+0x1828], R8 ;  /* 0x0018280801007387 */ /* 0x004fe20000100800 */
[----:B----4-:R-:W-:-:S04]  /*1c1f0*/  @!P3 LOP3.LUT R11, R11, R10, RZ, 0x3c, !PT ;  /* 0x0000000a0b0bb212 */ /* 0x010fc800078e3cff */
        /* <DEDUP_REMOVED lines=9> */
[----:B------:R0:W4:Y:S04]  /*1c290*/  @!P3 LDG.E.U16 R13, desc[UR10][R10.64] ;  /* 0x0000000a0a0db981 */ /* 0x000128000c1e1500 */
[----:B------:R-:W0:Y:S04]  /*1c2a0*/  LDL R10, [R1+0x5d8] ;  /* 0x0005d800010a7983 */ /* 0x000e280000100800 */
[----:B------:R-:W0:Y:S01]  /*1c2b0*/  LDL R11, [R1+0x5dc] ;  /* 0x0005dc00010b7983 */ /* 0x000e220000100800 */
[----:B------:R-:W-:Y:S02]  /*1c2c0*/  PRMT R12, RZ, 0x7610, R12 ;  /* 0x00007610ff0c7816 */ /* 0x000fe4000000000c */
[----:B0-----:R-:W-:-:S04]  /*1c2d0*/  @!P3 LOP3.LUT R11, R11, R10, RZ, 0x3c, !PT ;  /* 0x0000000a0b0bb212 */ /* 0x001fc800078e3cff */
[----:B------:R-:W-:-:S04]  /*1c2e0*/  @!P3 LOP3.LUT R10, R11, R10, RZ, 0x3c, !PT ;  /* 0x0000000a0b0ab212 */ /* 0x000fc800078e3cff */
[----:B------:R-:W-:-:S05]  /*1c2f0*/  @!P3 LOP3.LUT R11, R11, R10, RZ, 0x3c, !PT ;  /* 0x0000000a0b0bb212 */ /* 0x000fca00078e3cff */
[----:B------:R0:W2:Y:S04]  /*1c300*/  @!P3 LDG.E.U16 R12, desc[UR10][R10.64] ;  /* 0x0000000a0a0cb981 */ /* 0x0000a8000c1e1500 */
[----:B----4-:R-:W-:Y:S01]  /*1c310*/  STL [R1+0x17c0], R13 ;  /* 0x0017c00d01007387 */ /* 0x010fe20000100800 */
[----:B0-----:R-:W-:-:S06]  /*1c320*/  PRMT R11, RZ, 0x7610, R11 ;  /* 0x00007610ff0b7816 */ /* 0x001fcc000000000b */
[----:B---3--:R0:W3:Y:S04]  /*1c330*/  @!P3 LDG.E.U16 R11, desc[UR10][R14.64] ;  /* 0x0000000a0e0bb981 */ /* 0x0080e8000c1e1500 */
[----:B--2---:R-:W-:Y:S04]  /*1c340*/  STL [R1+0x17bc], R12 ;  /* 0x0017bc0c01007387 */ /* 0x004fe80000100800 */
[----:B------:R-:W0:Y:S04]  /*1c350*/  LDL R14, [R1+0x598] ;  /* 0x00059800010e7983 */ /* 0x000e280000100800 */
[----:B------:R-:W0:Y:S01]  /*1c360*/  LDL R15, [R1+0x59c] ;  /* 0x00059c00010f7983 */ /* 0x000e220000100800 */
[----:B------:R-:W-:-:S02]  /*1c370*/  PRMT R10, RZ, 0x7610, R10 ;  /* 0x00007610ff0a7816 */ /* 0x000fc4000000000a */
[----:B0-----:R-:W-:-:S04]  /*1c380*/  @!P3 LOP3.LUT R15, R15, R14, RZ, 0x3c, !PT ;  /* 0x0000000e0f0fb212 */ /* 0x001fc800078e3cff */
        /* <DEDUP_REMOVED lines=14> */
[----:B----4-:R-:W-:-:S02]  /*1c470*/  PRMT R17, RZ, 0x7610, R17 ;  /* 0x00007610ff117816 */ /* 0x010fc40000000011 */
        /* <DEDUP_REMOVED lines=8> */
[----:B--2---:R-:W-:-:S02]  /*1c500*/  PRMT R17, RZ, 0x7610, R17 ;  /* 0x00007610ff117816 */ /* 0x004fc40000000011 */
[----:B----4-:R-:W-:-:S04]  /*1c510*/  @!P3 LOP3.LUT R15, R15, R14, RZ, 0x3c, !PT ;  /* 0x0000000e0f0fb212 */ /* 0x010fc800078e3cff */
        /* <DEDUP_REMOVED lines=124> */
[----:B------:R-:W-:-:S02]  /*1cce0*/  PRMT R4, RZ, 0x7610, R4 ;  /* 0x00007610ff047816 */ /* 0x000fc40000000004 */
[----:B----4-:R-:W-:-:S04]  /*1ccf0*/  @!P3 LOP3.LUT R15, R15, R14, RZ, 0x3c, !PT ;  /* 0x0000000e0f0fb212 */ /* 0x010fc800078e3cff */
[----:B------:R-:W-:-:S04]  /*1cd00*/  @!P3 LOP3.LUT R14, R15, R14, RZ, 0x3c, !PT ;  /* 0x0000000e0f0eb212 */ /* 0x000fc800078e3cff */
[----:B------:R-:W-:-:S05]  /*1cd10*/  @!P3 LOP3.LUT R15, R15, R14, RZ, 0x3c, !PT ;  /* 0x0000000e0f0fb212 */ /* 0x000fca00078e3cff */
[----:B------:R0:W4:Y:S04]  /*1cd20*/  @!P3 LDG.E.U16 R4, desc[UR10][R14.64] ;  /* 0x0000000a0e04b981 */ /* 0x000128000c1e1500 */
[----:B------:R-:W0:Y:S04]  /*1cd30*/  LDL R14, [R1+0x35c] ;  /* 0x00035c00010e7983 */ /* 0x000e280000100800 */
[----:B------:R-:W0:Y:S01]  /*1cd40*/  LDL R15, [R1+0xaa4] ;  /* 0x000aa400010f7983 */ /* 0x000e220000100800 */
[----:B--2---:R-:W-:Y:S02]  /*1cd50*/  PRMT R17, RZ, 0x7610, R17 ;  /* 0x00007610ff117816 */ /* 0x004fe40000000011 */
[----:B0-----:R-:W-:-:S04]  /*1cd60*/  @!P3 LOP3.LUT R15, R15, R14, RZ, 0x3c, !PT ;  /* 0x0000000e0f0fb212 */ /* 0x001fc800078e3cff */
[----:B------:R-:W-:-:S04]  /*1cd70*/  @!P3 LOP3.LUT R14, R15, R14, RZ, 0x3c, !PT ;  /* 0x0000000e0f0eb212 */ /* 0x000fc800078e3cff */
[----:B------:R-:W-:-:S05]  /*1cd80*/  @!P3 LOP3.LUT R15, R15, R14, RZ, 0x3c, !PT ;  /* 0x0000000e0f0fb212 */ /* 0x000fca00078e3cff */
[----:B------:R-:W2:Y:S04]  /*1cd90*/  @!P3 LDG.E.U16 R17, desc[UR10][R14.64] ;  /* 0x0000000a0e11b981 */ /* 0x000ea8000c1e1500 */
[----:B----4-:R0:W-:Y:S04]  /*1cda0*/  STL [R1+0x100], R4 ;  /* 0x0001000401007387 */ /* 0x0101e80000100800 */
[----:B0-----:R-:W4:Y:S04]  /*1cdb0*/  LDL R4, [R1+0x194] ;  /* 0x0001940001047983 */ /* 0x001f280000100800 */
[----:B--2---:R0:W-:Y:S04]  /*1cdc0*/  STL [R1+0x104], R17 ;  /* 0x0001041101007387 */ /* 0x0041e80000100800 */
[----:B0-----:R-:W2:Y:S04]  /*1cdd0*/  LDL.LU R17, [R1+0x1870] ;  /* 0x0018700001117983 */ /* 0x001ea80000300800 */
        /* <DEDUP_REMOVED lines=88> */
[----:B------:R-:W3:Y:S04]  /*1d360*/  LDL R14, [R1+0x9f0] ;  /* 0x0009f000010e7983 */ /* 0x000ee80000100800 */
[----:B------:R-:W3:Y:S01]  /*1d370*/  LDL R15, [R1+0x9f4] ;  /* 0x0009f400010f7983 */ /* 0x000ee20000100800 */
[----:B------:R-:W-:-:S03]  /*1d380*/  PRMT R3, RZ, 0x7610, R3 ;  /* 0x00007610ff037816 */ /* 0x000fc60000000003 */
[----:B--2---:R0:W-:Y:S04]  /*1d390*/  STL [R1+0x178], R0 ;  /* 0x0001780001007387 */ /* 0x0041e80000100800 */
[----:B0-----:R-:W2:Y:S01]  /*1d3a0*/  LDL.LU R0, [R1+0x6c] ;  /* 0x00006c0001007983 */ /* 0x001ea20000300800 */
[----:B---3--:R-:W-:-:S04]  /*1d3b0*/  @!P3 LOP3.LUT R15, R15, R14, RZ, 0x3c, !PT ;  /* 0x0000000e0f0fb212 */ /* 0x008fc800078e3cff */
[----:B------:R-:W-:-:S04]  /*1d3c0*/  @!P3 LOP3.LUT R14, R15, R14, RZ, 0x3c, !PT ;  /* 0x0000000e0f0eb212 */ /* 0x000fc800078e3cff */
[----:B------:R-:W-:-:S05]  /*1d3d0*/  @!P3 LOP3.LUT R15, R15, R14, RZ, 0x3c, !PT ;  /* 0x0000000e0f0fb212 */ /* 0x000fca00078e3cff */
[----:B------:R0:W3:Y:S04]  /*1d3e0*/  @!P3 LDG.E.U16 R3, desc[UR10][R14.64] ;  /* 0x0000000a0e03b981 */ /* 0x0000e8000c1e1500 */
[----:B------:R-:W2:Y:S01]  /*1d3f0*/  LDL R15, [R1+0x9d0] ;  /* 0x0009d000010f7983 */ /* 0x000ea20000100800 */
[----:B------:R-:W-:Y:S01]  /*1d400*/  PRMT R24, RZ, 0x7610, R24 ;  /* 0x00007610ff187816 */ /* 0x000fe20000000018 */
[----:B0-----:R-:W-:-:S05]  /*1d410*/  @!P3 IMAD.MOV.U32 R14, RZ, RZ, R6 ;  /* 0x000000ffff0eb224 */ /* 0x001fca00078e0006 */
[----:B--2---:R-:W2:Y:S04]  /*1d420*/  @!P3 LDG.E.U16 R24, desc[UR10][R14.64] ;  /* 0x0000000a0e18b981 */ /* 0x004ea8000c1e1500 */
[----:B---3--:R0:W-:Y:S04]  /*1d430*/  STL [R1+0x174], R3 ;  /* 0x0001740301007387 */ /* 0x0081e80000100800 */
[----:B0-----:R-:W3:Y:S04]  /*1d440*/  LDL.LU R3, [R1+0x7c] ;  /* 0x00007c0001037983 */ /* 0x001ee80000300800 */
[----:B------:R-:W3:Y:S04]  /*1d450*/  LDL.LU R6, [R1+0x78] ;  /* 0x0000780001067983 */ /* 0x000ee80000300800 */
        /* <DEDUP_REMOVED lines=33> */
[----:B------:R-:W2:Y:S04]  /*1d670*/  @!P3 LDG.E.U16 R29, desc[UR10][R14.64] ;  /* 0x0000000a0e1db981 */ /* 0x000ea8000c1e1500 */
[----:B----4-:R-:W-:Y:S04]  /*1d680*/  STS.U16 [R4+UR5+0x20000], R16 ;  /* 0x0200001004007988 */ /* 0x010fe80008000405 */
[----:B------:R-:W-:Y:S04]  /*1d690*/  STS.U16 [R4+UR5+0x20200], R17 ;  /* 0x0202001104007988 */ /* 0x000fe80008000405 */
[----:B------:R-:W-:Y:S04]  /*1d6a0*/  STS.U16 [R4+UR5+0x20400], R18 ;  /* 0x0204001204007988 */ /* 0x000fe80008000405 */
[----:B------:R-:W-:Y:S04]  /*1d6b0*/  STS.U16 [R4+UR5+0x20600], R19 ;  /* 0x0206001304007988 */ /* 0x000fe80008000405 */
[----:B------:R-:W-:Y:S04]  /*1d6c0*/  STS.U16 [R4+UR5+0x20800], R20 ;  /* 0x0208001404007988 */ /* 0x000fe80008000405 */
[----:B------:R-:W-:Y:S04]  /*1d6d0*/  STS.U16 [R4+UR5+0x20a00], R21 ;  /* 0x020a001504007988 */ /* 0x000fe80008000405 */
[----:B---3--:R0:W-:Y:S04]  /*1d6e0*/  STL [R1+0x164], R7 ;  /* 0x0001640701007387 */ /* 0x0081e80000100800 */
[----:B------:R-:W-:Y:S04]  /*1d6f0*/  STS.U16 [R4+UR5+0x20c00], R22 ;  /* 0x020c001604007988 */ /* 0x000fe80008000405 */
[----:B------:R-:W3:Y:S04]  /*1d700*/  LDL R14, [R1+0x930] ;  /* 0x00093000010e7983 */ /* 0x000ee80000100800 */
[----:B------:R-:W3:Y:S04]  /*1d710*/  LDL R15, [R1+0x934] ;  /* 0x00093400010f7983 */ /* 0x000ee80000100800 */
[----:B------:R-:W-:Y:S04]  /*1d720*/  STS.U16 [R4+UR5+0x20e00], R23 ;  /* 0x020e001704007988 */ /* 0x000fe80008000405 */
[----:B------:R-:W-:Y:S04]  /*1d730*/  STS.U16 [R4+UR5+0x21000], R24 ;  /* 0x0210001804007988 */ /* 0x000fe80008000405 */
[----:B------:R-:W-:Y:S04]  /*1d740*/  STS.U16 [R4+UR5+0x21200], R25 ;  /* 0x0212001904007988 */ /* 0x000fe80008000405 */
[----:B------:R-:W-:Y:S04]  /*1d750*/  STS.U16 [R4+UR5+0x21400], R2 ;  /* 0x0214000204007988 */ /* 0x000fe80008000405 */
[----:B0-----:R-:W4:Y:S04]  /*1d760*/  LDL R7, [R1+0x8f4] ;  /* 0x0008f40001077983 */ /* 0x001f280000100800 */
[----:B------:R-:W-:Y:S04]  /*1d770*/  STS.U16 [R4+UR5+0x21600], R26 ;  /* 0x0216001a04007988 */ /* 0x000fe80008000405 */
[----:B------:R-:W-:Y:S04]  /*1d780*/  STS.U16 [R4+UR5+0x21800], R0 ;  /* 0x0218000004007988 */ /* 0x000fe80008000405 */
[----:B--2---:R0:W-:Y:S04]  /*1d790*/  STL [R1+0x160], R29 ;  /* 0x0001601d01007387 */ /* 0x0041e80000100800 */
[----:B0-----:R-:W2:Y:S04]  /*1d7a0*/  LDL.LU R29, [R1+0x70] ;  /* 0x00007000011d7983 */ /* 0x001ea80000300800 */
[----:B------:R-:W2:Y:S01]  /*1d7b0*/  LDL.LU R0, [R1+0x1844] ;  /* 0x0018440001007983 */ /* 0x000ea20000300800 */
[----:B---3--:R-:W-:-:S04]  /*1d7c0*/  @!P3 LOP3.LUT R15, R15, R14, RZ, 0x3c, !PT ;  /* 0x0000000e0f0fb212 */ /* 0x008fc800078e3cff */
[----:B------:R-:W-:-:S04]  /*1d7d0*/  @!P3 LOP3.LUT R14, R15, R14, RZ, 0x3c, !PT ;  /* 0x0000000e0f0eb212 */ /* 0x000fc800078e3cff */
[----:B------:R-:W-:Y:S02]  /*1d7e0*/  @!P3 LOP3.LUT R15, R15, R14, RZ, 0x3c, !PT ;  /* 0x0000000e0f0fb212 */ /* 0x000fe400078e3cff */
[----:B--2---:R-:W-:-:S06]  /*1d7f0*/  PRMT R0, RZ, 0x7610, R0 ;  /* 0x00007610ff007816 */ /* 0x004fcc0000000000 */
        /* <DEDUP_REMOVED lines=10> */
[----:B------:R0:W-:Y:S04]  /*1d8a0*/  STS.U16 [R4+UR5+0x21a00], R3 ;  /* 0x021a000304007988 */ /* 0x0001e80008000405 */
[----:B0-----:R-:W3:Y:S04]  /*1d8b0*/  LDL.LU R3, [R1+0x64] ;  /* 0x0000640001037983 */ /* 0x001ee80000300800 */
[----:B--2---:R0:W-:Y:S04]  /*1d8c0*/  STL [R1+0x158], R0 ;  /* 0x0001580001007387 */ /* 0x0041e80000100800 */
[----:B0-----:R-:W2:Y:S04]  /*1d8d0*/  LDL.LU R0, [R1+0x183c] ;  /* 0x00183c0001007983 */ /* 0x001ea80000300800 */
[----:B------:R-:W2:Y:S01]  /*1d8e0*/  LDL R15, [R1+0x8f0] ;  /* 0x0008f000010f7983 */ /* 0x000ea20000100800 */
[----:B------:R-:W-:Y:S01]  /*1d8f0*/  PRMT R27, RZ, 0x7610, R27 ;  /* 0x00007610ff1b7816 */ /* 0x000fe2000000001b */
[----:B----4-:R-:W-:-:S02]  /*1d900*/  @!P3 IMAD.MOV.U32 R14, RZ, RZ, R7 ;  /* 0x000000ffff0eb224 */ /* 0x010fc400078e0007 */
[----:B------:R0:W-:Y:S04]  /*1d910*/  STS.U16 [R4+UR5+0x21c00], R6 ;  /* 0x021c000604007988 */ /* 0x0001e80008000405 */
[----:B0-----:R-:W4:Y:S04]  /*1d920*/  LDL R6, [R1+0x894] ;  /* 0x0008940001067983 */ /* 0x001f280000100800 */
[----:B------:R-:W3:Y:S04]  /*1d930*/  LDL.LU R7, [R1+0x60] ;  /* 0x0000600001077983 */ /* 0x000ee80000300800 */
[----:B--2---:R-:W2:Y:S04]  /*1d940*/  @!P3 LDG.E.U16 R27, desc[UR10][R14.64] ;  /* 0x0000000a0e1bb981 */ /* 0x004ea8000c1e1500 */
[----:B------:R-:W-:Y:S04]  /*1d950*/  STS.U16 [R4+UR5+0x21e00], R0 ;  /* 0x021e000004007988 */ /* 0x000fe80008000405 */
[----:B------:R-:W3:Y:S04]  /*1d960*/  LDL R14, [R1+0x8d0] ;  /* 0x0008d000010e7983 */ /* 0x000ee80000100800 */
[----:B------:R-:W3:Y:S04]  /*1d970*/  LDL R15, [R1+0x8d4] ;  /* 0x0008d400010f7983 */ /* 0x000ee80000100800 */
[----:B--2---:R0:W-:Y:S04]  /*1d980*/  STL [R1+0x154], R27 ;  /* 0x0001541b01007387 */ /* 0x0041e80000100800 */
[----:B0-----:R-:W2:Y:S04]  /*1d990*/  LDL.LU R27, [R1+0x5c] ;  /* 0x00005c00011b7983 */ /* 0x001ea80000300800 */
[----:B------:R-:W2:Y:S04]  /*1d9a0*/  LDL.LU R4, [R1+0x1838] ;  /* 0x0018380001047983 */ /* 0x000ea80000300800 */
        /* <DEDUP_REMOVED lines=15> */
[----:B--2---:R0:W-:Y:S04]  /*1daa0*/  STS.U16 [R0+UR5], R28 ;  /* 0x0000001c00007988 */ /* 0x0041e80008000405 */
[----:B0-----:R-:W2:Y:S04]  /*1dab0*/  LDL.LU R28, [R1+0x58] ;  /* 0x00005800011c7983 */ /* 0x001ea80000300800 */
[----:B---3--:R0:W-:Y:S04]  /*1dac0*/  STL [R1+0x14c], R4 ;  /* 0x00014c0401007387 */ /* 0x0081e80000100800 */
[----:B0-----:R-:W3:Y:S04]  /*1dad0*/  LDL.LU R4, [R1+0x182c] ;  /* 0x00182c0001047983 */ /* 0x001ee80000300800 */
[----:B------:R-:W2:Y:S04]  /*1dae0*/  LDL.LU R14, [R1+0x68] ;  /* 0x00006800010e7983 */ /* 0x000ea80000300800 */
[----:B------:R-:W3:Y:S01]  /*1daf0*/  LDL R15, [R1+0x890] ;  /* 0x00089000010f7983 */ /* 0x000ee20000100800 */
[----:B------:R-:W-:-:S03]  /*1db00*/  PRMT R5, RZ, 0x7610, R5 ;  /* 0x00007610ff057816 */ /* 0x000fc60000000005 */
[----:B--2---:R4:W-:Y:S02]  /*1db10*/  STS.U16 [R0+UR5+0x800], R14 ;  /* 0x0008000e00007988 */ /* 0x0049e40008000405 */
[----:B----4-:R-:W-:Y:S01]  /*1db20*/  @!P3 IMAD.MOV.U32 R14, RZ, RZ, R6 ;  /* 0x000000ffff0eb224 */ /* 0x010fe200078e0006 */
[----:B---3--:R-:W-:Y:S01]  /*1db30*/  PRMT R4, RZ, 0x7610, R4 ;  /* 0x00007610ff047816 */ /* 0x008fe20000000004 */
[----:B------:R-:W2:Y:S04]  /*1db40*/  LDL R6, [R1+0x810] ;  /* 0x0008100001067983 */ /* 0x000ea80000100800 */
[----:B------:R-:W3:Y:S04]  /*1db50*/  @!P3 LDG.E.U16 R5, desc[UR10][R14.64] ;  /* 0x0000000a0e05b981 */ /* 0x000ee8000c1e1500 */
[----:B------:R-:W4:Y:S04]  /*1db60*/  LDL R14, [R1+0x870] ;  /* 0x00087000010e7983 */ /* 0x000f280000100800 */
[----:B------:R-:W4:Y:S04]  /*1db70*/  LDL R15, [R1+0x874] ;  /* 0x00087400010f7983 */ /* 0x000f280000100800 */
[----:B------:R-:W-:Y:S04]  /*1db80*/  STS.U16 [R0+UR5+0x1000], R29 ;  /* 0x0010001d00007988 */ /* 0x000fe80008000405 */
[----:B---3--:R0:W-:Y:S04]  /*1db90*/  STL [R1+0x148], R5 ;  /* 0x0001480501007387 */ /* 0x0081e80000100800 */
[----:B0-----:R-:W3:Y:S01]  /*1dba0*/  LDL R5, [R1+0x814] ;  /* 0x0008140001057983 */ /* 0x001ee20000100800 */
[----:B----4-:R-:W-:-:S03]  /*1dbb0*/  @!P3 LOP3.LUT R15, R15, R14, RZ, 0x3c, !PT ;  /* 0x0000000e0f0fb212 */ /* 0x010fc600078e3cff */
[----:B------:R-:W4:Y:S01]  /*1dbc0*/  LDL.LU R29, [R1+0x54] ;  /* 0x00005400011d7983 */ /* 0x000f220000300800 */
        /* <DEDUP_REMOVED lines=10> */
[----:B------:R0:W-:Y:S04]  /*1dc70*/  STS.U16 [R0+UR5+0x1800], R3 ;  /* 0x0018000300007988 */ /* 0x0001e80008000405 */
[----:B--2---:R1:W-:Y:S04]  /*1dc80*/  STL [R1+0x144], R4 ;  /* 0x0001440401007387 */ /* 0x0043e80000100800 */
[----:B0-----:R-:W2:Y:S04]  /*1dc90*/  LDL R3, [R1+0x7f4] ;  /* 0x0007f40001037983 */ /* 0x001ea80000100800 */
[----:B-1----:R-:W2:Y:S04]  /*1dca0*/  LDL R4, [R1+0x7f0] ;  /* 0x0007f00001047983 */ /* 0x002ea80000100800 */
[----:B------:R-:W-:Y:S04]  /*1dcb0*/  STS.U16 [R0+UR5+0x2000], R7 ;  /* 0x0020000700007988 */ /* 0x000fe80008000405 */
[----:B---3--:R0:W-:Y:S04]  /*1dcc0*/  STL [R1+0x140], R8 ;  /* 0x0001400801007387 */ /* 0x0081e80000100800 */
[----:B0-----:R-:W3:Y:S04]  /*1dcd0*/  LDL.LU R8, [R1+0x1828] ;  /* 0x0018280001087983 */ /* 0x001ee80000300800 */
[----:B------:R-:W2:Y:S04]  /*1dce0*/  LDL R14, [R1+0x830] ;  /* 0x00083000010e7983 */ /* 0x000ea80000100800 */
[----:B------:R-:W2:Y:S04]  /*1dcf0*/  LDL R15, [R1+0x834] ;  /* 0x00083400010f7983 */ /* 0x000ea80000100800 */
[----:B------:R-:W3:Y:S01]  /*1dd00*/  LDL.LU R7, [R1+0x1824] ;  /* 0x0018240001077983 */ /* 0x000ee20000300800 */
[----:B--2---:R-:W-:-:S04]  /*1dd10*/  @!P3 LOP3.LUT R15, R15, R14, RZ, 0x3c, !PT ;  /* 0x0000000e0f0fb212 */ /* 0x004fc800078e3cff */
[C---:B------:R-:W-:Y:S02]  /*1dd20*/  @!P3 LOP3.LUT R14, R15.reuse, R14, RZ, 0x3c, !PT ;  /* 0x0000000e0f0eb212 */ /* 0x040fe400078e3cff */
[----:B---3--:R-:W-:Y:S02]  /*1dd30*/  PRMT R7, RZ, 0x7610, R7 ;  /* 0x00007610ff077816 */ /* 0x008fe40000000007 */
[----:B------:R-:W-:-:S05]  /*1dd40*/  @!P3 LOP3.LUT R15, R15, R14, RZ, 0x3c, !PT ;  /* 0x0000000e0f0fb212 */ /* 0x000fca00078e3cff */
[----:B------:R0:W2:Y:S01]  /*1dd50*/  @!P3 LDG.E.U16 R7, desc[UR10][R14.64] ;  /* 0x0000000a0e07b981 */ /* 0x0000a2000c1e1500 */
[----:B------:R-:W-:Y:S02]  /*1dd60*/  PRMT R26, RZ, 0x7610, R26 ;  /* 0x00007610ff1a7816 */ /* 0x000fe4000000001a */
[----:B------:R-:W-:Y:S01]  /*1dd70*/  PRMT R24, RZ, 0x7610, R24 ;  /* 0x00007610ff187816 */ /* 0x000fe20000000018 */
[----:B0-----:R-:W-:Y:S02]  /*1dd80*/  @!P3 IMAD.MOV.U32 R14, RZ, RZ, R5 ;  /* 0x000000ffff0eb224 */ /* 0x001fe400078e0005 */
[----:B------:R-:W-:-:S05]  /*1dd90*/  @!P3 IMAD.MOV.U32 R15, RZ, RZ, R6 ;  /* 0x000000ffff0fb224 */ /* 0x000fca00078e0006 */
[----:B------:R0:W3:Y:S04]  /*1dda0*/  @!P3 LDG.E.U16 R26, desc[UR10][R14.64] ;  /* 0x0000000a0e1ab981 */ /* 0x0000e8000c1e1500 */
[----:B------:R-:W-:Y:S01]  /*1ddb0*/  STS.U16 [R0+UR5+0x2800], R27 ;  /* 0x0028001b00007988 */ /* 0x000fe20008000405 */
[----:B0-----:R-:W-:Y:S02]  /*1ddc0*/  @!P3 IMAD.MOV.U32 R14, RZ, RZ, R3 ;  /* 0x000000ffff0eb224 */ /* 0x001fe400078e0003 */
[----:B------:R-:W-:-:S05]  /*1ddd0*/  @!P3 IMAD.MOV.U32 R15, RZ, RZ, R4 ;  /* 0x000000ffff0fb224 */ /* 0x000fca00078e0004 */
[----:B------:R-:W4:Y:S04]  /*1dde0*/  @!P3 LDG.E.U16 R24, desc[UR10][R14.64] ;  /* 0x0000000a0e18b981 */ /* 0x000f28000c1e1500 */
[----:B--2---:R0:W-:Y:S04]  /*1ddf0*/  STL [R1+0x13c], R7 ;  /* 0x00013c0701007387 */ /* 0x0041e80000100800 */
[----:B0-----:R-:W2:Y:S04]  /*1de00*/  LDL.LU R7, [R1+0x1820] ;  /* 0x0018200001077983 */ /* 0x001ea80000300800 */
[----:B------:R-:W2:Y:S04]  /*1de10*/  LDL.LU R27, [R1+0x50] ;  /* 0x00005000011b7983 */ /* 0x000ea80000300800 */
[----:B------:R-:W2:Y:S04]  /*1de20*/  LDL R6, [R1+0x7d0] ;  /* 0x0007d00001067983 */ /* 0x000ea80000100800 */
[----:B------:R-:W2:Y:S04]  /*1de30*/  LDL R5, [R1+0x7d4] ;  /* 0x0007d40001057983 */ /* 0x000ea80000100800 */
[----:B---3--:R-:W-:Y:S04]  /*1de40*/  STL [R1+0x1728], R26 ;  /* 0x0017281a01007387 */ /* 0x008fe80000100800 */
[----:B------:R0:W-:Y:S04]  /*1de50*/  STS.U16 [R0+UR5+0x3000], R28 ;  /* 0x0030001c00007988 */ /* 0x0001e80008000405 */
[----:B------:R-:W3:Y:S04]  /*1de60*/  LDL R4, [R1+0x7b0] ;  /* 0x0007b00001047983 */ /* 0x000ee80000100800 */
[----:B------:R-:W3:Y:S01]  /*1de70*/  LDL R3, [R1+0x7b4] ;  /* 0x0007b40001037983 */ /* 0x000ee20000100800 */
[----:B------:R-:W-:-:S03]  /*1de80*/  PRMT R22, RZ, 0x7610, R22 ;  /* 0x00007610ff167816 */ /* 0x000fc60000000016 */
[----:B0-----:R-:W3:Y:S04]  /*1de90*/  LDL.LU R28, [R1+0x4c] ;  /* 0x00004c00011c7983 */ /* 0x001ee80000300800 */
[----:B----4-:R-:W-:Y:S04]  /*1dea0*/  STL [R1+0x172c], R24 ;  /* 0x00172c1801007387 */ /* 0x010fe80000100800 */
[----:B------:R-:W-:Y:S04]  /*1deb0*/  STL [R1+0x1730], R24 ;  /* 0x0017301801007387 */ /* 0x000fe80000100800 */
[----:B------:R-:W-:Y:S04]  /*1dec0*/  STL [R1+0x1734], R24 ;  /* 0x0017341801007387 */ /* 0x000fe80000100800 */
[----:B------:R-:W-:Y:S04]  /*1ded0*/  STL [R1+0x1738], R24 ;  /* 0x0017381801007387 */ /* 0x000fe80000100800 */
[----:B------:R-:W-:Y:S04]  /*1dee0*/  STL [R1+0x1760], R24 ;  /* 0x0017601801007387 */ /* 0x000fe80000100800 */
[----:B------:R0:W-:Y:S04]  /*1def0*/  STS.U16 [R0+UR5+0x3800], R29 ;  /* 0x0038001d00007988 */ /* 0x0001e80008000405 */
[----:B0-----:R-:W4:Y:S01]  /*1df00*/  LDL.LU R29, [R1+0x48] ;  /* 0x00004800011d7983 */ /* 0x001f220000300800 */
[----:B--2---:R-:W-:-:S03]  /*1df10*/  @!P3 IMAD.MOV.U32 R15, RZ, RZ, R6 ;  /* 0x000000ffff0fb224 */ /* 0x004fc600078e0006 */
[----:B------:R-:W2:Y:S01]  /*1df20*/  LDL R6, [R1+0x790] ;  /* 0x0007900001067983 */ /* 0x000ea20000100800 */
[----:B------:R-:W-:-:S03]  /*1df30*/  @!P3 IMAD.MOV.U32 R14, RZ, RZ, R5 ;  /* 0x000000ffff0eb224 */ /* 0x000fc600078e0005 */
[----:B------:R-:W4:Y:S04]  /*1df40*/  LDL R5, [R1+0x794] ;  /* 0x0007940001057983 */ /* 0x000f280000100800 */
[----:B------:R3:W4:Y:S01]  /*1df50*/  @!P3 LDG.E.U16 R22, desc[UR10][R14.64] ;  /* 0x0000000a0e16b981 */ /* 0x000722000c1e1500 */
[----:B------:R-:W-:Y:S02]  /*1df60*/  PRMT R20, RZ, 0x7610, R20 ;  /* 0x00007610ff147816 */ /* 0x000fe40000000014 */
[----:B------:R-:W-:Y:S01]  /*1df70*/  PRMT R18, RZ, 0x7610, R18 ;  /* 0x00007610ff127816 */ /* 0x000fe20000000012 */
[----:B---3--:R-:W-:Y:S02]  /*1df80*/  @!P3 IMAD.MOV.U32 R14, RZ, RZ, R3 ;  /* 0x000000ffff0eb224 */ /* 0x008fe400078e0003 */
[----:B------:R-:W-:-:S05]  /*1df90*/  @!P3 IMAD.MOV.U32 R15, RZ, RZ, R4 ;  /* 0x000000ffff0fb224 */ /* 0x000fca00078e0004 */
[----:B------:R2:W3:Y:S02]  /*1dfa0*/  @!P3 LDG.E.U16 R20, desc[UR10][R14.64] ;  /* 0x0000000a0e14b981 */ /* 0x0004e4000c1e1500 */
[----:B--2---:R-:W-:Y:S02]  /*1dfb0*/  @!P3 IMAD.MOV.U32 R15, RZ, RZ, R6 ;  /* 0x000000ffff0fb224 */ /* 0x004fe400078e0006 */
[----:B----4-:R-:W-:Y:S01]  /*1dfc0*/  @!P3 IMAD.MOV.U32 R14, RZ, RZ, R5 ;  /* 0x000000ffff0eb224 */ /* 0x010fe200078e0005 */
[----:B------:R-:W-:Y:S04]  /*1dfd0*/  STL [R1+0x173c], R22 ;  /* 0x00173c1601007387 */ /* 0x000fe80000100800 */
[----:B------:R-:W-:Y:S04]  /*1dfe0*/  STL [R1+0x1740], R22 ;  /* 0x0017401601007387 */ /* 0x000fe80000100800 */
[----:B------:R-:W-:Y:S04]  /*1dff0*/  STL [R1+0x1764], R22 ;  /* 0x0017641601007387 */ /* 0x000fe80000100800 */
[----:B------:R-:W-:Y:S04]  /*1e000*/  STL [R1+0x1768], R22 ;  /* 0x0017681601007387 */ /* 0x000fe80000100800 */
[----:B------:R-:W2:Y:S04]  /*1e010*/  @!P3 LDG.E.U16 R18, desc[UR10][R14.64] ;  /* 0x0000000a0e12b981 */ /* 0x000ea8000c1e1500 */
[----:B------:R-:W-:Y:S04]  /*1e020*/  STL [R1+0x176c], R22 ;  /* 0x00176c1601007387 */ /* 0x000fe80000100800 */
[----:B------:R-:W-:Y:S04]  /*1e030*/  STL [R1+0x1770], R22 ;  /* 0x0017701601007387 */ /* 0x000fe80000100800 */
[----:B------:R-:W-:Y:S04]  /*1e040*/  STL [R1+0x1774], R22 ;  /* 0x0017741601007387 */ /* 0x000fe80000100800 */
[----:B------:R-:W4:Y:S04]  /*1e050*/  LDL R4, [R1+0x770] ;  /* 0x0007700001047983 */ /* 0x000f280000100800 */
[----:B------:R-:W4:Y:S04]  /*1e060*/  LDL R3, [R1+0x774] ;  /* 0x0007740001037983 */ /* 0x000f280000100800 */
[----:B---3--:R-:W-:Y:S04]  /*1e070*/  STL [R1+0x1744], R20 ;  /* 0x0017441401007387 */ /* 0x008fe80000100800 */
[----:B------:R-:W-:Y:S04]  /*1e080*/  STL [R1+0x1748], R20 ;  /* 0x0017481401007387 */ /* 0x000fe80000100800 */
[----:B------:R-:W-:Y:S04]  /*1e090*/  STL [R1+0x174c], R20 ;  /* 0x00174c1401007387 */ /* 0x000fe80000100800 */
[----:B------:R0:W-:Y:S04]  /*1e0a0*/  STS.U16 [R0+UR5+0x4000], R27 ;  /* 0x0040001b00007988 */ /* 0x0001e80008000405 */
[----:B------:R-:W-:Y:S01]  /*1e0b0*/  STL [R1+0x1778], R20 ;  /* 0x0017781401007387 */ /* 0x000fe20000100800 */
[----:B------:R-:W-:-:S03]  /*1e0c0*/  PRMT R16, RZ, 0x7610, R16 ;  /* 0x00007610ff107816 */ /* 0x000fc60000000010 */
[----:B0-----:R-:W3:Y:S04]  /*1e0d0*/  LDL.LU R27, [R1+0x44] ;  /* 0x00004400011b7983 */ /* 0x001ee80000300800 */
[----:B------:R0:W-:Y:S04]  /*1e0e0*/  STS.U16 [R0+UR5+0x4800], R28 ;  /* 0x0048001c00007988 */ /* 0x0001e80008000405 */
[----:B------:R1:W-:Y:S04]  /*1e0f0*/  STS.U16 [R0+UR5+0x5000], R29 ;  /* 0x0050001d00007988 */ /* 0x0003e80008000405 */
[----:B--2---:R-:W-:Y:S04]  /*1e100*/  STL [R1+0x1750], R18 ;  /* 0x0017501201007387 */ /* 0x004fe80000100800 */
[----:B------:R-:W-:Y:S04]  /*1e110*/  STL [R1+0x1754], R18 ;  /* 0x0017541201007387 */ /* 0x000fe80000100800 */
[----:B------:R-:W-:Y:S04]  /*1e120*/  STL [R1+0x1758], R18 ;  /* 0x0017581201007387 */ /* 0x000fe80000100800 */
[----:B------:R-:W-:Y:S04]  /*1e130*/  STL [R1+0x177c], R18 ;  /* 0x00177c1201007387 */ /* 0x000fe80000100800 */
[----:B------:R-:W-:Y:S01]  /*1e140*/  STL [R1+0x1780], R18 ;  /* 0x0017801201007387 */ /* 0x000fe20000100800 */
[----:B----4-:R-:W-:-:S02]  /*1e150*/  @!P3 IMAD.MOV.U32 R15, RZ, RZ, R4 ;  /* 0x000000ffff0fb224 */ /* 0x010fc400078e0004 */
[----:B------:R-:W-:Y:S01]  /*1e160*/  @!P3 IMAD.MOV.U32 R14, RZ, RZ, R3 ;  /* 0x000000ffff0eb224 */ /* 0x000fe200078e0003 */
[----:B0-----:R-:W2:Y:S04]  /*1e170*/  LDL R28, [R1+0x734] ;  /* 0x00073400011c7983 */ /* 0x001ea80000100800 */
[----:B-1----:R-:W4:Y:S04]  /*1e180*/  LDL.LU R29, [R1+0x3c] ;  /* 0x00003c00011d7983 */ /* 0x002f280000300800 */
[----:B------:R-:W2:Y:S04]  /*1e190*/  LDL R3, [R1+0x714] ;  /* 0x0007140001037983 */ /* 0x000ea80000100800 */
[----:B------:R-:W2:Y:S04]  /*1e1a0*/  LDL.LU R5, [R1+0x34] ;  /* 0x0000340001057983 */ /* 0x000ea80000300800 */
[----:B------:R-:W2:Y:S04]  /*1e1b0*/  LDL.LU R4, [R1+0x30] ;  /* 0x0000300001047983 */ /* 0x000ea80000300800 */
[----:B------:R0:W2:Y:S04]  /*1e1c0*/  @!P3 LDG.E.U16 R16, desc[UR10][R14.64] ;  /* 0x0000000a0e10b981 */ /* 0x0000a8000c1e1500 */
[----:B------:R-:W0:Y:S04]  /*1e1d0*/  LDL R14, [R1+0x750] ;  /* 0x00075000010e7983 */ /* 0x000e280000100800 */
[----:B------:R-:W0:Y:S01]  /*1e1e0*/  LDL R15, [R1+0x754] ;  /* 0x00075400010f7983 */ /* 0x000e220000100800 */
[----:B------:R-:W-:-:S02]  /*1e1f0*/  PRMT R7, RZ, 0x7610, R7 ;  /* 0x00007610ff077816 */ /* 0x000fc40000000007 */
[----:B0-----:R-:W-:-:S04]  /*1e200*/  @!P3 LOP3.LUT R15, R15, R14, RZ, 0x3c, !PT ;  /* 0x0000000e0f0fb212 */ /* 0x001fc800078e3cff */
[----:B------:R-:W-:-:S04]  /*1e210*/  @!P3 LOP3.LUT R14, R15, R14, RZ, 0x3c, !PT ;  /* 0x0000000e0f0eb212 */ /* 0x000fc800078e3cff */
[----:B------:R-:W-:-:S05]  /*1e220*/  @!P3 LOP3.LUT R15, R15, R14, RZ, 0x3c, !PT ;  /* 0x0000000e0f0fb212 */ /* 0x000fca00078e3cff */
[----:B------:R-:W4:Y:S04]  /*1e230*/  @!P3 LDG.E.U16 R7, desc[UR10][R14.64] ;  /* 0x0000000a0e07b981 */ /* 0x000f28000c1e1500 */
        /* <DEDUP_REMOVED lines=15> */
[----:B---3--:R0:W-:Y:S04]  /*1e330*/  STS.U16 [R0+UR5+0x5800], R27 ;  /* 0x0058001b00007988 */ /* 0x0081e80008000405 */
[----:B------:R-:W2:Y:S04]  /*1e340*/  LDL R6, [R1+0x6f4] ;  /* 0x0006f40001067983 */ /* 0x000ea80000100800 */
[----:B0-----:R-:W3:Y:S04]  /*1e350*/  LDL R27, [R1+0x6f0] ;  /* 0x0006f000011b7983 */ /* 0x001ee80000100800 */
[----:B----4-:R0:W-:Y:S04]  /*1e360*/  STL [R1+0x138], R7 ;  /* 0x0001380701007387 */ /* 0x0101e80000100800 */
[----:B0-----:R-:W4:Y:S04]  /*1e370*/  LDL.LU R7, [R1+0x181c] ;  /* 0x00181c0001077983 */ /* 0x001f280000300800 */
[----:B------:R-:W2:Y:S04]  /*1e380*/  LDL.LU R14, [R1+0x40] ;  /* 0x00004000010e7983 */ /* 0x000ea80000300800 */
[----:B------:R-:W3:Y:S01]  /*1e390*/  LDL R15, [R1+0x730] ;  /* 0x00073000010f7983 */ /* 0x000ee20000100800 */
[----:B----4-:R-:W-:-:S03]  /*1e3a0*/  PRMT R7, RZ, 0x7610, R7 ;  /* 0x00007610ff077816 */ /* 0x010fc60000000007 */
[----:B--2---:R0:W-:Y:S02]  /*1e3b0*/  STS.U16 [R0+UR5+0x6000], R14 ;  /* 0x0060000e00007988 */ /* 0x0041e40008000405 */
[----:B0-----:R-:W-:Y:S02]  /*1e3c0*/  @!P3 IMAD.MOV.U32 R14, RZ, RZ, R28 ;  /* 0x000000ffff0eb224 */ /* 0x001fe400078e001c */
[----:B------:R-:W2:Y:S04]  /*1e3d0*/  LDL.LU R28, [R1+0x28] ;  /* 0x00002800011c7983 */ /* 0x000ea80000300800 */
[----:B---3--:R-:W3:Y:S04]  /*1e3e0*/  @!P3 LDG.E.U16 R7, desc[UR10][R14.64] ;  /* 0x0000000a0e07b981 */ /* 0x008ee8000c1e1500 */
[----:B---3--:R0:W-:Y:S04]  /*1e3f0*/  STL [R1+0x134], R7 ;  /* 0x0001340701007387 */ /* 0x0081e80000100800 */
[----:B0-----:R-:W3:Y:S04]  /*1e400*/  LDL.LU R7, [R1+0x1818] ;  /* 0x0018180001077983 */ /* 0x001ee80000300800 */
[----:B------:R-:W4:Y:S01]  /*1e410*/  LDL R15, [R1+0x710] ;  /* 0x00071000010f7983 */ /* 0x000f220000100800 */
[----:B------:R-:W-:Y:S01]  /*1e420*/  @!P3 IMAD.MOV.U32 R14, RZ, RZ, R3 ;  /* 0x000000ffff0eb224 */ /* 0x000fe200078e0003 */
[----:B---3--:R-:W-:-:S06]  /*1e430*/  PRMT R7, RZ, 0x7610, R7 ;  /* 0x00007610ff077816 */ /* 0x008fcc0000000007 */
[----:B----4-:R-:W3:Y:S04]  /*1e440*/  @!P3 LDG.E.U16 R7, desc[UR10][R14.64] ;  /* 0x0000000a0e07b981 */ /* 0x010ee8000c1e1500 */
[----:B------:R0:W-:Y:S04]  /*1e450*/  STS.U16 [R0+UR5+0x6800], R29 ;  /* 0x0068001d00007988 */ /* 0x0001e80008000405 */
[----:B0-----:R-:W4:Y:S04]  /*1e460*/  LDL.LU R29, [R1+0x24] ;  /* 0x00002400011d7983 */ /* 0x001f280000300800 */
[----:B------:R-:W2:Y:S04]  /*1e470*/  LDL R3, [R1+0x6b4] ;  /* 0x0006b40001037983 */ /* 0x000ea80000100800 */
[----:B---3--:R0:W-:Y:S04]  /*1e480*/  STL [R1+0x130], R7 ;  /* 0x0001300701007387 */ /* 0x0081e80000100800 */
[----:B0-----:R-:W3:Y:S04]  /*1e490*/  LDL.LU R7, [R1+0x1814] ;  /* 0x0018140001077983 */ /* 0x001ee80000300800 */
[----:B------:R-:W2:Y:S01]  /*1e4a0*/  LDL.LU R15, [R1+0x38] ;  /* 0x00003800010f7983 */ /* 0x000ea20000300800 */
[----:B------:R-:W-:Y:S01]  /*1e4b0*/  @!P3 IMAD.MOV.U32 R14, RZ, RZ, R6 ;  /* 0x000000ffff0eb224 */ /* 0x000fe200078e0006 */
[----:B---3--:R-:W-:-:S02]  /*1e4c0*/  PRMT R7, RZ, 0x7610, R7 ;  /* 0x00007610ff077816 */ /* 0x008fc40000000007 */
[----:B--2---:R0:W-:Y:S02]  /*1e4d0*/  STS.U16 [R0+UR5+0x7000], R15 ;  /* 0x0070000f00007988 */ /* 0x0041e40008000405 */
[----:B0-----:R-:W-:Y:S02]  /*1e4e0*/  @!P3 IMAD.MOV.U32 R15, RZ, RZ, R27 ;  /* 0x000000ffff0fb224 */ /* 0x001fe400078e001b */
[----:B------:R-:W2:Y:S04]  /*1e4f0*/  LDL R27, [R1+0x694] ;  /* 0x00069400011b7983 */ /* 0x000ea80000100800 */
[----:B------:R-:W3:Y:S04]  /*1e500*/  @!P3 LDG.E.U16 R7, desc[UR10][R14.64] ;  /* 0x0000000a0e07b981 */ /* 0x000ee8000c1e1500 */
[----:B------:R-:W2:Y:S04]  /*1e510*/  LDL.LU R6, [R1+0x1c] ;  /* 0x00001c0001067983 */ /* 0x000ea80000300800 */
[----:B---3--:R0:W-:Y:S04]  /*1e520*/  STL [R1+0x12c], R7 ;  /* 0x00012c0701007387 */ /* 0x0081e80000100800 */
[----:B0-----:R-:W3:Y:S04]  /*1e530*/  LDL.LU R7, [R1+0x1810] ;  /* 0x0018100001077983 */ /* 0x001ee80000300800 */
[----:B------:R-:W2:Y:S04]  /*1e540*/  LDL R14, [R1+0x6d0] ;  /* 0x0006d000010e7983 */ /* 0x000ea80000100800 */
[----:B------:R-:W2:Y:S01]  /*1e550*/  LDL R15, [R1+0x6d4] ;  /* 0x0006d400010f7983 */ /* 0x000ea20000100800 */
[----:B------:R-:W-:-:S03]  /*1e560*/  PRMT R2, RZ, 0x7610, R2 ;  /* 0x00007610ff027816 */ /* 0x000fc60000000002 */
[----:B------:R0:W-:Y:S04]  /*1e570*/  STS.U16 [R0+UR5+0x7800], R5 ;  /* 0x0078000500007988 */ /* 0x0001e80008000405 */
[----:B0-----:R-:W3:Y:S01]  /*1e580*/  LDL.LU R5, [R1+0x18] ;  /* 0x0000180001057983 */ /* 0x001ee20000300800 */
[----:B--2---:R-:W-:-:S04]  /*1e590*/  @!P3 LOP3.LUT R15, R15, R14, RZ, 0x3c, !PT ;  /* 0x0000000e0f0fb212 */ /* 0x004fc800078e3cff */
[----:B------:R-:W-:-:S04]  /*1e5a0*/  @!P3 LOP3.LUT R14, R15, R14, RZ, 0x3c, !PT ;  /* 0x0000000e0f0eb212 */ /* 0x000fc800078e3cff */
[----:B------:R-:W-:-:S05]  /*1e5b0*/  @!P3 LOP3.LUT R15, R15, R14, RZ, 0x3c, !PT ;  /* 0x0000000e0f0fb212 */ /* 0x000fca00078e3cff */
[----:B------:R0:W2:Y:S04]  /*1e5c0*/  @!P3 LDG.E.U16 R2, desc[UR10][R14.64] ;  /* 0x0000000a0e02b981 */ /* 0x0000a8000c1e1500 */
[----:B------:R-:W3:Y:S01]  /*1e5d0*/  LDL R15, [R1+0x6b0] ;  /* 0x0006b000010f7983 */ /* 0x000ee20000100800 */
[----:B------:R-:W-:Y:S01]  /*1e5e0*/  PRMT R17, RZ, 0x7610, R17 ;  /* 0x00007610ff117816 */ /* 0x000fe20000000011 */
[----:B0-----:R-:W-:Y:S02]  /*1e5f0*/  @!P3 IMAD.MOV.U32 R14, RZ, RZ, R3 ;  /* 0x000000ffff0eb224 */ /* 0x001fe400078e0003 */
[----:B------:R-:W-:Y:S04]  /*1e600*/  STS.U16 [R0+UR5+0x8000], R4 ;  /* 0x0080000400007988 */ /* 0x000fe80008000405 */
[----:B--2---:R0:W-:Y:S04]  /*1e610*/  STL [R1+0x128], R2 ;  /* 0x0001280201007387 */ /* 0x0041e80000100800 */
[----:B0-----:R-:W2:Y:S04]  /*1e620*/  LDL R2, [R1+0x654] ;  /* 0x0006540001027983 */ /* 0x001ea80000100800 */
[----:B------:R-:W2:Y:S04]  /*1e630*/  LDL.LU R4, [R1+0x14] ;  /* 0x0000140001047983 */ /* 0x000ea80000300800 */
[----:B------:R-:W2:Y:S04]  /*1e640*/  LDL.LU R3, [R1+0x10] ;  /* 0x0000100001037983 */ /* 0x000ea80000300800 */
[----:B---3--:R0:W3:Y:S04]  /*1e650*/  @!P3 LDG.E.U16 R17, desc[UR10][R14.64] ;  /* 0x0000000a0e11b981 */ /* 0x0080e8000c1e1500 */
[----:B------:R-:W2:Y:S04]  /*1e660*/  LDL.LU R14, [R1+0x2c] ;  /* 0x00002c00010e7983 */ /* 0x000ea80000300800 */
[----:B------:R-:W3:Y:S01]  /*1e670*/  LDL R15, [R1+0x690] ;  /* 0x00069000010f7983 */ /* 0x000ee20000100800 */
[----:B------:R-:W-:-:S03]  /*1e680*/  PRMT R19, RZ, 0x7610, R19 ;  /* 0x00007610ff137816 */ /* 0x000fc60000000013 */
[----:B--2---:R0:W-:Y:S02]  /*1e690*/  STS.U16 [R0+UR5+0x8800], R14 ;  /* 0x0088000e00007988 */ /* 0x0041e40008000405 */
[----:B0-----:R-:W-:Y:S02]  /*1e6a0*/  @!P3 IMAD.MOV.U32 R14, RZ, RZ, R27 ;  /* 0x000000ffff0eb224 */ /* 0x001fe400078e001b */
[----:B------:R-:W2:Y:S04]  /*1e6b0*/  LDL.LU R27, [R1+0xc] ;  /* 0x00000c00011b7983 */ /* 0x000ea80000300800 */
[----:B---3--:R0:W3:Y:S04]  /*1e6c0*/  @!P3 LDG.E.U16 R19, desc[UR10][R14.64] ;  /* 0x0000000a0e13b981 */ /* 0x0080e8000c1e1500 */
[----:B------:R-:W0:Y:S04]  /*1e6d0*/  LDL R14, [R1+0x670] ;  /* 0x00067000010e7983 */ /* 0x000e280000100800 */
[----:B------:R-:W0:Y:S01]  /*1e6e0*/  LDL R15, [R1+0x674] ;  /* 0x00067400010f7983 */ /* 0x000e220000100800 */
[----:B------:R-:W-:-:S03]  /*1e6f0*/  PRMT R21, RZ, 0x7610, R21 ;  /* 0x00007610ff157816 */ /* 0x000fc60000000015 */
[----:B------:R1:W-:Y:S04]  /*1e700*/  STS.U16 [R0+UR5+0x9000], R28 ;  /* 0x0090001c00007988 */ /* 0x0003e80008000405 */
[----:B-1----:R-:W2:Y:S01]  /*1e710*/  LDL.LU R28, [R1+0x8] ;  /* 0x00000800011c7983 */ /* 0x002ea20000300800 */
[----:B0-----:R-:W-:-:S04]  /*1e720*/  @!P3 LOP3.LUT R15, R15, R14, RZ, 0x3c, !PT ;  /* 0x0000000e0f0fb212 */ /* 0x001fc800078e3cff */
[----:B------:R-:W-:-:S04]  /*1e730*/  @!P3 LOP3.LUT R14, R15, R14, RZ, 0x3c, !PT ;  /* 0x0000000e0f0eb212 */ /* 0x000fc800078e3cff */
[----:B------:R-:W-:-:S05]  /*1e740*/  @!P3 LOP3.LUT R15, R15, R14, RZ, 0x3c, !PT ;  /* 0x0000000e0f0fb212 */ /* 0x000fca00078e3cff */
[----:B------:R0:W2:Y:S04]  /*1e750*/  @!P3 LDG.E.U16 R21, desc[UR10][R14.64] ;  /* 0x0000000a0e15b981 */ /* 0x0000a8000c1e1500 */
[----:B------:R-:W2:Y:S01]  /*1e760*/  LDL R15, [R1+0x650] ;  /* 0x00065000010f7983 */ /* 0x000ea20000100800 */
[----:B------:R-:W-:Y:S01]  /*1e770*/  PRMT R23, RZ, 0x7610, R23 ;  /* 0x00007610ff177816 */ /* 0x000fe20000000017 */
[----:B0-----:R-:W-:Y:S02]  /*1e780*/  @!P3 IMAD.MOV.U32 R14, RZ, RZ, R2 ;  /* 0x000000ffff0eb224 */ /* 0x001fe400078e0002 */
[----:B----4-:R0:W-:Y:S04]  /*1e790*/  STS.U16 [R0+UR5+0x9800], R29 ;  /* 0x0098001d00007988 */ /* 0x0101e80008000405 */
[----:B0-----:R-:W4:Y:S04]  /*1e7a0*/  LDL.LU R29, [R1+0x4] ;  /* 0x00000400011d7983 */ /* 0x001f280000300800 */
[----:B------:R-:W3:Y:S04]  /*1e7b0*/  LDL.LU R2, [R1] ;  /* 0x0000000001027983 */ /* 0x000ee80000300800 */
[----:B--2---:R0:W2:Y:S04]  /*1e7c0*/  @!P3 LDG.E.U16 R23, desc[UR10][R14.64] ;  /* 0x0000000a0e17b981 */ /* 0x0040a8000c1e1500 */
[----:B------:R-:W0:Y:S04]  /*1e7d0*/  LDL R14, [R1+0x630] ;  /* 0x00063000010e7983 */ /* 0x000e280000100800 */
[----:B------:R-:W0:Y:S01]  /*1e7e0*/  LDL R15, [R1+0x634] ;  /* 0x00063400010f7983 */ /* 0x000e220000100800 */
[----:B------:R-:W-:-:S03]  /*1e7f0*/  PRMT R25, RZ, 0x7610, R25 ;  /* 0x00007610ff197816 */ /* 0x000fc60000000019 */
[----:B------:R1:W-:Y:S04]  /*1e800*/  STS.U16 [R0+UR5+0xa000], R6 ;  /* 0x00a0000600007988 */ /* 0x0003e80008000405 */
[----:B-1----:R-:W2:Y:S04]  /*1e810*/  LDL.LU R6, [R1+0x180c] ;  /* 0x00180c0001067983 */ /* 0x002ea80000300800 */
[----:B------:R1:W-:Y:S01]  /*1e820*/  STS.U16 [R0+UR5+0xa800], R5 ;  /* 0x00a8000500007988 */ /* 0x0003e20008000405 */
[----:B0-----:R-:W-:-:S04]  /*1e830*/  @!P3 LOP3.LUT R15, R15, R14, RZ, 0x3c, !PT ;  /* 0x0000000e0f0fb212 */ /* 0x001fc800078e3cff */
[----:B------:R-:W-:-:S04]  /*1e840*/  @!P3 LOP3.LUT R14, R15, R14, RZ, 0x3c, !PT ;  /* 0x0000000e0f0eb212 */ /* 0x000fc800078e3cff */
[----:B------:R-:W-:-:S05]  /*1e850*/  @!P3 LOP3.LUT R15, R15, R14, RZ, 0x3c, !PT ;  /* 0x0000000e0f0fb212 */ /* 0x000fca00078e3cff */
[----:B------:R0:W2:Y:S04]  /*1e860*/  @!P3 LDG.E.U16 R25, desc[UR10][R14.64] ;  /* 0x0000000a0e19b981 */ /* 0x0000a8000c1e1500 */
[----:B------:R-:W0:Y:S04]  /*1e870*/  LDL R14, [R1+0x610] ;  /* 0x00061000010e7983 */ /* 0x000e280000100800 */
[----:B------:R-:W0:Y:S04]  /*1e880*/  LDL R15, [R1+0x614] ;  /* 0x00061400010f7983 */ /* 0x000e280000100800 */
[----:B-1----:R-:W2:Y:S01]  /*1e890*/  LDL.LU R5, [R1+0x1808] ;  /* 0x0018080001057983 */ /* 0x002ea20000300800 */
[----:B0-----:R-:W-:-:S04]  /*1e8a0*/  @!P3 LOP3.LUT R15, R15, R14, RZ, 0x3c, !PT ;  /* 0x0000000e0f0fb212 */ /* 0x001fc800078e3cff */
[C---:B------:R-:W-:Y:S02]  /*1e8b0*/  @!P3 LOP3.LUT R14, R15.reuse, R14, RZ, 0x3c, !PT ;  /* 0x0000000e0f0eb212 */ /* 0x040fe400078e3cff */
[----:B--2---:R-:W-:Y:S02]  /*1e8c0*/  PRMT R5, RZ, 0x7610, R5 ;  /* 0x00007610ff057816 */ /* 0x004fe40000000005 */
[----:B------:R-:W-:-:S05]  /*1e8d0*/  @!P3 LOP3.LUT R15, R15, R14, RZ, 0x3c, !PT ;  /* 0x0000000e0f0fb212 */ /* 0x000fca00078e3cff */
[----:B------:R-:W2:Y:S04]  /*1e8e0*/  @!P3 LDG.E.U16 R5, desc[UR10][R14.64] ;  /* 0x0000000a0e05b981 */ /* 0x000ea8000c1e1500 */
[----:B------:R-:W-:Y:S04]  /*1e8f0*/  STS.U16 [R0+UR5+0xb000], R4 ;  /* 0x00b0000400007988 */ /* 0x000fe80008000405 */
[----:B--2---:R0:W-:Y:S04]  /*1e900*/  STL [R1+0x124], R5 ;  /* 0x0001240501007387 */ /* 0x0041e80000100800 */
[----:B0-----:R-:W2:Y:S04]  /*1e910*/  LDL.LU R5, [R1+0x1804] ;  /* 0x0018040001057983 */ /* 0x001ea80000300800 */
[----:B------:R-:W2:Y:S04]  /*1e920*/  LDL R14, [R1+0x5f0] ;  /* 0x0005f000010e7983 */ /* 0x000ea80000100800 */
[----:B------:R-:W2:Y:S04]  /*1e930*/  LDL R15, [R1+0x5f4] ;  /* 0x0005f400010f7983 */ /* 0x000ea80000100800 */
[----:B------:R-:W3:Y:S01]  /*1e940*/  LDL.LU R4, [R1+0x1800] ;  /* 0x0018000001047983 */ /* 0x000ee20000300800 */
[----:B--2---:R-:W-:-:S04]  /*1e950*/  @!P3 LOP3.LUT R15, R15, R14, RZ, 0x3c, !PT ;  /* 0x0000000e0f0fb212 */ /* 0x004fc800078e3cff */
[C---:B------:R-:W-:Y:S02]  /*1e960*/  @!P3 LOP3.LUT R14, R15.reuse, R14, RZ, 0x3c, !PT ;  /* 0x0000000e0f0eb212 */ /* 0x040fe400078e3cff */
[----:B---3--:R-:W-:Y:S02]  /*1e970*/  PRMT R4, RZ, 0x7610, R4 ;  /* 0x00007610ff047816 */ /* 0x008fe40000000004 */
[----:B------:R-:W-:-:S05]  /*1e980*/  @!P3 LOP3.LUT R15, R15, R14, RZ, 0x3c, !PT ;  /* 0x0000000e0f0fb212 */ /* 0x000fca00078e3cff */
[----:B------:R-:W2:Y:S04]  /*1e990*/  @!P3 LDG.E.U16 R4, desc[UR10][R14.64] ;  /* 0x0000000a0e04b981 */ /* 0x000ea8000c1e1500 */
[----:B------:R-:W-:Y:S04]  /*1e9a0*/  STS.U16 [R0+UR5+0xb800], R3 ;  /* 0x00b8000300007988 */ /* 0x000fe80008000405 */
[----:B--2---:R0:W-:Y:S04]  /*1e9b0*/  STL [R1+0x120], R4 ;  /* 0x0001200401007387 */ /* 0x0041e80000100800 */
[----:B0-----:R-:W2:Y:S04]  /*1e9c0*/  LDL.LU R4, [R1+0x17fc] ;  /* 0x0017fc0001047983 */ /* 0x001ea80000300800 */
[----:B------:R-:W3:Y:S04]  /*1e9d0*/  LDL R14, [R1+0x5d0] ;  /* 0x0005d000010e7983 */ /* 0x000ee80000100800 */
[----:B------:R-:W3:Y:S04]  /*1e9e0*/  LDL R15, [R1+0x5d4] ;  /* 0x0005d400010f7983 */ /* 0x000ee80000100800 */
[----:B------:R-:W2:Y:S01]  /*1e9f0*/  LDL.LU R3, [R1+0x17f8] ;  /* 0x0017f80001037983 */ /* 0x000ea20000300800 */
[----:B---3--:R-:W-:-:S04]  /*1ea00*/  @!P3 LOP3.LUT R15, R15, R14, RZ, 0x3c, !PT ;  /* 0x0000000e0f0fb212 */ /* 0x008fc800078e3cff */
[C---:B------:R-:W-:Y:S02]  /*1ea10*/  @!P3 LOP3.LUT R14, R15.reuse, R14, RZ, 0x3c, !PT ;  /* 0x0000000e0f0eb212 */ /* 0x040fe400078e3cff */
[----:B--2---:R-:W-:Y:S02]  /*1ea20*/  PRMT R3, RZ, 0x7610, R3 ;  /* 0x00007610ff037816 */ /* 0x004fe40000000003 */
        /* <DEDUP_REMOVED lines=24> */
[----:B--2---:R0:W-:Y:S04]  /*1ebb0*/  STL [R1+0xfc], R28 ;  /* 0x0000fc1c01007387 */ /* 0x0041e80000100800 */
[----:B0-----:R-:W2:Y:S04]  /*1ebc0*/  LDL.LU R28, [R1+0x17e4] ;  /* 0x0017e400011c7983 */ /* 0x001ea80000300800 */
[----:B------:R-:W3:Y:S04]  /*1ebd0*/  LDL R14, [R1+0x570] ;  /* 0x00057000010e7983 */ /* 0x000ee80000100800 */
[----:B------:R-:W3:Y:S01]  /*1ebe0*/  LDL R15, [R1+0x574] ;  /* 0x00057400010f7983 */ /* 0x000ee20000100800 */
[----:B------:R-:W-:-:S03]  /*1ebf0*/  PRMT R24, RZ, 0x7610, R24 ;  /* 0x00007610ff187816 */ /* 0x000fc60000000018 */
[----:B----4-:R0:W-:Y:S04]  /*1ec00*/  STS.U16 [R0+UR5+0xd000], R29 ;  /* 0x00d0001d00007988 */ /* 0x0101e80008000405 */
[----:B0-----:R-:W4:Y:S01]  /*1ec10*/  LDL.LU R29, [R1+0x17e0] ;  /* 0x0017e000011d7983 */ /* 0x001f220000300800 */
[----:B---3--:R-:W-:-:S04]  /*1ec20*/  @!P3 LOP3.LUT R15, R15, R14, RZ, 0x3c, !PT ;  /* 0x0000000e0f0fb212 */ /* 0x008fc800078e3cff */
[----:B------:R-:W-:-:S04]  /*1ec30*/  @!P3 LOP3.LUT R14, R15, R14, RZ, 0x3c, !PT ;  /* 0x0000000e0f0eb212 */ /* 0x000fc800078e3cff */
[----:B------:R-:W-:-:S05]  /*1ec40*/  @!P3 LOP3.LUT R15, R15, R14, RZ, 0x3c, !PT ;  /* 0x0000000e0f0fb212 */ /* 0x000fca00078e3cff */
[----:B------:R0:W3:Y:S04]  /*1ec50*/  @!P3 LDG.E.U16 R24, desc[UR10][R14.64] ;  /* 0x0000000a0e18b981 */ /* 0x0000e8000c1e1500 */
[----:B------:R-:W0:Y:S04]  /*1ec60*/  LDL R14, [R1+0x550] ;  /* 0x00055000010e7983 */ /* 0x000e280000100800 */
[----:B------:R-:W0:Y:S01]  /*1ec70*/  LDL R15, [R1+0x554] ;  /* 0x00055400010f7983 */ /* 0x000e220000100800 */
[----:B----4-:R-:W-:Y:S02]  /*1ec80*/  PRMT R29, RZ, 0x7610, R29 ;  /* 0x00007610ff1d7816 */ /* 0x010fe4000000001d */
[----:B0-----:R-:W-:-:S04]  /*1ec90*/  @!P3 LOP3.LUT R15, R15, R14, RZ, 0x3c, !PT ;  /* 0x0000000e0f0fb212 */ /* 0x001fc800078e3cff */
[----:B------:R-:W-:-:S04]  /*1eca0*/  @!P3 LOP3.LUT R14, R15, R14, RZ, 0x3c, !PT ;  /* 0x0000000e0f0eb212 */ /* 0x000fc800078e3cff */
[----:B------:R-:W-:-:S05]  /*1ecb0*/  @!P3 LOP3.LUT R15, R15, R14, RZ, 0x3c, !PT ;  /* 0x0000000e0f0fb212 */ /* 0x000fca00078e3cff */
[----:B------:R-:W4:Y:S04]  /*1ecc0*/  @!P3 LDG.E.U16 R29, desc[UR10][R14.64] ;  /* 0x0000000a0e1db981 */ /* 0x000f28000c1e1500 */
[----:B------:R0:W-:Y:S04]  /*1ecd0*/  STS.U16 [R0+UR5+0xd800], R2 ;  /* 0x00d8000200007988 */ /* 0x0001e80008000405 */
[----:B---3--:R1:W-:Y:S04]  /*1ece0*/  STL [R1+0xec], R24 ;  /* 0x0000ec1801007387 */ /* 0x0083e80000100800 */
[----:B0-----:R-:W3:Y:S04]  /*1ecf0*/  LDL R2, [R1+0x4d4] ;  /* 0x0004d40001027983 */ /* 0x001ee80000100800 */
[----:B-1----:R-:W2:Y:S04]  /*1ed00*/  LDL R24, [R1+0x4d0] ;  /* 0x0004d00001187983 */ /* 0x002ea80000100800 */
[----:B----4-:R0:W-:Y:S04]  /*1ed10*/  STL [R1+0xdc], R29 ;  /* 0x0000dc1d01007387 */ /* 0x0101e80000100800 */
[----:B0-----:R-:W4:Y:S04]  /*1ed20*/  LDL.LU R29, [R1+0x17dc] ;  /* 0x0017dc00011d7983 */ /* 0x001f280000300800 */
        /* <DEDUP_REMOVED lines=26> */
[----:B0-----:R-:W2:Y:S01]  /*1eed0*/  LDL.LU R3, [R1+0x17d0] ;  /* 0x0017d00001037983 */ /* 0x001ea20000300800 */
[----:B------:R-:W-:-:S03]  /*1eee0*/  PRMT R4, RZ, 0x7610, R4 ;  /* 0x00007610ff047816 */ /* 0x000fc60000000004 */
[----:B--2---:R0:W-:Y:S02]  /*1eef0*/  STS.U16 [R0+UR5+0xf800], R3 ;  /* 0x00f8000300007988 */ /* 0x0041e40008000405 */
[----:B0-----:R-:W-:Y:S02]  /*1ef00*/  @!P3 IMAD.MOV.U32 R3, RZ, RZ, R24 ;  /* 0x000000ffff03b224 */ /* 0x001fe400078e0018 */
[----:B------:R-:W2:Y:S04]  /*1ef10*/  LDL R24, [R1+0x454] ;  /* 0x0004540001187983 */ /* 0x000ea80000100800 */
        /* <DEDUP_REMOVED lines=28> */
[----:B------:R-:W3:Y:S01]  /*1f0e0*/  LDL R3, [R1+0x450] ;  /* 0x0004500001037983 */ /* 0x000ee20000100800 */
[----:B------:R-:W-:Y:S01]  /*1f0f0*/  PRMT R18, RZ, 0x7610, R18 ;  /* 0x00007610ff127816 */ /* 0x000fe20000000012 */
[----:B0-----:R-:W-:Y:S02]  /*1f100*/  @!P3 IMAD.MOV.U32 R2, RZ, RZ, R24 ;  /* 0x000000ffff02b224 */ /* 0x001fe400078e0018 */
[----:B--2---:R0:W-:Y:S04]  /*1f110*/  STL [R1+0xa8], R15 ;  /* 0x0000a80f01007387 */ /* 0x0041e80000100800 */
[----:B---3--:R-:W2:Y:S01]  /*1f120*/  @!P3 LDG.E.U16 R18, desc[UR10][R2.64] ;  /* 0x0000000a0212b981 */ /* 0x008ea2000c1e1500 */
[----:B------:R-:W-:-:S03]  /*1f130*/  PRMT R26, RZ, 0x7610, R26 ;  /* 0x00007610ff1a7816 */ /* 0x000fc6000000001a */
[----:B0-----:R-:W3:Y:S04]  /*1f140*/  LDL R15, [R1+0x3f4] ;  /* 0x0003f400010f7983 */ /* 0x001ee80000100800 */
[----:B------:R-:W3:Y:S04]  /*1f150*/  LDL R2, [R1+0x430] ;  /* 0x0004300001027983 */ /* 0x000ee80000100800 */
[----:B------:R-:W3:Y:S04]  /*1f160*/  LDL R3, [R1+0x434] ;  /* 0x0004340001037983 */ /* 0x000ee80000100800 */
[----:B--2---:R0:W-:Y:S04]  /*1f170*/  STL [R1+0xa4], R18 ;  /* 0x0000a41201007387 */ /* 0x0041e80000100800 */
[----:B0-----:R-:W2:Y:S01]  /*1f180*/  LDL R18, [R1+0x3d4] ;  /* 0x0003d40001127983 */ /* 0x001ea20000100800 */
[----:B---3--:R-:W-:-:S03]  /*1f190*/  @!P3 LOP3.LUT R3, R3, R2, RZ, 0x3c, !PT ;  /* 0x000000020303b212 */ /* 0x008fc600078e3cff */
[----:B------:R-:W3:Y:S01]  /*1f1a0*/  LDL.LU R24, [R1+0x80] ;  /* 0x0000800001187983 */ /* 0x000ee20000300800 */
        /* <DEDUP_REMOVED lines=11> */
[----:B0-----:R-:W2:Y:S04]  /*1f260*/  LDL.LU R26, [R1+0x84] ;  /* 0x00008400011a7983 */ /* 0x001ea80000300800 */
[----:B---3--:R0:W-:Y:S04]  /*1f270*/  STL [R1+0x9c], R13 ;  /* 0x00009c0d01007387 */ /* 0x0081e80000100800 */
[----:B0-----:R-:W3:Y:S04]  /*1f280*/  LDL.LU R13, [R1+0x17c0] ;  /* 0x0017c000010d7983 */ /* 0x001ee80000300800 */
[----:B------:R-:W2:Y:S01]  /*1f290*/  LDL R3, [R1+0x3f0] ;  /* 0x0003f00001037983 */ /* 0x000ea20000100800 */
[----:B------:R-:W-:Y:S01]  /*1f2a0*/  PRMT R12, RZ, 0x7610, R12 ;  /* 0x00007610ff0c7816 */ /* 0x000fe2000000000c */
[----:B------:R-:W-:-:S02]  /*1f2b0*/  @!P3 IMAD.MOV.U32 R2, RZ, RZ, R15 ;  /* 0x000000ffff02b224 */ /* 0x000fc400078e000f */
[----:B------:R-:W3:Y:S04]  /*1f2c0*/  LDL.LU R15, [R1+0x88] ;  /* 0x00008800010f7983 */ /* 0x000ee80000300800 */
[----:B--2---:R-:W2:Y:S01]  /*1f2d0*/  @!P3 LDG.E.U16 R12, desc[UR10][R2.64] ;  /* 0x0000000a020cb981 */ /* 0x004ea2000c1e1500 */
[----:B------:R-:W-:-:S03]  /*1f2e0*/  PRMT R20, RZ, 0x7610, R20 ;  /* 0x00007610ff147816 */ /* 0x000fc60000000014 */
[----:B--2---:R0:W-:Y:S04]  /*1f2f0*/  STL [R1+0x98], R12 ;  /* 0x0000980c01007387 */ /* 0x0041e80000100800 */
[----:B0-----:R-:W2:Y:S04]  /*1f300*/  LDL.LU R12, [R1+0x17bc] ;  /* 0x0017bc00010c7983 */ /* 0x001ea80000300800 */
[----:B------:R-:W2:Y:S01]  /*1f310*/  LDL R3, [R1+0x3d0] ;  /* 0x0003d00001037983 */ /* 0x000ea20000100800 */
[----:B------:R-:W-:-:S03]  /*1f320*/  @!P3 IMAD.MOV.U32 R2, RZ, RZ, R18 ;  /* 0x000000ffff02b224 */ /* 0x000fc600078e0012 */
[----:B------:R-:W3:Y:S04]  /*1f330*/  LDL.LU R18, [R1+0x8c] ;  /* 0x00008c0001127983 */ /* 0x000ee80000300800 */
[----:B--2---:R0:W2:Y:S04]  /*1f340*/  @!P3 LDG.E.U16 R20, desc[UR10][R2.64] ;  /* 0x0000000a0214b981 */ /* 0x0040a8000c1e1500 */
[----:B------:R-:W0:Y:S04]  /*1f350*/  LDL R2, [R1+0x3b0] ;  /* 0x0003b00001027983 */ /* 0x000e280000100800 */
[----:B------:R-:W0:Y:S01]  /*1f360*/  LDL R3, [R1+0x3b4] ;  /* 0x0003b40001037983 */ /* 0x000e220000100800 */
[----:B------:R-:W-:-:S02]  /*1f370*/  PRMT R22, RZ, 0x7610, R22 ;  /* 0x00007610ff167816 */ /* 0x000fc40000000016 */
[----:B0-----:R-:W-:-:S04]  /*1f380*/  @!P3 LOP3.LUT R3, R3, R2, RZ, 0x3c, !PT ;  /* 0x000000020303b212 */ /* 0x001fc800078e3cff */
[----:B------:R-:W-:-:S04]  /*1f390*/  @!P3 LOP3.LUT R2, R3, R2, RZ, 0x3c, !PT ;  /* 0x000000020302b212 */ /* 0x000fc800078e3cff */
[----:B------:R-:W-:-:S05]  /*1f3a0*/  @!P3 LOP3.LUT R3, R3, R2, RZ, 0x3c, !PT ;  /* 0x000000020303b212 */ /* 0x000fca00078e3cff */
[----:B------:R-:W3:Y:S04]  /*1f3b0*/  @!P3 LDG.E.U16 R22, desc[UR10][R2.64] ;  /* 0x0000000a0216b981 */ /* 0x000ee8000c1e1500 */
[----:B--2---:R0:W-:Y:S04]  /*1f3c0*/  STL [R1+0x94], R20 ;  /* 0x0000941401007387 */ /* 0x0041e80000100800 */
[----:B0-----:R-:W2:Y:S04]  /*1f3d0*/  LDL.LU R20, [R1+0xc0] ;  /* 0x0000c00001147983 */ /* 0x001ea80000300800 */
[----:B------:R-:W2:Y:S04]  /*1f3e0*/  LDL R2, [R1+0x390] ;  /* 0x0003900001027983 */ /* 0x000ea80000100800 */
[----:B------:R-:W2:Y:S04]  /*1f3f0*/  LDL R3, [R1+0x394] ;  /* 0x0003940001037983 */ /* 0x000ea80000100800 */
[----:B------:R0:W-:Y:S04]  /*1f400*/  STS.U16 [R0+UR5+0x14000], R11 ;  /* 0x0140000b00007988 */ /* 0x0001e80008000405 */
[----:B------:R-:W-:Y:S04]  /*1f410*/  STS.U16 [R0+UR5+0x14800], R10 ;  /* 0x0148000a00007988 */ /* 0x000fe80008000405 */
[----:B0-----:R-:W4:Y:S04]  /*1f420*/  LDL R11, [R1+0x374] ;  /* 0x00037400010b7983 */ /* 0x001f280000100800 */
[----:B---3--:R0:W-:Y:S04]  /*1f430*/  STL [R1+0x90], R22 ;  /* 0x0000901601007387 */ /* 0x0081e80000100800 */
[----:B0-----:R-:W3:Y:S04]  /*1f440*/  LDL.LU R22, [R1+0xc4] ;  /* 0x0000c40001167983 */ /* 0x001ee80000300800 */
[----:B------:R-:W3:Y:S01]  /*1f450*/  LDL R10, [R1+0x370] ;  /* 0x00037000010a7983 */ /* 0x000ee20000100800 */
[----:B--2---:R-:W-:-:S03]  /*1f460*/  @!P3 LOP3.LUT R3, R3, R2, RZ, 0x3c, !PT ;  /* 0x000000020303b212 */ /* 0x004fc600078e3cff */
[----:B------:R0:W-:Y:S01]  /*1f470*/  STS.U16 [R0+UR5+0x12000], R8 ;  /* 0x0120000800007988 */ /* 0x0001e20008000405 */
[----:B------:R-:W-:-:S04]  /*1f480*/  @!P3 LOP3.LUT R2, R3, R2, RZ, 0x3c, !PT ;  /* 0x000000020302b212 */ /* 0x000fc800078e3cff */
[----:B------:R-:W-:Y:S02]  /*1f490*/  @!P3 LOP3.LUT R3, R3, R2, RZ, 0x3c, !PT ;  /* 0x000000020303b212 */ /* 0x000fe400078e3cff */
[----:B0-----:R-:W-:Y:S01]  /*1f4a0*/  PRMT R8, RZ, 0x7610, R8 ;  /* 0x00007610ff087816 */ /* 0x001fe20000000008 */
[----:B------:R0:W-:Y:S05]  /*1f4b0*/  STS.U16 [R0+UR5+0x11800], R7 ;  /* 0x0118000700007988 */ /* 0x0001ea0008000405 */
[----:B------:R4:W2:Y:S01]  /*1f4c0*/  @!P3 LDG.E.U16 R8, desc[UR10][R2.64] ;  /* 0x0000000a0208b981 */ /* 0x0008a2000c1e1500 */
[----:B0-----:R-:W-:-:S03]  /*1f4d0*/  PRMT R7, RZ, 0x7610, R7 ;  /* 0x00007610ff077816 */ /* 0x001fc60000000007 */
[----:B------:R0:W-:Y:S01]  /*1f4e0*/  STS.U16 [R0+UR5+0x15000], R24 ;  /* 0x0150001800007988 */ /* 0x0001e20008000405 */
[----:B----4-:R-:W-:-:S03]  /*1f4f0*/  @!P3 IMAD.MOV.U32 R2, RZ, RZ, R11 ;  /* 0x000000ffff02b224 */ /* 0x010fc600078e000b */
[----:B0-----:R-:W4:Y:S04]  /*1f500*/  LDL.LU R24, [R1+0xc8] ;  /* 0x0000c80001187983 */ /* 0x001f280000300800 */
[----:B------:R0:W-:Y:S04]  /*1f510*/  STS.U16 [R0+UR5+0x11000], R6 ;  /* 0x0110000600007988 */ /* 0x0001e80008000405 */
[----:B------:R1:W-:Y:S04]  /*1f520*/  STS.U16 [R0+UR5+0x15800], R26 ;  /* 0x0158001a00007988 */ /* 0x0003e80008000405 */
[----:B------:R-:W2:Y:S01]  /*1f530*/  LDL R11, [R1+0xad0] ;  /* 0x000ad000010b7983 */ /* 0x000ea20000100800 */
[----:B---3--:R-:W-:Y:S01]  /*1f540*/  @!P3 IMAD.MOV.U32 R3, RZ, RZ, R10 ;  /* 0x000000ffff03b224 */ /* 0x008fe200078e000a */
[----:B0-----:R-:W-:-:S02]  /*1f550*/  PRMT R6, RZ, 0x7610, R6 ;  /* 0x00007610ff067816 */ /* 0x001fc40000000006 */
[----:B------:R-:W2:Y:S04]  /*1f560*/  LDL R10, [R1+0xb20] ;  /* 0x000b2000010a7983 */ /* 0x000ea80000100800 */
[----:B------:R0:W3:Y:S04]  /*1f570*/  @!P3 LDG.E.U16 R7, desc[UR10][R2.64] ;  /* 0x0000000a0207b981 */ /* 0x0000e8000c1e1500 */
[----:B------:R-:W0:Y:S04]  /*1f580*/  LDL R2, [R1+0x358] ;  /* 0x0003580001027983 */ /* 0x000e280000100800 */
[----:B------:R-:W0:Y:S04]  /*1f590*/  LDL R3, [R1+0xaac] ;  /* 0x000aac0001037983 */ /* 0x000e280000100800 */
[----:B-1----:R-:W2:Y:S01]  /*1f5a0*/  LDL.LU R26, [R1+0xd0] ;  /* 0x0000d000011a7983 */ /* 0x002ea20000300800 */
[----:B0-----:R-:W-:-:S04]  /*1f5b0*/  @!P3 LOP3.LUT R3, R3, R2, RZ, 0x3c, !PT ;  /* 0x000000020303b212 */ /* 0x001fc800078e3cff */
[----:B------:R-:W-:-:S04]  /*1f5c0*/  @!P3 LOP3.LUT R2, R3, R2, RZ, 0x3c, !PT ;  /* 0x000000020302b212 */ /* 0x000fc800078e3cff */
[----:B------:R-:W-:-:S05]  /*1f5d0*/  @!P3 LOP3.LUT R3, R3, R2, RZ, 0x3c, !PT ;  /* 0x000000020303b212 */ /* 0x000fca00078e3cff */
[----:B------:R0:W2:Y:S04]  /*1f5e0*/  @!P3 LDG.E.U16 R6, desc[UR10][R2.64] ;  /* 0x0000000a0206b981 */ /* 0x0000a8000c1e1500 */
[----:B------:R-:W0:Y:S04]  /*1f5f0*/  LDL R2, [R1+0x348] ;  /* 0x0003480001027983 */ /* 0x000e280000100800 */
[----:B------:R-:W0:Y:S04]  /*1f600*/  LDL R3, [R1+0xacc] ;  /* 0x000acc0001037983 */ /* 0x000e280000100800 */
[----:B------:R1:W-:Y:S04]  /*1f610*/  STS.U16 [R0+UR5+0x10800], R5 ;  /* 0x0108000500007988 */ /* 0x0003e80008000405 */
[----:B------:R3:W-:Y:S01]  /*1f620*/  STS.U16 [R0+UR5+0x16000], R15 ;  /* 0x0160000f00007988 */ /* 0x0007e20008000405 */
[----:B-1----:R-:W-:-:S03]  /*1f630*/  PRMT R5, RZ, 0x7610, R5 ;  /* 0x00007610ff057816 */ /* 0x002fc60000000005 */
[----:B---3--:R-:W3:Y:S01]  /*1f640*/  LDL.LU R15, [R1+0xd4] ;  /* 0x0000d400010f7983 */ /* 0x008ee20000300800 */
[----:B0-----:R-:W-:-:S04]  /*1f650*/  @!P3 LOP3.LUT R3, R3, R2, RZ, 0x3c, !PT ;  /* 0x000000020303b212 */ /* 0x001fc800078e3cff */
[----:B------:R-:W-:-:S04]  /*1f660*/  @!P3 LOP3.LUT R2, R3, R2, RZ, 0x3c, !PT ;  /* 0x000000020302b212 */ /* 0x000fc800078e3cff */
[----:B------:R-:W-:-:S05]  /*1f670*/  @!P3 LOP3.LUT R3, R3, R2, RZ, 0x3c, !PT ;  /* 0x000000020303b212 */ /* 0x000fca00078e3cff */
[----:B------:R0:W2:Y:S04]  /*1f680*/  @!P3 LDG.E.U16 R5, desc[UR10][R2.64] ;  /* 0x0000000a0205b981 */ /* 0x0000a8000c1e1500 */
[----:B------:R-:W0:Y:S04]  /*1f690*/  LDL R2, [R1+0xab0] ;  /* 0x000ab00001027983 */ /* 0x000e280000100800 */
[----:B------:R-:W0:Y:S04]  /*1f6a0*/  LDL R3, [R1+0xaec] ;  /* 0x000aec0001037983 */ /* 0x000e280000100800 */
[----:B------:R1:W-:Y:S02]  /*1f6b0*/  STS.U16 [R0+UR5+0x10000], R4 ;  /* 0x0100000400007988 */ /* 0x0003e40008000405 */
[----:B-1----:R-:W-:-:S02]  /*1f6c0*/  PRMT R4, RZ, 0x7610, R4 ;  /* 0x00007610ff047816 */ /* 0x002fc40000000004 */
[----:B------:R1:W-:Y:S04]  /*1f6d0*/  STS.U16 [R0+UR5+0x16800], R18 ;  /* 0x0168001200007988 */ /* 0x0003e80008000405 */
[----:B------:R3:W-:Y:S04]  /*1f6e0*/  STS.U16 [R0+UR5+0x17000], R20 ;  /* 0x0170001400007988 */ /* 0x0007e80008000405 */
[----:B-1----:R-:W2:Y:S04]  /*1f6f0*/  LDL.LU R18, [R1+0xd8] ;  /* 0x0000d80001127983 */ /* 0x002ea80000300800 */
[----:B---3--:R-:W3:Y:S01]  /*1f700*/  LDL.LU R20, [R1+0xe0] ;  /* 0x0000e00001147983 */ /* 0x008ee20000300800 */
[----:B0-----:R-:W-:-:S04]  /*1f710*/  @!P3 LOP3.LUT R3, R3, R2, RZ, 0x3c, !PT ;  /* 0x000000020303b212 */ /* 0x001fc800078e3cff */
[----:B------:R-:W-:-:S04]  /*1f720*/  @!P3 LOP3.LUT R2, R3, R2, RZ, 0x3c, !PT ;  /* 0x000000020302b212 */ /* 0x000fc800078e3cff */
[----:B------:R-:W-:-:S05]  /*1f730*/  @!P3 LOP3.LUT R3, R3, R2, RZ, 0x3c, !PT ;  /* 0x000000020303b212 */ /* 0x000fca00078e3cff */
[----:B------:R0:W3:Y:S02]  /*1f740*/  @!P3 LDG.E.U16 R4, desc[UR10][R2.64] ;  /* 0x0000000a0204b981 */ /* 0x0000e4000c1e1500 */
[----:B0-----:R-:W-:-:S06]  /*1f750*/  PRMT R3, RZ, 0x7610, R3 ;  /* 0x00007610ff037816 */ /* 0x001fcc0000000003 */
[----:B--2---:R0:W2:Y:S04]  /*1f760*/  @!P3 LDG.E.U16 R3, desc[UR10][R10.64] ;  /* 0x0000000a0a03b981 */ /* 0x0040a8000c1e1500 */
        /* <DEDUP_REMOVED lines=15> */
[----:B------:R-:W2:Y:S04]  /*1f860*/  @!P3 LDG.E.U16 R16, desc[UR10][R10.64] ;  /* 0x0000000a0a10b981 */ /* 0x000ea8000c1e1500 */
[----:B----4-:R0:W-:Y:S04]  /*1f870*/  STS.U16 [R0+UR5+0x18000], R24 ;  /* 0x0180001800007988 */ /* 0x0101e80008000405 */
[----:B0-----:R-:W4:Y:S04]  /*1f880*/  LDL.LU R24, [R1+0xe8] ;  /* 0x0000e80001187983 */ /* 0x001f280000300800 */
        /* <DEDUP_REMOVED lines=64> */
[----:B----4-:R0:W-:Y:S04]  /*1fc90*/  STS.U16 [R0+UR5+0x1b000], R24 ;  /* 0x01b0001800007988 */ /* 0x0101e80008000405 */
[----:B0-----:R-:W3:Y:S04]  /*1fca0*/  LDL.LU R24, [R1+0x108] ;  /* 0x0001080001187983 */ /* 0x001ee80000300800 */
        /* <DEDUP_REMOVED lines=9> */
[----:B------:R0:W-:Y:S04]  /*1fd40*/  STS.U16 [R0+UR5+0x1b800], R26 ;  /* 0x01b8001a00007988 */ /* 0x0001e80008000405 */
        /* <DEDUP_REMOVED lines=36> */
[----:B------:R-:W2:Y:S04]  /*1ff90*/  LDL R10, [R1+0x948] ;  /* 0x00094800010a7983 */ /* 0x000ea80000100800 */
[----:B------:R-:W2:Y:S04]  /*1ffa0*/  LDL R11, [R1+0x94c] ;  /* 0x00094c00010b7983 */ /* 0x000ea80000100800 */
[----:B------:R0:W-:Y:S04]  /*1ffb0*/  STS.U16 [R0+UR5+0x13000], R13 ;  /* 0x0130000d00007988 */ /* 0x0001e80008000405 */
[----:B------:R1:W-:Y:S01]  /*1ffc0*/  STS.U16 [R0+UR5+0x1d800], R22 ;  /* 0x01d8001600007988 */ /* 0x0003e20008000405 */
[----:B0-----:R-:W-:-:S03]  /*1ffd0*/  PRMT R13, RZ, 0x7610, R13 ;  /* 0x00007610ff0d7816 */ /* 0x001fc6000000000d */
[----:B-1----:R-:W3:Y:S01]  /*1ffe0*/  LDL.LU R22, [R1+0x188] ;  /* 0x0001880001167983 */ /* 0x002ee20000300800 */
        /* <DEDUP_REMOVED lines=12> */
[----:B0-----:R-:W4:Y:S04]  /*200b0*/  LDL.LU R24, [R1+0x184] ;  /* 0x0001840001187983 */ /* 0x001f280000300800 */
[----:B--2---:R0:W-:Y:S04]  /*200c0*/  STL [R1+0x60], R13 ;  /* 0x0000600d01007387 */ /* 0x0041e80000100800 */
[----:B0-----:R-:W2:Y:S04]  /*200d0*/  LDL R13, [R1+0xb2c] ;  /* 0x000b2c00010d7983 */ /* 0x001ea80000100800 */
[----:B---3--:R0:W-:Y:S04]  /*200e0*/  STL [R1+0x5c], R16 ;  /* 0x00005c1001007387 */ /* 0x0081e80000100800 */
[----:B0-----:R-:W3:Y:S04]  /*200f0*/  LDL.LU R16, [R1+0x178c] ;  /* 0x00178c0001107983 */ /* 0x001ee80000300800 */
[----:B------:R-:W2:Y:S04]  /*20100*/  LDL R10, [R1+0x908] ;  /* 0x00090800010a7983 */ /* 0x000ea80000100800 */
[----:B------:R-:W2:Y:S01]  /*20110*/  LDL R11, [R1+0x90c] ;  /* 0x00090c00010b7983 */ /* 0x000ea20000100800 */
[----:B---3--:R-:W-:-:S02]  /*20120*/  PRMT R16, RZ, 0x7610, R16 ;  /* 0x00007610ff107816 */ /* 0x008fc40000000010 */
[----:B--2---:R-:W-:-:S04]  /*20130*/  @!P3 LOP3.LUT R11, R11, R10, RZ, 0x3c, !PT ;  /* 0x0000000a0b0bb212 */ /* 0x004fc800078e3cff */
        /* <DEDUP_REMOVED lines=27> */
[----:B------:R-:W-:Y:S04]  /*202f0*/  STL [R1+0xba4], R0 ;  /* 0x000ba40001007387 */ /* 0x000fe80000100800 */
[----:B------:R-:W-:Y:S04]  /*20300*/  STS.U16 [R0+UR5+0xe000], R29 ;  /* 0x00e0001d00007988 */ /* 0x000fe80008000405 */
[----:B------:R-:W-:Y:S04]  /*20310*/  STS.U16 [R0+UR5+0xe800], R28 ;  /* 0x00e8001c00007988 */ /* 0x000fe80008000405 */
[----:B------:R-:W-:Y:S04]  /*20320*/  STS.U16 [R0+UR5+0xf000], R27 ;  /* 0x00f0001b00007988 */ /* 0x000fe80008000405 */
[----:B------:R-:W-:Y:S04]  /*20330*/  STS.U16 [R0+UR5+0x12800], R9 ;  /* 0x0128000900007988 */ /* 0x000fe80008000405 */
[----:B------:R-:W-:Y:S04]  /*20340*/  STS.U16 [R0+UR5+0x13800], R12 ;  /* 0x0138000c00007988 */ /* 0x000fe80008000405 */
        /* <DEDUP_REMOVED lines=11> */
[----:B------:R-:W3:Y:S04]  /*20400*/  LDL R10, [R1+0x888] ;  /* 0x00088800010a7983 */ /* 0x000ee80000100800 */
[----:B------:R-:W3:Y:S01]  /*20410*/  LDL R11, [R1+0x88c] ;  /* 0x00088c00010b7983 */ /* 0x000ee20000100800 */
[----:B------:R-:W-:-:S03]  /*20420*/  PRMT R18, RZ, 0x7610, R18 ;  /* 0x00007610ff127816 */ /* 0x000fc60000000012 */
[----:B------:R-:W-:Y:S04]  /*20430*/  STS.U16 [R13+UR5+0xa00], R22 ;  /* 0x000a00160d007988 */ /* 0x000fe80008000405 */
[----:B--2---:R0:W-:Y:S04]  /*20440*/  STL [R1+0x4c], R20 ;  /* 0x00004c1401007387 */ /* 0x0041e80000100800 */
[----:B0-----:R-:W2:Y:S01]  /*20450*/  LDL.LU R20, [R1+0x170] ;  /* 0x0001700001147983 */ /* 0x001ea20000300800 */
[----:B---3--:R-:W-:-:S03]  /*20460*/  @!P3 LOP3.LUT R11, R11, R10, RZ, 0x3c, !PT ;  /* 0x0000000a0b0bb212 */ /* 0x008fc600078e3cff */
[----:B------:R-:W3:Y:S01]  /*20470*/  LDL.LU R22, [R1+0x1774] ;  /* 0x0017740001167983 */ /* 0x000ee20000300800 */
[----:B------:R-:W-:-:S04]  /*20480*/  @!P3 LOP3.LUT R10, R11, R10, RZ, 0x3c, !PT ;  /* 0x0000000a0b0ab212 */ /* 0x000fc800078e3cff */
[----:B------:R-:W-:-:S05]  /*20490*/  @!P3 LOP3.LUT R11, R11, R10, RZ, 0x3c, !PT ;  /* 0x0000000a0b0bb212 */ /* 0x000fca00078e3cff */
[----:B------:R-:W2:Y:S04]  /*204a0*/  @!P3 LDG.E.U16 R18, desc[UR10][R10.64] ;  /* 0x0000000a0a12b981 */ /* 0x000ea8000c1e1500 */
[----:B------:R-:W3:Y:S04]  /*204b0*/  LDL R10, [R1+0x868] ;  /* 0x00086800010a7983 */ /* 0x000ee80000100800 */
[----:B------:R-:W3:Y:S01]  /*204c0*/  LDL R11, [R1+0x86c] ;  /* 0x00086c00010b7983 */ /* 0x000ee20000100800 */
[----:B------:R-:W-:-:S03]  /*204d0*/  PRMT R14, RZ, 0x7610, R14 ;  /* 0x00007610ff0e7816 */ /* 0x000fc6000000000e */
[----:B------:R-:W-:Y:S04]  /*204e0*/  STS.U16 [R13+UR5+0x1200], R24 ;  /* 0x001200180d007988 */ /* 0x000fe80008000405 */
        /* <DEDUP_REMOVED lines=15> */
[----:B------:R1:W-:Y:S04]  /*205e0*/  STS.U16 [R13+UR5+0x1a00], R26 ;  /* 0x001a001a0d007988 */ /* 0x0003e80008000405 */
[----:B0-----:R-:W2:Y:S04]  /*205f0*/  LDL R14, [R1+0x7ec] ;  /* 0x0007ec00010e7983 */ /* 0x001ea80000100800 */
[----:B-1----:R-:W2:Y:S04]  /*20600*/  LDL.LU R26, [R1+0x168] ;  /* 0x00016800011a7983 */ /* 0x002ea80000300800 */
        /* <DEDUP_REMOVED lines=13> */
[----:B------:R-:W4:Y:S04]  /*206e0*/  LDL.LU R10, [R1+0x178] ;  /* 0x00017800010a7983 */ /* 0x000f280000300800 */
[----:B------:R-:W3:Y:S01]  /*206f0*/  LDL R11, [R1+0x808] ;  /* 0x00080800010b7983 */ /* 0x000ee20000100800 */
[----:B--2---:R-:W-:-:S03]  /*20700*/  PRMT R22, RZ, 0x7610, R22 ;  /* 0x00007610ff167816 */ /* 0x004fc60000000016 */
[----:B----4-:R0:W-:Y:S02]  /*20710*/  STS.U16 [R13+UR5+0x2a00], R10 ;  /* 0x002a000a0d007988 */ /* 0x0101e40008000405 */
[----:B0-----:R-:W-:Y:S02]  /*20720*/  @!P3 IMAD.MOV.U32 R10, RZ, RZ, R18 ;  /* 0x000000ffff0ab224 */ /* 0x001fe400078e0012 */
[----:B------:R-:W2:Y:S04]  /*20730*/  LDL.LU R18, [R1+0x160] ;  /* 0x0001600001127983 */ /* 0x000ea80000300800 */
[----:B---3--:R-:W3:Y:S04]  /*20740*/  @!P3 LDG.E.U16 R22, desc[UR10][R10.64] ;  /* 0x0000000a0a16b981 */ /* 0x008ee8000c1e1500 */
[----:B---3--:R0:W-:Y:S04]  /*20750*/  STL [R1+0x38], R22 ;  /* 0x0000381601007387 */ /* 0x0081e80000100800 */
[----:B0-----:R-:W3:Y:S04]  /*20760*/  LDL.LU R22, [R1+0x1768] ;  /* 0x0017680001167983 */ /* 0x001ee80000300800 */
[----:B------:R-:W4:Y:S04]  /*20770*/  LDL.LU R10, [R1+0x174] ;  /* 0x00017400010a7983 */ /* 0x000f280000300800 */
[----:B------:R-:W2:Y:S01]  /*20780*/  LDL R11, [R1+0x7e8] ;  /* 0x0007e800010b7983 */ /* 0x000ea20000100800 */
[----:B------:R-:W-:-:S03]  /*20790*/  PRMT R12, RZ, 0x7610, R12 ;  /* 0x00007610ff0c7816 */ /* 0x000fc6000000000c */
[----:B----4-:R0:W-:Y:S02]  /*207a0*/  STS.U16 [R13+UR5+0x3200], R10 ;  /* 0x0032000a0d007988 */ /* 0x0101e40008000405 */
[----:B0-----:R-:W-:Y:S01]  /*207b0*/  @!P3 IMAD.MOV.U32 R10, RZ, RZ, R14 ;  /* 0x000000ffff0ab224 */ /* 0x001fe200078e000e */
[----:B---3--:R-:W-:Y:S01]  /*207c0*/  PRMT R22, RZ, 0x7610, R22 ;  /* 0x00007610ff167816 */ /* 0x008fe20000000016 */
[----:B------:R-:W3:Y:S04]  /*207d0*/  LDL R14, [R1+0x768] ;  /* 0x00076800010e7983 */ /* 0x000ee80000100800 */
[----:B--2---:R0:W2:Y:S04]  /*207e0*/  @!P3 LDG.E.U16 R12, desc[UR10][R10.64] ;  /* 0x0000000a0a0cb981 */ /* 0x0040a8000c1e1500 */
[----:B------:R-:W0:Y:S04]  /*207f0*/  LDL R10, [R1+0x7c8] ;  /* 0x0007c800010a7983 */ /* 0x000e280000100800 */
[----:B------:R-:W0:Y:S02]  /*20800*/  LDL R11, [R1+0x7cc] ;  /* 0x0007cc00010b7983 */ /* 0x000e240000100800 */
[----:B0-----:R-:W-:-:S04]  /*20810*/  @!P3 LOP3.LUT R11, R11, R10, RZ, 0x3c, !PT ;  /* 0x0000000a0b0bb212 */ /* 0x001fc800078e3cff */
[----:B------:R-:W-:-:S04]  /*20820*/  @!P3 LOP3.LUT R10, R11, R10, RZ, 0x3c, !PT ;  /* 0x0000000a0b0ab212 */ /* 0x000fc800078e3cff */
[----:B------:R-:W-:-:S05]  /*20830*/  @!P3 LOP3.LUT R11, R11, R10, RZ, 0x3c, !PT ;  /* 0x0000000a0b0bb212 */ /* 0x000fca00078e3cff */
[----:B------:R-:W4:Y:S04]  /*20840*/  @!P3 LDG.E.U16 R22, desc[UR10][R10.64] ;  /* 0x0000000a0a16b981 */ /* 0x000f28000c1e1500 */
[----:B--2---:R0:W-:Y:S04]  /*20850*/  STL [R1+0x34], R12 ;  /* 0x0000340c01007387 */ /* 0x0041e80000100800 */
[----:B------:R1:W-:Y:S04]  /*20860*/  STS.U16 [R13+UR5+0x3a00], R20 ;  /* 0x003a00140d007988 */ /* 0x0003e80008000405 */
[----:B0-----:R-:W2:Y:S04]  /*20870*/  LDL R12, [R1+0x76c] ;  /* 0x00076c00010c7983 */ /* 0x001ea80000100800 */
[----:B-1----:R-:W2:Y:S04]  /*20880*/  LDL.LU R20, [R1+0x158] ;  /* 0x0001580001147983 */ /* 0x002ea80000300800 */
[----:B----4-:R0:W-:Y:S04]  /*20890*/  STL [R1+0x30], R22 ;  /* 0x0000301601007387 */ /* 0x0101e80000100800 */
[----:B0-----:R-:W4:Y:S04]  /*208a0*/  LDL.LU R22, [R1+0x1764] ;  /* 0x0017640001167983 */ /* 0x001f280000300800 */
[----:B------:R-:W2:Y:S04]  /*208b0*/  LDL R10, [R1+0x7a8] ;  /* 0x0007a800010a7983 */ /* 0x000ea80000100800 */
[----:B------:R-:W2:Y:S04]  /*208c0*/  LDL R11, [R1+0x7ac] ;  /* 0x0007ac00010b7983 */ /* 0x000ea80000100800 */
[----:B------:R0:W-:Y:S04]  /*208d0*/  STS.U16 [R13+UR5+0x4200], R24 ;  /* 0x004200180d007988 */ /* 0x0001e80008000405 */
[----:B0-----:R-:W3:Y:S01]  /*208e0*/  LDL.LU R24, [R1+0x1760] ;  /* 0x0017600001187983 */ /* 0x001ee20000300800 */
[----:B----4-:R-:W-:-:S02]  /*208f0*/  PRMT R22, RZ, 0x7610, R22 ;  /* 0x00007610ff167816 */ /* 0x010fc40000000016 */
[----:B--2---:R-:W-:-:S04]  /*20900*/  @!P3 LOP3.LUT R11, R11, R10, RZ, 0x3c, !PT ;  /* 0x0000000a0b0bb212 */ /* 0x004fc800078e3cff */
[----:B------:R-:W-:-:S04]  /*20910*/  @!P3 LOP3.LUT R10, R11, R10, RZ, 0x3c, !PT ;  /* 0x0000000a0b0ab212 */ /* 0x000fc800078e3cff */
[----:B------:R-:W-:-:S05]  /*20920*/  @!P3 LOP3.LUT R11, R11, R10, RZ, 0x3c, !PT ;  /* 0x0000000a0b0bb212 */ /* 0x000fca00078e3cff */
[----:B------:R0:W2:Y:S04]  /*20930*/  @!P3 LDG.E.U16 R22, desc[UR10][R10.64] ;  /* 0x0000000a0a16b981 */ /* 0x0000a8000c1e1500 */
[----:B------:R-:W0:Y:S04]  /*20940*/  LDL R10, [R1+0x788] ;  /* 0x00078800010a7983 */ /* 0x000e280000100800 */
[----:B------:R-:W0:Y:S01]  /*20950*/  LDL R11, [R1+0x78c] ;  /* 0x00078c00010b7983 */ /* 0x000e220000100800 */
[----:B---3--:R-:W-:Y:S02]  /*20960*/  PRMT R24, RZ, 0x7610, R24 ;  /* 0x00007610ff187816 */ /* 0x008fe40000000018 */
[----:B------:R-:W-:-:S02]  /*20970*/  PRMT R16, RZ, 0x7610, R16 ;  /* 0x00007610ff107816 */ /* 0x000fc40000000010 */
[----:B0-----:R-:W-:-:S04]  /*20980*/  @!P3 LOP3.LUT R11, R11, R10, RZ, 0x3c, !PT ;  /* 0x0000000a0b0bb212 */ /* 0x001fc800078e3cff */
[----:B------:R-:W-:-:S04]  /*20990*/  @!P3 LOP3.LUT R10, R11, R10, RZ, 0x3c, !PT ;  /* 0x0000000a0b0ab212 */ /* 0x000fc800078e3cff */
[----:B------:R-:W-:-:S05]  /*209a0*/  @!P3 LOP3.LUT R11, R11, R10, RZ, 0x3c, !PT ;  /* 0x0000000a0b0bb212 */ /* 0x000fca00078e3cff */
[----:B------:R0:W3:Y:S02]  /*209b0*/  @!P3 LDG.E.U16 R24, desc[UR10][R10.64] ;  /* 0x0000000a0a18b981 */ /* 0x0000e4000c1e1500 */
[----:B0-----:R-:W-:Y:S02]  /*209c0*/  @!P3 IMAD.MOV.U32 R10, RZ, RZ, R12 ;  /* 0x000000ffff0ab224 */ /* 0x001fe400078e000c */
[----:B------:R-:W-:-:S05]  /*209d0*/  @!P3 IMAD.MOV.U32 R11, RZ, RZ, R14 ;  /* 0x000000ffff0bb224 */ /* 0x000fca00078e000e */
[----:B------:R-:W4:Y:S04]  /*209e0*/  @!P3 LDG.E.U16 R16, desc[UR10][R10.64] ;  /* 0x0000000a0a10b981 */ /* 0x000f28000c1e1500 */
[----:B------:R0:W-:Y:S04]  /*209f0*/  STS.U16 [R13+UR5+0x4a00], R26 ;  /* 0x004a001a0d007988 */ /* 0x0001e80008000405 */
[----:B------:R-:W-:Y:S04]  /*20a00*/  STS.U16 [R13+UR5+0x5200], R15 ;  /* 0x0052000f0d007988 */ /* 0x000fe80008000405 */
[----:B0-----:R-:W4:Y:S04]  /*20a10*/  LDL R26, [R1+0x72c] ;  /* 0x00072c00011a7983 */ /* 0x001f280000100800 */
[----:B--2---:R0:W-:Y:S04]  /*20a20*/  STL [R1+0x2c], R22 ;  /* 0x00002c1601007387 */ /* 0x0041e80000100800 */
[----:B0-----:R-:W2:Y:S04]  /*20a30*/  LDL.LU R22, [R1+0x150] ;  /* 0x0001500001167983 */ /* 0x001ea80000300800 */
[----:B------:R-:W-:Y:S04]  /*20a40*/  STS.U16 [R13+UR5+0x5a00], R18 ;  /* 0x005a00120d007988 */ /* 0x000fe80008000405 */
[----:B---3--:R0:W-:Y:S04]  /*20a50*/  STL [R1+0x28], R24 ;  /* 0x0000281801007387 */ /* 0x0081e80000100800 */
[----:B0-----:R-:W3:Y:S04]  /*20a60*/  LDL.LU R24, [R1+0x14c] ;  /* 0x00014c0001187983 */ /* 0x001ee80000300800 */
[----:B------:R-:W2:Y:S04]  /*20a70*/  LDL R15, [R1+0x6e8] ;  /* 0x0006e800010f7983 */ /* 0x000ea80000100800 */
[----:B------:R-:W2:Y:S04]  /*20a80*/  LDL R14, [R1+0x6ec] ;  /* 0x0006ec00010e7983 */ /* 0x000ea80000100800 */
[----:B------:R-:W2:Y:S04]  /*20a90*/  LDL.LU R12, [R1+0x148] ;  /* 0x00014800010c7983 */ /* 0x000ea80000300800 */
[----:B----4-:R0:W-:Y:S04]  /*20aa0*/  STL [R1+0x24], R16 ;  /* 0x0000241001007387 */ /* 0x0101e80000100800 */
[----:B0-----:R-:W4:Y:S04]  /*20ab0*/  LDL.LU R16, [R1+0x175c] ;  /* 0x00175c0001107983 */ /* 0x001f280000300800 */
        /* <DEDUP_REMOVED lines=8> */
[----:B--2---:R0:W-:Y:S04]  /*20b40*/  STL [R1+0x20], R18 ;  /* 0x0000201201007387 */ /* 0x0041e80000100800 */
[----:B0-----:R-:W2:Y:S04]  /*20b50*/  LDL.LU R18, [R1+0x1754] ;  /* 0x0017540001127983 */ /* 0x001ea80000300800 */
[----:B------:R-:W3:Y:S04]  /*20b60*/  LDL.LU R10, [R1+0x15c] ;  /* 0x00015c00010a7983 */ /* 0x000ee80000300800 */
[----:B------:R-:W4:Y:S01]  /*20b70*/  LDL R11, [R1+0x728] ;  /* 0x00072800010b7983 */ /* 0x000f220000100800 */
[----:B--2---:R-:W-:-:S03]  /*20b80*/  PRMT R18, RZ, 0x7610, R18 ;  /* 0x00007610ff127816 */ /* 0x004fc60000000012 */
[----:B---3--:R0:W-:Y:S02]  /*20b90*/  STS.U16 [R13+UR5+0x6200], R10 ;  /* 0x0062000a0d007988 */ /* 0x0081e40008000405 */
[----:B0-----:R-:W-:Y:S02]  /*20ba0*/  @!P3 IMAD.MOV.U32 R10, RZ, RZ, R26 ;  /* 0x000000ffff0ab224 */ /* 0x001fe400078e001a */
[----:B------:R-:W2:Y:S04]  /*20bb0*/  LDL.LU R26, [R1+0x140] ;  /* 0x00014000011a7983 */ /* 0x000ea80000300800 */
[----:B----4-:R-:W3:Y:S04]  /*20bc0*/  @!P3 LDG.E.U16 R18, desc[UR10][R10.64] ;  /* 0x0000000a0a12b981 */ /* 0x010ee8000c1e1500 */
[----:B------:R-:W-:Y:S04]  /*20bd0*/  STS.U16 [R13+UR5+0x6a00], R20 ;  /* 0x006a00140d007988 */ /* 0x000fe80008000405 */
[----:B---3--:R0:W-:Y:S04]  /*20be0*/  STL [R1+0x1c], R18 ;  /* 0x00001c1201007387 */ /* 0x0081e80000100800 */
[----:B0-----:R-:W3:Y:S04]  /*20bf0*/  LDL.LU R18, [R1+0x1750] ;  /* 0x0017500001127983 */ /* 0x001ee80000300800 */
[----:B------:R-:W4:Y:S04]  /*20c00*/  LDL R10, [R1+0x708] ;  /* 0x00070800010a7983 */ /* 0x000f280000100800 */
[----:B------:R-:W4:Y:S04]  /*20c10*/  LDL R11, [R1+0x70c] ;  /* 0x00070c00010b7983 */ /* 0x000f280000100800 */
[----:B------:R-:W2:Y:S01]  /*20c20*/  LDL.LU R20, [R1+0x174c] ;  /* 0x00174c0001147983 */ /* 0x000ea20000300800 */
[----:B----4-:R-:W-:-:S04]  /*20c30*/  @!P3 LOP3.LUT R11, R11, R10, RZ, 0x3c, !PT ;  /* 0x0000000a0b0bb212 */ /* 0x010fc800078e3cff */
[C---:B------:R-:W-:Y:S02]  /*20c40*/  @!P3 LOP3.LUT R10, R11.reuse, R10, RZ, 0x3c, !PT ;  /* 0x0000000a0b0ab212 */ /* 0x040fe400078e3cff */
[----:B--2---:R-:W-:Y:S02]  /*20c50*/  PRMT R20, RZ, 0x7610, R20 ;  /* 0x00007610ff147816 */ /* 0x004fe40000000014 */
[----:B------:R-:W-:-:S05]  /*20c60*/  @!P3 LOP3.LUT R11, R11, R10, RZ, 0x3c, !PT ;  /* 0x0000000a0b0bb212 */ /* 0x000fca00078e3cff */
[----:B------:R-:W2:Y:S04]  /*20c70*/  @!P3 LDG.E.U16 R20, desc[UR10][R10.64] ;  /* 0x0000000a0a14b981 */ /* 0x000ea8000c1e1500 */
[----:B--2---:R0:W-:Y:S04]  /*20c80*/  STL [R1+0x18], R20 ;  /* 0x0000181401007387 */ /* 0x0041e80000100800 */
[----:B0-----:R-:W2:Y:S04]  /*20c90*/  LDL.LU R20, [R1+0x1748] ;  /* 0x0017480001147983 */ /* 0x001ea80000300800 */
[----:B------:R-:W4:Y:S01]  /*20ca0*/  LDL.LU R11, [R1+0x154] ;  /* 0x00015400010b7983 */ /* 0x000f220000300800 */
[----:B------:R-:W-:-:S03]  /*20cb0*/  @!P3 IMAD.MOV.U32 R10, RZ, RZ, R14 ;  /* 0x000000ffff0ab224 */ /* 0x000fc600078e000e */
[----:B------:R-:W3:Y:S01]  /*20cc0*/  LDL R14, [R1+0x66c] ;  /* 0x00066c00010e7983 */ /* 0x000ee20000100800 */
[----:B--2---:R-:W-:-:S03]  /*20cd0*/  PRMT R20, RZ, 0x7610, R20 ;  /* 0x00007610ff147816 */ /* 0x004fc60000000014 */
[----:B----4-:R0:W-:Y:S02]  /*20ce0*/  STS.U16 [R13+UR5+0x7200], R11 ;  /* 0x0072000b0d007988 */ /* 0x0101e40008000405 */
[----:B0-----:R-:W-:Y:S02]  /*20cf0*/  @!P3 IMAD.MOV.U32 R11, RZ, RZ, R15 ;  /* 0x000000ffff0bb224 */ /* 0x001fe400078e000f */
[----:B------:R-:W2:Y:S04]  /*20d00*/  LDL R15, [R1+0x668] ;  /* 0x00066800010f7983 */ /* 0x000ea80000100800 */
[----:B------:R-:W4:Y:S04]  /*20d10*/  @!P3 LDG.E.U16 R20, desc[UR10][R10.64] ;  /* 0x0000000a0a14b981 */ /* 0x000f28000c1e1500 */
[----:B------:R-:W-:Y:S04]  /*20d20*/  STS.U16 [R13+UR5+0x7a00], R22 ;  /* 0x007a00160d007988 */ /* 0x000fe80008000405 */
        /* <DEDUP_REMOVED lines=31> */
[----:B0-----:R-:W3:Y:S04]  /*20f20*/  LDL R12, [R1+0x62c] ;  /* 0x00062c00010c7983 */ /* 0x001ee80000100800 */
[----:B--2---:R0:W-:Y:S04]  /*20f30*/  STL [R1+0x8], R24 ;  /* 0x0000081801007387 */ /* 0x0041e80000100800 */
[----:B0-----:R-:W2:Y:S04]  /*20f40*/  LDL.LU R24, [R1+0x1730] ;  /* 0x0017300001187983 */ /* 0x001ea80000300800 */
[----:B------:R-:W3:Y:S01]  /*20f50*/  LDL.LU R11, [R1+0x144] ;  /* 0x00014400010b7983 */ /* 0x000ee20000300800 */
[----:B------:R-:W-:-:S03]  /*20f60*/  @!P3 IMAD.MOV.U32 R10, RZ, RZ, R14 ;  /* 0x000000ffff0ab224 */ /* 0x000fc600078e000e */
[----:B------:R-:W4:Y:S01]  /*20f70*/  LDL R14, [R1+0x60c] ;  /* 0x00060c00010e7983 */ /* 0x000f220000100800 */
[----:B--2---:R-:W-:-:S03]  /*20f80*/  PRMT R24, RZ, 0x7610, R24 ;  /* 0x00007610ff187816 */ /* 0x004fc60000000018 */
[----:B---3--:R0:W-:Y:S02]  /*20f90*/  STS.U16 [R13+UR5+0x9200], R11 ;  /* 0x0092000b0d007988 */ /* 0x0081e40008000405 */
[----:B0-----:R-:W-:Y:S02]  /*20fa0*/  @!P3 IMAD.MOV.U32 R11, RZ, RZ, R15 ;  /* 0x000000ffff0bb224 */ /* 0x001fe400078e000f */
[----:B------:R-:W2:Y:S04]  /*20fb0*/  LDL R15, [R1+0x608] ;  /* 0x00060800010f7983 */ /* 0x000ea80000100800 */
[----:B------:R-:W3:Y:S04]  /*20fc0*/  @!P3 LDG.E.U16 R24, desc[UR10][R10.64] ;  /* 0x0000000a0a18b981 */ /* 0x000ee8000c1e1500 */
        /* <DEDUP_REMOVED lines=11> */
[----:B------:R-:W2:Y:S04]  /*21080*/  LDL.LU R10, [R1+0x13c] ;  /* 0x00013c00010a7983 */ /* 0x000ea80000300800 */
[----:B------:R-:W3:Y:S01]  /*21090*/  LDL R11, [R1+0x628] ;  /* 0x00062800010b7983 */ /* 0x000ee20000100800 */
[----:B------:R-:W-:-:S03]  /*210a0*/  PRMT R28, RZ, 0x7610, R28 ;  /* 0x00007610ff1c7816 */ /* 0x000fc6000000001c */
[----:B--2---:R0:W-:Y:S02]  /*210b0*/  STS.U16 [R13+UR5+0xa200], R10 ;  /* 0x00a2000a0d007988 */ /* 0x0041e40008000405 */
[----:B0-----:R-:W-:-:S05]  /*210c0*/  @!P3 IMAD.MOV.U32 R10, RZ, RZ, R12 ;  /* 0x000000ffff0ab224 */ /* 0x001fca00078e000c */
[----:B---3--:R4:W2:Y:S04]  /*210d0*/  @!P3 LDG.E.U16 R28, desc[UR10][R10.64] ;  /* 0x0000000a0a1cb981 */ /* 0x0088a8000c1e1500 */
[----:B------:R0:W-:Y:S04]  /*210e0*/  STL [R1+0x16b4], R0 ;  /* 0x0016b40001007387 */ /* 0x0001e80000100800 */
[----:B------:R1:W-:Y:S01]  /*210f0*/  STS.U16 [R13+UR5+0xaa00], R26 ;  /* 0x00aa001a0d007988 */ /* 0x0003e20008000405 */
[----:B----4-:R-:W-:-:S03]  /*21100*/  @!P3 IMAD.MOV.U32 R10, RZ, RZ, R14 ;  /* 0x000000ffff0ab224 */ /* 0x010fc600078e000e */
[----:B------:R-:W3:Y:S01]  /*21110*/  LDL R12, [R1+0x5c8] ;  /* 0x0005c800010c7983 */ /* 0x000ee20000100800 */
[----:B------:R-:W-:-:S03]  /*21120*/  @!P3 IMAD.MOV.U32 R11, RZ, RZ, R15 ;  /* 0x000000ffff0bb224 */ /* 0x000fc600078e000f */
[----:B0-----:R-:W4:Y:S01]  /*21130*/  LDL R0, [R1+0x5cc] ;  /* 0x0005cc0001007983 */ /* 0x001f220000100800 */
[----:B-1----:R-:W-:-:S06]  /*21140*/  PRMT R26, RZ, 0x7610, R26 ;  /* 0x00007610ff1a7816 */ /* 0x002fcc000000001a */
[----:B------:R0:W3:Y:S04]  /*21150*/  @!P3 LDG.E.U16 R26, desc[UR10][R10.64] ;  /* 0x0000000a0a1ab981 */ /* 0x0000e8000c1e1500 */
[----:B--2---:R1:W-:Y:S04]  /*21160*/  STL [R1+0x16b8], R28 ;  /* 0x0016b81c01007387 */ /* 0x0043e80000100800 */
[----:B------:R-:W2:Y:S04]  /*21170*/  LDL R11, [R1+0x5e8] ;  /* 0x0005e800010b7983 */ /* 0x000ea80000100800 */
[----:B------:R0:W-:Y:S04]  /*21180*/  STS.U16 [R13+UR5+0xb200], R24 ;  /* 0x00b200180d007988 */ /* 0x0001e80008000405 */
[----:B-1----:R-:W2:Y:S04]  /*21190*/  LDL R28, [R1+0x5ec] ;  /* 0x0005ec00011c7983 */ /* 0x002ea80000100800 */
[----:B------:R-:W3:Y:S01]  /*211a0*/  LDL R15, [R1+0x5a8] ;  /* 0x0005a800010f7983 */ /* 0x000ee20000100800 */
[----:B0-----:R-:W-:-:S03]  /*211b0*/  PRMT R24, RZ, 0x7610, R24 ;  /* 0x00007610ff187816 */ /* 0x001fc60000000018 */
[----:B------:R0:W-:Y:S04]  /*211c0*/  STS.U16 [R13+UR5+0xba00], R22 ;  /* 0x00ba00160d007988 */ /* 0x0001e80008000405 */
[----:B------:R-:W3:Y:S01]  /*211d0*/  LDL R14, [R1+0x5ac] ;  /* 0x0005ac00010e7983 */ /* 0x000ee20000100800 */
[----:B0-----:R-:W-:Y:S01]  /*211e0*/  PRMT R22, RZ, 0x7610, R22 ;  /* 0x00007610ff167816 */ /* 0x001fe20000000016 */
[----:B--2---:R-:W-:-:S05]  /*211f0*/  @!P3 IMAD.MOV.U32 R10, RZ, RZ, R28 ;  /* 0x000000ffff0ab224 */ /* 0x004fca00078e001c */
[----:B------:R4:W2:Y:S02]  /*21200*/  @!P3 LDG.E.U16 R24, desc[UR10][R10.64] ;  /* 0x0000000a0a18b981 */ /* 0x0008a4000c1e1500 */
[----:B----4-:R-:W-:Y:S02]  /*21210*/  @!P3 IMAD.MOV.U32 R10, RZ, RZ, R0 ;  /* 0x000000ffff0ab224 */ /* 0x010fe400078e0000 */
[----:B---3--:R-:W-:-:S05]  /*21220*/  @!P3 IMAD.MOV.U32 R11, RZ, RZ, R12 ;  /* 0x000000ffff0bb224 */ /* 0x008fca00078e000c */
[----:B------:R-:W3:Y:S04]  /*21230*/  @!P3 LDG.E.U16 R22, desc[UR10][R10.64] ;  /* 0x0000000a0a16b981 */ /* 0x000ee8000c1e1500 */
[----:B------:R-:W-:Y:S04]  /*21240*/  STL [R1+0x16bc], R26 ;  /* 0x0016bc1a01007387 */ /* 0x000fe80000100800 */
[----:B--2---:R-:W-:Y:S04]  /*21250*/  STL [R1+0x16c0], R24 ;  /* 0x0016c01801007387 */ /* 0x004fe80000100800 */
[----:B------:R-:W2:Y:S04]  /*21260*/  LDL R12, [R1+0x588] ;  /* 0x00058800010c7983 */ /* 0x000ea80000100800 */
[----:B------:R-:W4:Y:S04]  /*21270*/  LDL R0, [R1+0x58c] ;  /* 0x00058c0001007983 */ /* 0x000f280000100800 */
[----:B------:R-:W2:Y:S04]  /*21280*/  LDL.LU R13, [R1+0x134] ;  /* 0x00013400010d7983 */ /* 0x000ea80000300800 */
[----:B---3--:R0:W-:Y:S04]  /*21290*/  STL [R1+0x16c4], R22 ;  /* 0x0016c41601007387 */ /* 0x0081e80000100800 */
[----:B0-----:R-:W3:Y:S01]  /*212a0*/  LDL R22, [R1+0xb2c] ;  /* 0x000b2c0001167983 */ /* 0x001ee20000100800 */
[----:B------:R-:W-:-:S02]  /*212b0*/  @!P3 IMAD.MOV.U32 R10, RZ, RZ, R14 ;  /* 0x000000ffff0ab224 */ /* 0x000fc400078e000e */
[----:B------:R-:W-:Y:S01]  /*212c0*/  @!P3 IMAD.MOV.U32 R11, RZ, RZ, R15 ;  /* 0x000000ffff0bb224 */ /* 0x000fe200078e000f */
[----:B------:R-:W2:Y:S04]  /*212d0*/  LDL R14, [R1+0x54c] ;  /* 0x00054c00010e7983 */ /* 0x000ea80000100800 */
[----:B------:R-:W2:Y:S04]  /*212e0*/  LDL R15, [R1+0x548] ;  /* 0x00054800010f7983 */ /* 0x000ea80000100800 */
[----:B------:R-:W2:Y:S04]  /*212f0*/  LDL.LU R24, [R1+0x130] ;  /* 0x0001300001187983 */ /* 0x000ea80000300800 */
[----:B------:R-:W2:Y:S04]  /*21300*/  LDL.LU R26, [R1+0x12c] ;  /* 0x00012c00011a7983 */ /* 0x000ea80000300800 */
[----:B---3--:R0:W-:Y:S02]  /*21310*/  STS.U16 [R22+UR5+0xc200], R20 ;  /* 0x00c2001416007988 */ /* 0x0081e40008000405 */
[----:B0-----:R-:W-:-:S06]  /*21320*/  PRMT R20, RZ, 0x7610, R20 ;  /* 0x00007610ff147816 */ /* 0x001fcc0000000014 */
[----:B------:R4:W3:Y:S04]  /*21330*/  @!P3 LDG.E.U16 R20, desc[UR10][R10.64] ;  /* 0x0000000a0a14b981 */ /* 0x0008e8000c1e1500 */
[----:B------:R0:W-:Y:S01]  /*21340*/  STS.U16 [R22+UR5+0xca00], R18 ;  /* 0x00ca001216007988 */ /* 0x0001e20008000405 */
[----:B----4-:R-:W-:Y:S02]  /*21350*/  @!P3 IMAD.MOV.U32 R10, RZ, RZ, R0 ;  /* 0x000000ffff0ab224 */ /* 0x010fe400078e0000 */
[----:B--2---:R-:W-:Y:S01]  /*21360*/  @!P3 IMAD.MOV.U32 R11, RZ, RZ, R12 ;  /* 0x000000ffff0bb224 */ /* 0x004fe200078e000c */
[----:B0-----:R-:W-:-:S06]  /*21370*/  PRMT R18, RZ, 0x7610, R18 ;  /* 0x00007610ff127816 */ /* 0x001fcc0000000012 */
[----:B------:R-:W2:Y:S04]  /*21380*/  @!P3 LDG.E.U16 R18, desc[UR10][R10.64] ;  /* 0x0000000a0a12b981 */ /* 0x000ea8000c1e1500 */
[----:B---3--:R0:W-:Y:S04]  /*21390*/  STL [R1+0x16c8], R20 ;  /* 0x0016c81401007387 */ /* 0x0081e80000100800 */
[----:B------:R-:W3:Y:S04]  /*213a0*/  LDL R12, [R1+0x528] ;  /* 0x00052800010c7983 */ /* 0x000ee80000100800 */
[----:B------:R-:W4:Y:S04]  /*213b0*/  LDL R0, [R1+0x52c] ;  /* 0x00052c0001007983 */ /* 0x000f280000100800 */
[----:B0-----:R-:W3:Y:S04]  /*213c0*/  LDL R20, [R1+0x56c] ;  /* 0x00056c0001147983 */ /* 0x001ee80000100800 */
[----:B------:R-:W4:Y:S04]  /*213d0*/  LDL.LU R28, [R1+0x128] ;  /* 0x00012800011c7983 */ /* 0x000f280000300800 */
[----:B------:R-:W4:Y:S04]  /*213e0*/  LDL R11, [R1+0x568] ;  /* 0x00056800010b7983 */ /* 0x000f280000100800 */
[----:B------:R0:W-:Y:S04]  /*213f0*/  STS.U16 [R22+UR5+0xd200], R16 ;  /* 0x00d2001016007988 */ /* 0x0001e80008000405 */
[----:B--2---:R1:W-:Y:S01]  /*21400*/  STL [R1+0x16cc], R18 ;  /* 0x0016cc1201007387 */ /* 0x0043e20000100800 */
[----:B0-----:R-:W-:-:S03]  /*21410*/  PRMT R16, RZ, 0x7610, R16 ;  /* 0x00007610ff107816 */ /* 0x001fc60000000010 */
[----:B-1----:R-:W2:Y:S01]  /*21420*/  LDL R18, [R1+0x50c] ;  /* 0x00050c0001127983 */ /* 0x002ea20000100800 */
[----:B---3--:R-:W-:-:S03]  /*21430*/  @!P3 IMAD.MOV.U32 R10, RZ, RZ, R20 ;  /* 0x000000ffff0ab224 */ /* 0x008fc600078e0014 */
[----:B------:R-:W3:Y:S04]  /*21440*/  LDL R20, [R1+0x508] ;  /* 0x0005080001147983 */ /* 0x000ee80000100800 */
[----:B----4-:R0:W4:Y:S04]  /*21450*/  @!P3 LDG.E.U16 R16, desc[UR10][R10.64] ;  /* 0x0000000a0a10b981 */ /* 0x010128000c1e1500 */
[----:B------:R-:W2:Y:S01]  /*21460*/  LDL.LU R11, [R1+0x138] ;  /* 0x00013800010b7983 */ /* 0x000ea20000300800 */
[----:B0-----:R-:W-:Y:S01]  /*21470*/  @!P3 IMAD.MOV.U32 R10, RZ, RZ, R14 ;  /* 0x000000ffff0ab224 */ /* 0x001fe200078e000e */
[----:B------:R-:W-:-:S02]  /*21480*/  PRMT R9, RZ, 0x7610, R9 ;  /* 0x00007610ff097816 */ /* 0x000fc40000000009 */
[----:B----4-:R-:W-:Y:S04]  /*21490*/  STL [R1+0x16d0], R16 ;  /* 0x0016d01001007387 */ /* 0x010fe80000100800 */
[----:B------:R-:W4:Y:S04]  /*214a0*/  LDL R14, [R1+0x4ec] ;  /* 0x0004ec00010e7983 */ /* 0x000f280000100800 */
[----:B--2---:R0:W-:Y:S02]  /*214b0*/  STS.U16 [R22+UR5+0xda00], R11 ;  /* 0x00da000b16007988 */ /* 0x0041e40008000405 */
[----:B0-----:R-:W-:-:S02]  /*214c0*/  @!P3 IMAD.MOV.U32 R11, RZ, RZ, R15 ;  /* 0x000000ffff0bb224 */ /* 0x001fc400078e000f */
[----:B------:R-:W4:Y:S04]  /*214d0*/  LDL R15, [R1+0x4e8] ;  /* 0x0004e800010f7983 */ /* 0x000f280000100800 */
[----:B------:R0:W2:Y:S04]  /*214e0*/  @!P3 LDG.E.U16 R9, desc[UR10][R10.64] ;  /* 0x0000000a0a09b981 */ /* 0x0000a8000c1e1500 */
[----:B------:R1:W-:Y:S01]  /*214f0*/  STS.U16 [R22+UR5+0xe200], R13 ;  /* 0x00e2000d16007988 */ /* 0x0003e20008000405 */
[----:B0-----:R-:W-:Y:S01]  /*21500*/  PRMT R10, RZ, 0x7610, R10 ;  /* 0x00007610ff0a7816 */ /* 0x001fe2000000000a */
[----:B-1----:R-:W-:-:S02]  /*21510*/  @!P3 IMAD.MOV.U32 R13, RZ, RZ, R12 ;  /* 0x000000ffff0db224 */ /* 0x002fc400078e000c */
[----:B------:R-:W-:Y:S01]  /*21520*/  @!P3 IMAD.MOV.U32 R12, RZ, RZ, R0 ;  /* 0x000000ffff0cb224 */ /* 0x000fe200078e0000 */
[----:B------:R-:W-:-:S04]  /*21530*/  PRMT R11, RZ, 0x7610, R11 ;  /* 0x00007610ff0b7816 */ /* 0x000fc8000000000b */
[----:B------:R0:W2:Y:S02]  /*21540*/  @!P3 LDG.E.U16 R10, desc[UR10][R12.64] ;  /* 0x0000000a0c0ab981 */ /* 0x0000a4000c1e1500 */
[----:B0-----:R-:W-:Y:S02]  /*21550*/  @!P3 IMAD.MOV.U32 R12, RZ, RZ, R18 ;  /* 0x000000ffff0cb224 */ /* 0x001fe400078e0012 */
[----:B---3--:R-:W-:-:S05]  /*21560*/  @!P3 IMAD.MOV.U32 R13, RZ, RZ, R20 ;  /* 0x000000ffff0db224 */ /* 0x008fca00078e0014 */
[----:B------:R0:W3:Y:S02]  /*21570*/  @!P3 LDG.E.U16 R11, desc[UR10][R12.64] ;  /* 0x0000000a0c0bb981 */ /* 0x0000e4000c1e1500 */
[----:B0-----:R-:W-:-:S06]  /*21580*/  PRMT R12, RZ, 0x7610, R12 ;  /* 0x00007610ff0c7816 */ /* 0x001fcc000000000c */
[----:B----4-:R-:W4:Y:S04]  /*21590*/  @!P3 LDG.E.U16 R12, desc[UR10][R14.64] ;  /* 0x0000000a0e0cb981 */ /* 0x010f28000c1e1500 */
[----:B--2---:R0:W-:Y:S04]  /*215a0*/  STL [R1+0x16d4], R9 ;  /* 0x0016d40901007387 */ /* 0x0041e80000100800 */
[----:B------:R-:W2:Y:S04]  /*215b0*/  LDL R0, [R1+0x4cc] ;  /* 0x0004cc0001007983 */ /* 0x000ea80000100800 */
[----:B0-----:R-:W2:Y:S04]  /*215c0*/  LDL R9, [R1+0x4c8] ;  /* 0x0004c80001097983 */ /* 0x001ea80000100800 */
[----:B------:R-:W-:Y:S04]  /*215d0*/  STL [R1+0x16d8], R10 ;  /* 0x0016d80a01007387 */ /* 0x000fe80000100800 */
[----:B---3--:R0:W-:Y:S04]  /*215e0*/  STL [R1+0x16dc], R11 ;  /* 0x0016dc0b01007387 */ /* 0x0081e80000100800 */
[----:B------:R-:W3:Y:S04]  /*215f0*/  LDL R18, [R1+0x4a8] ;  /* 0x0004a80001127983 */ /* 0x000ee80000100800 */
[----:B------:R-:W3:Y:S04]  /*21600*/  LDL R16, [R1+0x4ac] ;  /* 0x0004ac0001107983 */ /* 0x000ee80000100800 */
[----:B----4-:R-:W-:Y:S04]  /*21610*/  STL [R1+0x16e0], R12 ;  /* 0x0016e00c01007387 */ /* 0x010fe80000100800 */
[----:B0-----:R-:W4:Y:S04]  /*21620*/  LDL R11, [R1+0x488] ;  /* 0x00048800010b7983 */ /* 0x001f280000100800 */
[----:B------:R-:W4:Y:S01]  /*21630*/  LDL R10, [R1+0x48c] ;  /* 0x00048c00010a7983 */ /* 0x000f220000100800 */
[----:B------:R-:W-:Y:S01]  /*21640*/  PRMT R13, RZ, 0x7610, R13 ;  /* 0x00007610ff0d7816 */ /* 0x000fe2000000000d */
[----:B--2---:R-:W-:-:S02]  /*21650*/  @!P3 IMAD.MOV.U32 R14, RZ, RZ, R0 ;  /* 0x000000ffff0eb224 */ /* 0x004fc400078e0000 */
[----:B------:R-:W-:Y:S01]  /*21660*/  STS.U16 [R22+UR5+0xea00], R24 ;  /* 0x00ea001816007988 */ /* 0x000fe20008000405 */
[----:B------:R-:W-:-:S03]  /*21670*/  @!P3 IMAD.MOV.U32 R15, RZ, RZ, R9 ;  /* 0x000000ffff0fb224 */ /* 0x000fc600078e0009 */
[----:B------:R-:W-:Y:S04]  /*21680*/  STS.U16 [R22+UR5+0xf200], R26 ;  /* 0x00f2001a16007988 */ /* 0x000fe80008000405 */
[----:B------:R-:W-:Y:S04]  /*21690*/  STS.U16 [R22+UR5+0xfa00], R28 ;  /* 0x00fa001c16007988 */ /* 0x000fe80008000405 */
[----:B------:R0:W-:Y:S04]  /*216a0*/  STS.U16 [R22+UR5+0x10200], R17 ;  /* 0x0102001116007988 */ /* 0x0001e80008000405 */
[----:B------:R3:W2:Y:S04]  /*216b0*/  @!P3 LDG.E.U16 R13, desc[UR10][R14.64] ;  /* 0x0000000a0e0db981 */ /* 0x0006a8000c1e1500 */
[----:B------:R-:W2:Y:S01]  /*216c0*/  LDL R9, [R1+0x468] ;  /* 0x0004680001097983 */ /* 0x000ea20000100800 */
[----:B0-----:R-:W-:-:S03]  /*216d0*/  PRMT R17, RZ, 0x7610, R17 ;  /* 0x00007610ff117816 */ /* 0x001fc60000000011 */
[----:B------:R0:W-:Y:S04]  /*216e0*/  STS.U16 [R22+UR5+0x10a00], R19 ;  /* 0x010a001316007988 */ /* 0x0001e80008000405 */
[----:B------:R-:W2:Y:S04]  /*216f0*/  LDL R0, [R1+0x46c] ;  /* 0x00046c0001007983 */ /* 0x000ea80000100800 */
[----:B------:R-:W2:Y:S01]  /*21700*/  LDL.LU R26, [R1+0x124] ;  /* 0x00012400011a7983 */ /* 0x000ea20000300800 */
[----:B---3--:R-:W-:Y:S02]  /*21710*/  @!P3 IMAD.MOV.U32 R15, RZ, RZ, R18 ;  /* 0x000000ffff0fb224 */ /* 0x008fe400078e0012 */
[----:B------:R-:W-:Y:S01]  /*21720*/  @!P3 IMAD.MOV.U32 R14, RZ, RZ, R16 ;  /* 0x000000ffff0eb224 */ /* 0x000fe200078e0010 */
[----:B0-----:R-:W-:Y:S01]  /*21730*/  PRMT R19, RZ, 0x7610, R19 ;  /* 0x00007610ff137816 */ /* 0x001fe20000000013 */
[----:B------:R-:W3:Y:S04]  /*21740*/  LDL.LU R28, [R1+0x120] ;  /* 0x00012000011c7983 */ /* 0x000ee80000300800 */
[----:B------:R4:W3:Y:S02]  /*21750*/  @!P3 LDG.E.U16 R17, desc[UR10][R14.64] ;  /* 0x0000000a0e11b981 */ /* 0x0008e4000c1e1500 */
[----:B----4-:R-:W-:-:S02]  /*21760*/  @!P3 IMAD.MOV.U32 R15, RZ, RZ, R11 ;  /* 0x000000ffff0fb224 */ /* 0x010fc400078e000b */
[----:B------:R-:W-:-:S05]  /*21770*/  @!P3 IMAD.MOV.U32 R14, RZ, RZ, R10 ;  /* 0x000000ffff0eb224 */ /* 0x000fca00078e000a */
[----:B------:R-:W4:Y:S04]  /*21780*/  @!P3 LDG.E.U16 R19, desc[UR10][R14.64] ;  /* 0x0000000a0e13b981 */ /* 0x000f28000c1e1500 */
[----:B--2---:R0:W-:Y:S04]  /*21790*/  STL [R1+0x16e4], R13 ;  /* 0x0016e40d01007387 */ /* 0x0041e80000100800 */
[----:B------:R-:W2:Y:S04]  /*217a0*/  LDL R18, [R1+0x448] ;  /* 0x0004480001127983 */ /* 0x000ea80000100800 */
[----:B------:R-:W2:Y:S04]  /*217b0*/  LDL R16, [R1+0x44c] ;  /* 0x00044c0001107983 */ /* 0x000ea80000100800 */
[----:B---3--:R-:W-:Y:S04]  /*217c0*/  STL [R1+0x16e8], R17 ;  /* 0x0016e81101007387 */ /* 0x008fe80000100800 */
[----:B0-----:R-:W3:Y:S04]  /*217d0*/  LDL R13, [R1+0x428] ;  /* 0x00042800010d7983 */ /* 0x001ee80000100800 */
[----:B------:R-:W3:Y:S04]  /*217e0*/  LDL R12, [R1+0x42c] ;  /* 0x00042c00010c7983 */ /* 0x000ee80000100800 */
[----:B----4-:R-:W-:Y:S04]  /*217f0*/  STL [R1+0x16ec], R19 ;  /* 0x0016ec1301007387 */ /* 0x010fe80000100800 */
[----:B------:R-:W4:Y:S04]  /*21800*/  LDL R11, [R1+0x408] ;  /* 0x00040800010b7983 */ /* 0x000f280000100800 */
[----:B------:R-:W4:Y:S01]  /*21810*/  LDL R10, [R1+0x40c] ;  /* 0x00040c00010a7983 */ /* 0x000f220000100800 */
[----:B------:R-:W-:-:S02]  /*21820*/  @!P3 IMAD.MOV.U32 R14, RZ, RZ, R0 ;  /* 0x000000ffff0eb224 */ /* 0x000fc400078e0000 */
[----:B------:R-:W-:Y:S01]  /*21830*/  @!P3 IMAD.MOV.U32 R15, RZ, RZ, R9 ;  /* 0x000000ffff0fb224 */ /* 0x000fe200078e0009 */
[----:B------:R-:W4:Y:S04]  /*21840*/  LDL R0, [R1+0x3ec] ;  /* 0x0003ec0001007983 */ /* 0x000f280000100800 */
[----:B------:R-:W4:Y:S04]  /*21850*/  LDL R9, [R1+0x3e8] ;  /* 0x0003e80001097983 */ /* 0x000f280000100800 */
[----:B------:R0:W-:Y:S04]  /*21860*/  STS.U16 [R22+UR5+0x11200], R21 ;  /* 0x0112001516007988 */ /* 0x0001e80008000405 */
[----:B------:R1:W-:Y:S01]  /*21870*/  STS.U16 [R22+UR5+0x11a00], R23 ;  /* 0x011a001716007988 */ /* 0x0003e20008000405 */
[----:B0-----:R-:W-:-:S02]  /*21880*/  PRMT R21, RZ, 0x7610, R21 ;  /* 0x00007610ff157816 */ /* 0x001fc40000000015 */
[----:B-1----:R-:W-:-:S04]  /*21890*/  PRMT R23, RZ, 0x7610, R23 ;  /* 0x00007610ff177816 */ /* 0x002fc80000000017 */
[----:B------:R2:W4:Y:S04]  /*218a0*/  @!P3 LDG.E.U16 R21, desc[UR10][R14.64] ;  /* 0x0000000a0e15b981 */ /* 0x000528000c1e1500 */
[----:B------:R0:W-:Y:S01]  /*218b0*/  STS.U16 [R22+UR5+0x12200], R25 ;  /* 0x0122001916007988 */ /* 0x0001e20008000405 */
[----:B--2---:R-:W-:Y:S02]  /*218c0*/  @!P3 IMAD.MOV.U32 R14, RZ, RZ, R16 ;  /* 0x000000ffff0eb224 */ /* 0x004fe400078e0010 */
[----:B------:R-:W-:Y:S01]  /*218d0*/  @!P3 IMAD.MOV.U32 R15, RZ, RZ, R18 ;  /* 0x000000ffff0fb224 */ /* 0x000fe200078e0012 */
[----:B0-----:R-:W-:-:S04]  /*218e0*/  PRMT R25, RZ, 0x7610, R25 ;  /* 0x00007610ff197816 */ /* 0x001fc80000000019 */
[----:B------:R3:W2:Y:S01]  /*218f0*/  @!P3 LDG.E.U16 R23, desc[UR10][R14.64] ;  /* 0x0000000a0e17b981 */ /* 0x0006a2000c1e1500 */
[----:B------:R-:W-:Y:S01]  /*21900*/  PRMT R27, RZ, 0x7610, R27 ;  /* 0x00007610ff1b7816 */ /* 0x000fe2000000001b */
[----:B---3--:R-:W-:Y:S02]  /*21910*/  @!P3 IMAD.MOV.U32 R14, RZ, RZ, R12 ;  /* 0x000000ffff0eb224 */ /* 0x008fe400078e000c */
[----:B------:R-:W-:-:S05]  /*21920*/  @!P3 IMAD.MOV.U32 R15, RZ, RZ, R13 ;  /* 0x000000ffff0fb224 */ /* 0x000fca00078e000d */
[----:B------:R4:W3:Y:S02]  /*21930*/  @!P3 LDG.E.U16 R25, desc[UR10][R14.64] ;  /* 0x0000000a0e19b981 */ /* 0x0008e4000c1e1500 */
[----:B----4-:R-:W-:Y:S02]  /*21940*/  @!P3 IMAD.MOV.U32 R15, RZ, RZ, R11 ;  /* 0x000000ffff0fb224 */ /* 0x010fe400078e000b */
[----:B------:R-:W-:-:S05]  /*21950*/  @!P3 IMAD.MOV.U32 R14, RZ, RZ, R10 ;  /* 0x000000ffff0eb224 */ /* 0x000fca00078e000a */
[----:B------:R0:W4:Y:S01]  /*21960*/  @!P3 LDG.E.U16 R27, desc[UR10][R14.64] ;  /* 0x0000000a0e1bb981 */ /* 0x000122000c1e1500 */
[----:B------:R-:W-:Y:S01]  /*21970*/  PRMT R29, RZ, 0x7610, R29 ;  /* 0x00007610ff1d7816 */ /* 0x000fe2000000001d */
[----:B0-----:R-:W-:Y:S02]  /*21980*/  @!P3 IMAD.MOV.U32 R14, RZ, RZ, R0 ;  /* 0x000000ffff0eb224 */ /* 0x001fe400078e0000 */
[----:B------:R-:W-:-:S05]  /*21990*/  @!P3 IMAD.MOV.U32 R15, RZ, RZ, R9 ;  /* 0x000000ffff0fb224 */ /* 0x000fca00078e0009 */
[----:B------:R-:W4:Y:S04]  /*219a0*/  @!P3 LDG.E.U16 R29, desc[UR10][R14.64] ;  /* 0x0000000a0e1db981 */ /* 0x000f28000c1e1500 */
[----:B------:R-:W-:Y:S04]  /*219b0*/  STL [R1+0x16f0], R21 ;  /* 0x0016f01501007387 */ /* 0x000fe80000100800 */
[----:B------:R-:W-:Y:S04]  /*219c0*/  STS.U16 [R22+UR5+0x12a00], R26 ;  /* 0x012a001a16007988 */ /* 0x000fe80008000405 */
[----:B--2---:R-:W-:Y:S04]  /*219d0*/  STL [R1+0x16f4], R23 ;  /* 0x0016f41701007387 */ /* 0x004fe80000100800 */
[----:B------:R-:W-:Y:S04]  /*219e0*/  STS.U16 [R22+UR5+0x13200], R28 ;  /* 0x0132001c16007988 */ /* 0x000fe80008000405 */
[----:B---3--:R-:W-:Y:S04]  /*219f0*/  STL [R1+0x16f8], R25 ;  /* 0x0016f81901007387 */ /* 0x008fe80000100800 */
[----:B----4-:R0:W-:Y:S04]  /*21a00*/  STL [R1+0x16fc], R27 ;  /* 0x0016fc1b01007387 */ /* 0x0101e80000100800 */
[----:B0-----:R-:W2:Y:S04]  /*21a10*/  LDL.LU R27, [R1+0x11c] ;  /* 0x00011c00011b7983 */ /* 0x001ea80000300800 */
[----:B------:R-:W3:Y:S04]  /*21a20*/  LDL.LU R25, [R1+0x10c] ;  /* 0x00010c0001197983 */ /* 0x000ee80000300800 */
[----:B------:R-:W4:Y:S04]  /*21a30*/  LDL.LU R23, [R1+0xfc] ;  /* 0x0000fc0001177983 */ /* 0x000f280000300800 */
        /* <DEDUP_REMOVED lines=47> */
[----:B--2---:R-:W-:Y:S04]  /*21d30*/  STS.U16 [R22+UR5+0x13a00], R27 ;  /* 0x013a001b16007988 */ /* 0x004fe80008000405 */
[----:B---3--:R-:W-:Y:S04]  /*21d40*/  STS.U16 [R22+UR5+0x14200], R25 ;  /* 0x0142001916007988 */ /* 0x008fe80008000405 */
[----:B----4-:R-:W-:Y:S04]  /*21d50*/  STS.U16 [R22+UR5+0x14a00], R23 ;  /* 0x014a001716007988 */ /* 0x010fe80008000405 */
[----:B------:R-:W-:Y:S04]  /*21d60*/  STS.U16 [R22+UR5+0x15200], R21 ;  /* 0x0152001516007988 */ /* 0x000fe80008000405 */
[----:B------:R-:W-:Y:S04]  /*21d70*/  STS.U16 [R22+UR5+0x15a00], R19 ;  /* 0x015a001316007988 */ /* 0x000fe80008000405 */
[----:B------:R-:W-:Y:S04]  /*21d80*/  STS.U16 [R22+UR5+0x16200], R17 ;  /* 0x0162001116007988 */ /* 0x000fe80008000405 */
[----:B------:R0:W-:Y:S04]  /*21d90*/  STS.U16 [R22+UR5+0x16a00], R24 ;  /* 0x016a001816007988 */ /* 0x0001e80008000405 */
[----:B------:R1:W-:Y:S04]  /*21da0*/  STS.U16 [R22+UR5+0x17200], R26 ;  /* 0x0172001a16007988 */ /* 0x0003e80008000405 */
[----:B------:R2:W-:Y:S04]  /*21db0*/  STS.U16 [R22+UR5+0x17a00], R28 ;  /* 0x017a001c16007988 */ /* 0x0005e80008000405 */
[----:B0-----:R-:W3:Y:S04]  /*21dc0*/  LDL.LU R24, [R1+0x8c] ;  /* 0x00008c0001187983 */ /* 0x001ee80000300800 */
[----:B-1----:R-:W4:Y:S04]  /*21dd0*/  LDL.LU R26, [R1+0x88] ;  /* 0x00008800011a7983 */ /* 0x002f280000300800 */
[----:B------:R0:W-:Y:S04]  /*21de0*/  STS.U16 [R22+UR5+0x18200], R0 ;  /* 0x0182000016007988 */ /* 0x0001e80008000405 */
[----:B--2---:R-:W2:Y:S04]  /*21df0*/  LDL.LU R28, [R1+0x84] ;  /* 0x00008400011c7983 */ /* 0x004ea80000300800 */
[----:B------:R-:W-:Y:S04]  /*21e00*/  STS.U16 [R22+UR5+0x18a00], R13 ;  /* 0x018a000d16007988 */ /* 0x000fe80008000405 */
[----:B0-----:R-:W2:Y:S04]  /*21e10*/  LDL.LU R0, [R1+0x80] ;  /* 0x0000800001007983 */ /* 0x001ea80000300800 */
[----:B------:R-:W-:Y:S04]  /*21e20*/  STS.U16 [R22+UR5+0x19200], R12 ;  /* 0x0192000c16007988 */ /* 0x000fe80008000405 */
[----:B------:R-:W3:Y:S04]  /*21e30*/  LDL R15, [R1+0xb28] ;  /* 0x000b2800010f7983 */ /* 0x000ee80000100800 */
[----:B------:R-:W-:Y:S04]  /*21e40*/  STS.U16 [R22+UR5+0x19a00], R11 ;  /* 0x019a000b16007988 */ /* 0x000fe80008000405 */
[----:B------:R-:W-:Y:S04]  /*21e50*/  STL [R1+0x1624], R8 ;  /* 0x0016240801007387 */ /* 0x000fe80000100800 */
        /* <DEDUP_REMOVED lines=19> */
[----:B------:R0:W-:Y:S04]  /*21f90*/  STL [R1+0x1718], R4 ;  /* 0x0017180401007387 */ /* 0x0001e80000100800 */
[----:B0-----:R-:W2:Y:S04]  /*21fa0*/  LDL.LU R4, [R1+0x70] ;  /* 0x0000700001047983 */ /* 0x001ea80000300800 */
[----:B--2---:R0:W-:Y:S04]  /*21fb0*/  STL [R1+0x171c], R4 ;  /* 0x00171c0401007387 */ /* 0x0041e80000100800 */
[----:B0-----:R-:W2:Y:S04]  /*21fc0*/  LDL.LU R4, [R1+0x74] ;  /* 0x0000740001047983 */ /* 0x001ea80000300800 */
[----:B--2---:R0:W-:Y:S04]  /*21fd0*/  STL [R1+0x1720], R4 ;  /* 0x0017200401007387 */ /* 0x0041e80000100800 */
[----:B0-----:R-:W2:Y:S04]  /*21fe0*/  LDL.LU R4, [R1+0x78] ;  /* 0x0000780001047983 */ /* 0x001ea80000300800 */
[----:B------:R-:W-:Y:S04]  /*21ff0*/  STS.U16 [R22+UR5+0x1f200], R3 ;  /* 0x01f2000316007988 */ /* 0x000fe80008000405 */
[----:B--2---:R0:W-:Y:S04]  /*22000*/  STL [R1+0x1724], R4 ;  /* 0x0017240401007387 */ /* 0x0041e80000100800 */
[----:B0-----:R-:W2:Y:S04]  /*22010*/  LDL.LU R4, [R1+0x7c] ;  /* 0x00007c0001047983 */ /* 0x001ea80000300800 */
        /* <DEDUP_REMOVED lines=19> */
[----:B------:R0:W-:Y:S04]  /*22150*/  STS.U16 [R22+UR5+0x1fa00], R2 ;  /* 0x01fa000216007988 */ /* 0x0001e80008000405 */
[----:B------:R-:W2:Y:S04]  /*22160*/  LDL.LU R20, [R1+0x20] ;  /* 0x0000200001147983 */ /* 0x000ea80000300800 */
[----:B---3--:R1:W-:Y:S04]  /*22170*/  STS.U16 [R15+UR5+0x400], R24 ;  /* 0x000400180f007988 */ /* 0x0083e80008000405 */
[----:B0-----:R-:W3:Y:S04]  /*22180*/  LDL.LU R22, [R1+0x1c] ;  /* 0x00001c0001167983 */ /* 0x001ee80000300800 */
[----:B----4-:R0:W-:Y:S04]  /*22190*/  STS.U16 [R15+UR5+0xc00], R26 ;  /* 0x000c001a0f007988 */ /* 0x0101e80008000405 */
[----:B-1----:R-:W4:Y:S04]  /*221a0*/  LDL.LU R24, [R1+0x18] ;  /* 0x0000180001187983 */ /* 0x002f280000300800 */
[----:B------:R1:W-:Y:S04]  /*221b0*/  STS.U16 [R15+UR5+0x1400], R28 ;  /* 0x0014001c0f007988 */ /* 0x0003e80008000405 */
[----:B0-----:R-:W3:Y:S04]  /*221c0*/  LDL.LU R26, [R1+0x14] ;  /* 0x00001400011a7983 */ /* 0x001ee80000300800 */
[----:B------:R0:W-:Y:S04]  /*221d0*/  STS.U16 [R15+UR5+0x1c00], R0 ;  /* 0x001c00000f007988 */ /* 0x0001e80008000405 */
[----:B-1----:R-:W3:Y:S04]  /*221e0*/  LDL.LU R28, [R1+0x10] ;  /* 0x00001000011c7983 */ /* 0x002ee80000300800 */
[----:B0-----:R-:W3:Y:S04]  /*221f0*/  LDL.LU R0, [R1+0xc] ;  /* 0x00000c0001007983 */ /* 0x001ee80000300800 */
[----:B------:R-:W3:Y:S04]  /*22200*/  LDL.LU R2, [R1+0x8] ;  /* 0x0000080001027983 */ /* 0x000ee80000300800 */
[----:B------:R-:W3:Y:S04]  /*22210*/  LDL.LU R3, [R1+0x4] ;  /* 0x0000040001037983 */ /* 0x000ee80000300800 */
[----:B--2---:R0:W-:Y:S04]  /*22220*/  STS.U16 [R15+UR5+0x2400], R4 ;  /* 0x002400040f007988 */ /* 0x0041e80008000405 */
[----:B0-----:R-:W2:Y:S04]  /*22230*/  LDL.LU R4, [R1+0x1724] ;  /* 0x0017240001047983 */ /* 0x001ea80000300800 */
[----:B--2---:R0:W-:Y:S04]  /*22240*/  STS.U16 [R15+UR5+0x2c00], R4 ;  /* 0x002c00040f007988 */ /* 0x0041e80008000405 */
[----:B0-----:R-:W2:Y:S04]  /*22250*/  LDL.LU R4, [R1+0x1720] ;  /* 0x0017200001047983 */ /* 0x001ea80000300800 */
[----:B--2---:R0:W-:Y:S04]  /*22260*/  STS.U16 [R15+UR5+0x3400], R4 ;  /* 0x003400040f007988 */ /* 0x0041e80008000405 */
[----:B0-----:R-:W2:Y:S04]  /*22270*/  LDL.LU R4, [R1+0x171c] ;  /* 0x00171c0001047983 */ /* 0x001ea80000300800 */
[----:B--2---:R0:W-:Y:S04]  /*22280*/  STS.U16 [R15+UR5+0x3c00], R4 ;  /* 0x003c00040f007988 */ /* 0x0041e80008000405 */
[----:B------:R1:W-:Y:S04]  /*22290*/  STS.U16 [R15+UR5+0x4400], R5 ;  /* 0x004400050f007988 */ /* 0x0003e80008000405 */
[----:B------:R2:W-:Y:S04]  /*222a0*/  STS.U16 [R15+UR5+0x4c00], R6 ;  /* 0x004c00060f007988 */ /* 0x0005e80008000405 */
[----:B0-----:R-:W4:Y:S04]  /*222b0*/  LDL.LU R4, [R1+0x1718] ;  /* 0x0017180001047983 */ /* 0x001f280000300800 */
[----:B-1----:R-:W4:Y:S04]  /*222c0*/  LDL.LU R5, [R1+0x1714] ;  /* 0x0017140001057983 */ /* 0x002f280000300800 */
[----:B------:R0:W-:Y:S04]  /*222d0*/  STS.U16 [R15+UR5+0x5400], R7 ;  /* 0x005400070f007988 */ /* 0x0001e80008000405 */
[----:B--2---:R-:W2:Y:S04]  /*222e0*/  LDL.LU R6, [R1+0x1710] ;  /* 0x0017100001067983 */ /* 0x004ea80000300800 */
[----:B------:R1:W-:Y:S04]  /*222f0*/  STS.U16 [R15+UR5+0x5c00], R8 ;  /* 0x005c00080f007988 */ /* 0x0003e80008000405 */
[----:B0-----:R-:W2:Y:S04]  /*22300*/  LDL.LU R7, [R1+0x170c] ;  /* 0x00170c0001077983 */ /* 0x001ea80000300800 */
[----:B------:R0:W-:Y:S04]  /*22310*/  STS.U16 [R15+UR5+0x6400], R14 ;  /* 0x0064000e0f007988 */ /* 0x0001e80008000405 */
[----:B-1----:R-:W2:Y:S04]  /*22320*/  LDL.LU R8, [R1+0x1708] ;  /* 0x0017080001087983 */ /* 0x002ea80000300800 */
        /* <DEDUP_REMOVED lines=30> */
[----:B---3--:R0:W-:Y:S04]  /*22510*/  STS.U16 [R15+UR5+0xe400], R22 ;  /* 0x00e400160f007988 */ /* 0x0081e80008000405 */
[----:B-1----:R-:W3:Y:S04]  /*22520*/  LDL.LU R20, [R1+0x16c8] ;  /* 0x0016c80001147983 */ /* 0x002ee80000300800 */
[----:B----4-:R1:W-:Y:S04]  /*22530*/  STS.U16 [R15+UR5+0xec00], R24 ;  /* 0x00ec00180f007988 */ /* 0x0103e80008000405 */
[----:B0-----:R-:W4:Y:S04]  /*22540*/  LDL.LU R22, [R1+0x16c4] ;  /* 0x0016c40001167983 */ /* 0x001f280000300800 */
[----:B------:R0:W-:Y:S04]  /*22550*/  STS.U16 [R15+UR5+0xf400], R26 ;  /* 0x00f4001a0f007988 */ /* 0x0001e80008000405 */
[----:B-1----:R-:W3:Y:S04]  /*22560*/  LDL.LU R24, [R1+0x16c0] ;  /* 0x0016c00001187983 */ /* 0x002ee80000300800 */
[----:B------:R1:W-:Y:S04]  /*22570*/  STS.U16 [R15+UR5+0xfc00], R28 ;  /* 0x00fc001c0f007988 */ /* 0x0003e80008000405 */
[----:B0-----:R-:W3:Y:S04]  /*22580*/  LDL.LU R26, [R1+0x16bc] ;  /* 0x0016bc00011a7983 */ /* 0x001ee80000300800 */
[----:B------:R0:W-:Y:S04]  /*22590*/  STS.U16 [R15+UR5+0x10400], R0 ;  /* 0x010400000f007988 */ /* 0x0001e80008000405 */
[----:B-1----:R-:W3:Y:S04]  /*225a0*/  LDL.LU R28, [R1+0x16b8] ;  /* 0x0016b800011c7983 */ /* 0x002ee80000300800 */
[----:B------:R1:W-:Y:S04]  /*225b0*/  STS.U16 [R15+UR5+0x10c00], R2 ;  /* 0x010c00020f007988 */ /* 0x0003e80008000405 */
[----:B0-----:R-:W3:Y:S04]  /*225c0*/  LDL.LU R0, [R1+0x16b4] ;  /* 0x0016b40001007983 */ /* 0x001ee80000300800 */
[----:B------:R0:W-:Y:S04]  /*225d0*/  STS.U16 [R15+UR5+0x11400], R3 ;  /* 0x011400030f007988 */ /* 0x0001e80008000405 */
[----:B-1----:R-:W3:Y:S04]  /*225e0*/  LDL R2, [R1+0xa90] ;  /* 0x000a900001027983 */ /* 0x002ee80000100800 */
[----:B0-----:R-:W3:Y:S01]  /*225f0*/  LDL R3, [R1+0x338] ;  /* 0x0003380001037983 */ /* 0x001ee20000100800 */
[----:B--2---:R-:W-:-:S06]  /*22600*/  PRMT R8, RZ, 0x7610, R8 ;  /* 0x00007610ff087816 */ /* 0x004fcc0000000008 */
[----:B---3--:R-:W2:Y:S04]  /*22610*/  @!P3 LDG.E.U16 R8, desc[UR10][R2.64] ;  /* 0x0000000a0208b981 */ /* 0x008ea8000c1e1500 */
[----:B------:R0:W-:Y:S04]  /*22620*/  STS.U16 [R15+UR5+0x11c00], R0 ;  /* 0x011c00000f007988 */ /* 0x0001e80008000405 */
[----:B------:R-:W-:Y:S04]  /*22630*/  STS.U16 [R15+UR5+0x12400], R28 ;  /* 0x0124001c0f007988 */ /* 0x000fe80008000405 */
[----:B------:R-:W-:Y:S04]  /*22640*/  STS.U16 [R15+UR5+0x12c00], R26 ;  /* 0x012c001a0f007988 */ /* 0x000fe80008000405 */
[----:B------:R-:W-:Y:S04]  /*22650*/  STS.U16 [R15+UR5+0x13400], R24 ;  /* 0x013400180f007988 */ /* 0x000fe80008000405 */
[----:B----4-:R-:W-:Y:S04]  /*22660*/  STS.U16 [R15+UR5+0x13c00], R22 ;  /* 0x013c00160f007988 */ /* 0x010fe80008000405 */
[----:B------:R-:W-:Y:S04]  /*22670*/  STS.U16 [R15+UR5+0x14400], R20 ;  /* 0x014400140f007988 */ /* 0x000fe80008000405 */
        /* <DEDUP_REMOVED lines=13> */
[----:B0-----:R-:W3:Y:S04]  /*22750*/  LDL.LU R0, [R1+0xb00] ;  /* 0x000b000001007983 */ /* 0x001ee80000300800 */
[----:B------:R0:W-:Y:S04]  /*22760*/  STS.U16 [R15+UR5+0x1b400], R29 ;  /* 0x01b4001d0f007988 */ /* 0x0001e80008000405 */
[----:B0-----:R-:W4:Y:S04]  /*22770*/  LDL.LU R15, [R1+0x16b0] ;  /* 0x0016b000010f7983 */ /* 0x001f280000300800 */
        /* <DEDUP_REMOVED lines=58> */
[----:B---3--:R-:W-:-:S02]  /*22b20*/  PRMT R14, RZ, 0x7610, R14 ;  /* 0x00007610ff0e7816 */ /* 0x008fc4000000000e */
[----:B----4-:R-:W-:-:S04]  /*22b30*/  @!P3 LOP3.LUT R3, R3, R2, RZ, 0x3c, !PT ;  /* 0x000000020303b212 */ /* 0x010fc800078e3cff */
        /* <DEDUP_REMOVED lines=199> */
[----:B--2---:R0:W-:Y:S04]  /*237b0*/  STL [R1+0x48], R15 ;  /* 0x0000480f01007387 */ /* 0x0041e80000100800 */
[----:B0-----:R-:W2:Y:S04]  /*237c0*/  LDL R15, [R1+0x664] ;  /* 0x00066400010f7983 */ /* 0x001ea80000100800 */
        /* <DEDUP_REMOVED lines=25> */
[----:B---3--:R0:W-:Y:S04]  /*23960*/  STL [R1+0x3c], R13 ;  /* 0x00003c0d01007387 */ /* 0x0081e80000100800 */
[----:B0-----:R-:W3:Y:S04]  /*23970*/  LDL R13, [R1+0x604] ;  /* 0x00060400010d7983 */ /* 0x001ee80000100800 */
        /* <DEDUP_REMOVED lines=8> */
[----:B------:R-:W2:Y:S01]  /*23a00*/  @!P3 LDG.E.U16 R14, desc[UR10][R2.64] ;  /* 0x0000000a020eb981 */ /* 0x000ea2000c1e1500 */
[----:B----4-:R-:W-:-:S03]  /*23a10*/  PRMT R8, RZ, 0x7610, R8 ;  /* 0x00007610ff087816 */ /* 0x010fc60000000008 */
[----:B--2---:R0:W-:Y:S04]  /*23a20*/  STL [R1+0x34], R14 ;  /* 0x0000340e01007387 */ /* 0x0041e80000100800 */
[----:B0-----:R-:W2:Y:S04]  /*23a30*/  LDL.LU R14, [R1+0x1630] ;  /* 0x00163000010e7983 */ /* 0x001ea80000300800 */
[----:B------:R-:W3:Y:S01]  /*23a40*/  LDL R3, [R1+0x660] ;  /* 0x0006600001037983 */ /* 0x000ee20000100800 */
[----:B------:R-:W-:-:S03]  /*23a50*/  @!P3 IMAD.MOV.U32 R2, RZ, RZ, R15 ;  /* 0x000000ffff02b224 */ /* 0x000fc600078e000f */
[----:B------:R-:W4:Y:S04]  /*23a60*/  LDL R15, [R1+0x5c4] ;  /* 0x0005c400010f7983 */ /* 0x000f280000100800 */
[----:B---3--:R-:W3:Y:S04]  /*23a70*/  @!P3 LDG.E.U16 R8, desc[UR10][R2.64] ;  /* 0x0000000a0208b981 */ /* 0x008ee8000c1e1500 */
        /* <DEDUP_REMOVED lines=21> */
[----:B------:R-:W-:-:S03]  /*23bd0*/  @!P3 IMAD.MOV.U32 R2, RZ, RZ, R13 ;  /* 0x000000ffff02b224 */ /* 0x000fc600078e000d */
[----:B------:R-:W4:Y:S01]  /*23be0*/  LDL R13, [R1+0x584] ;  /* 0x00058400010d7983 */ /* 0x000f220000100800 */
[----:B---3--:R-:W-:-:S06]  /*23bf0*/  PRMT R8, RZ, 0x7610, R8 ;  /* 0x00007610ff087816 */ /* 0x008fcc0000000008 */
[----:B--2---:R-:W2:Y:S04]  /*23c00*/  @!P3 LDG.E.U16 R8, desc[UR10][R2.64] ;  /* 0x0000000a0208b981 */ /* 0x004ea8000c1e1500 */
        /* <DEDUP_REMOVED lines=9> */
[----:B------:R-:W2:Y:S01]  /*23ca0*/  LDL R3, [R1+0x5c0] ;  /* 0x0005c00001037983 */ /* 0x000ea20000100800 */
[----:B------:R-:W-:Y:S01]  /*23cb0*/  PRMT R7, RZ, 0x7610, R7 ;  /* 0x00007610ff077816 */ /* 0x000fe20000000007 */
[----:B----4-:R-:W-:Y:S02]  /*23cc0*/  @!P3 IMAD.MOV.U32 R2, RZ, RZ, R15 ;  /* 0x000000ffff02b224 */ /* 0x010fe400078e000f */
[----:B---3--:R0:W-:Y:S01]  /*23cd0*/  STL [R1+0x20], R12 ;  /* 0x0000200c01007387 */ /* 0x0081e20000100800 */
[----:B------:R-:W-:-:S03]  /*23ce0*/  PRMT R11, RZ, 0x7610, R11 ;  /* 0x00007610ff0b7816 */ /* 0x000fc6000000000b */
[----:B------:R-:W3:Y:S04]  /*23cf0*/  LDL R15, [R1+0x540] ;  /* 0x00054000010f7983 */ /* 0x000ee80000100800 */
[----:B--2---:R1:W2:Y:S04]  /*23d00*/  @!P3 LDG.E.U16 R7, desc[UR10][R2.64] ;  /* 0x0000000a0207b981 */ /* 0x0042a8000c1e1500 */
[----:B0-----:R-:W4:Y:S04]  /*23d10*/  LDL R12, [R1+0x564] ;  /* 0x00056400010c7983 */ /* 0x001f280000100800 */
[----:B------:R-:W3:Y:S01]  /*23d20*/  LDL R3, [R1+0x5a0] ;  /* 0x0005a00001037983 */ /* 0x000ee20000100800 */
[----:B-1----:R-:W-:-:S03]  /*23d30*/  @!P3 IMAD.MOV.U32 R2, RZ, RZ, R14 ;  /* 0x000000ffff02b224 */ /* 0x002fc600078e000e */
[----:B--2---:R0:W-:Y:S01]  /*23d40*/  STL [R1+0x1c], R7 ;  /* 0x00001c0701007387 */ /* 0x0041e20000100800 */
[----:B------:R-:W-:-:S03]  /*23d50*/  PRMT R9, RZ, 0x7610, R9 ;  /* 0x00007610ff097816 */ /* 0x000fc60000000009 */
[----:B------:R-:W2:Y:S04]  /*23d60*/  LDL R14, [R1+0x520] ;  /* 0x00052000010e7983 */ /* 0x000ea80000100800 */
[----:B---3--:R1:W3:Y:S04]  /*23d70*/  @!P3 LDG.E.U16 R11, desc[UR10][R2.64] ;  /* 0x0000000a020bb981 */ /* 0x0082e8000c1e1500 */
[----:B0-----:R-:W2:Y:S04]  /*23d80*/  LDL R7, [R1+0x544] ;  /* 0x0005440001077983 */ /* 0x001ea80000100800 */
[----:B------:R-:W2:Y:S01]  /*23d90*/  LDL R3, [R1+0x580] ;  /* 0x0005800001037983 */ /* 0x000ea20000100800 */
[----:B-1----:R-:W-:-:S03]  /*23da0*/  @!P3 IMAD.MOV.U32 R2, RZ, RZ, R13 ;  /* 0x000000ffff02b224 */ /* 0x002fc600078e000d */
[----:B---3--:R0:W-:Y:S01]  /*23db0*/  STL [R1+0x18], R11 ;  /* 0x0000180b01007387 */ /* 0x0081e20000100800 */
[----:B------:R-:W-:Y:S02]  /*23dc0*/  PRMT R4, RZ, 0x7610, R4 ;  /* 0x00007610ff047816 */ /* 0x000fe40000000004 */
[----:B------:R-:W-:Y:S02]  /*23dd0*/  PRMT R6, RZ, 0x7610, R6 ;  /* 0x00007610ff067816 */ /* 0x000fe40000000006 */
[----:B------:R-:W-:Y:S01]  /*23de0*/  PRMT R10, RZ, 0x7610, R10 ;  /* 0x00007610ff0a7816 */ /* 0x000fe2000000000a */
[----:B------:R-:W3:Y:S04]  /*23df0*/  LDL R13, [R1+0x500] ;  /* 0x00050000010d7983 */ /* 0x000ee80000100800 */
[----:B--2---:R4:W2:Y:S04]  /*23e00*/  @!P3 LDG.E.U16 R9, desc[UR10][R2.64] ;  /* 0x0000000a0209b981 */ /* 0x0048a8000c1e1500 */
[----:B0-----:R-:W2:Y:S04]  /*23e10*/  LDL R11, [R1+0x524] ;  /* 0x00052400010b7983 */ /* 0x001ea80000100800 */
[----:B------:R-:W2:Y:S01]  /*23e20*/  LDL R3, [R1+0x560] ;  /* 0x0005600001037983 */ /* 0x000ea20000100800 */
[----:B----4-:R-:W-:-:S05]  /*23e30*/  @!P3 IMAD.MOV.U32 R2, RZ, RZ, R12 ;  /* 0x000000ffff02b224 */ /* 0x010fca00078e000c */
[----:B--2---:R0:W2:Y:S02]  /*23e40*/  @!P3 LDG.E.U16 R4, desc[UR10][R2.64] ;  /* 0x0000000a0204b981 */ /* 0x0040a4000c1e1500 */
[----:B0-----:R-:W-:Y:S02]  /*23e50*/  @!P3 IMAD.MOV.U32 R2, RZ, RZ, R7 ;  /* 0x000000ffff02b224 */ /* 0x001fe400078e0007 */
[----:B------:R-:W-:-:S05]  /*23e60*/  @!P3 IMAD.MOV.U32 R3, RZ, RZ, R15 ;  /* 0x000000ffff03b224 */ /* 0x000fca00078e000f */
[----:B------:R0:W4:Y:S04]  /*23e70*/  @!P3 LDG.E.U16 R6, desc[UR10][R2.64] ;  /* 0x0000000a0206b981 */ /* 0x000128000c1e1500 */
[----:B------:R1:W-:Y:S04]  /*23e80*/  STL [R1+0x14], R9 ;  /* 0x0000140901007387 */ /* 0x0003e80000100800 */
[----:B------:R-:W3:Y:S01]  /*23e90*/  LDL R12, [R1+0x4e0] ;  /* 0x0004e000010c7983 */ /* 0x000ee20000100800 */
[----:B0-----:R-:W-:Y:S02]  /*23ea0*/  @!P3 IMAD.MOV.U32 R2, RZ, RZ, R11 ;  /* 0x000000ffff02b224 */ /* 0x001fe400078e000b */
[----:B------:R-:W-:Y:S01]  /*23eb0*/  @!P3 IMAD.MOV.U32 R3, RZ, RZ, R14 ;  /* 0x000000ffff03b224 */ /* 0x000fe200078e000e */
[----:B-1----:R-:W3:Y:S04]  /*23ec0*/  LDL R9, [R1+0x504] ;  /* 0x0005040001097983 */ /* 0x002ee80000100800 */
[----:B------:R3:W3:Y:S04]  /*23ed0*/  @!P3 LDG.E.U16 R10, desc[UR10][R2.64] ;  /* 0x0000000a020ab981 */ /* 0x0006e8000c1e1500 */
[----:B--2---:R0:W-:Y:S04]  /*23ee0*/  STL [R1+0x10], R4 ;  /* 0x0000100401007387 */ /* 0x0041e80000100800 */
[----:B------:R-:W2:Y:S04]  /*23ef0*/  LDL R7, [R1+0x4c0] ;  /* 0x0004c00001077983 */ /* 0x000ea80000100800 */
[----:B0-----:R-:W2:Y:S01]  /*23f00*/  LDL R4, [R1+0x4e4] ;  /* 0x0004e40001047983 */ /* 0x001ea20000100800 */
[----:B------:R-:W-:-:S03]  /*23f10*/  PRMT R8, RZ, 0x7610, R8 ;  /* 0x00007610ff087816 */ /* 0x000fc60000000008 */
[----:B----4-:R0:W-:Y:S04]  /*23f20*/  STL [R1+0xc], R6 ;  /* 0x00000c0601007387 */ /* 0x0101e80000100800 */
[----:B------:R-:W4:Y:S01]  /*23f30*/  LDL R11, [R1+0x4a0] ;  /* 0x0004a000010b7983 */ /* 0x000f220000100800 */
[----:B---3--:R-:W-:-:S03]  /*23f40*/  @!P3 IMAD.MOV.U32 R3, RZ, RZ, R13 ;  /* 0x000000ffff03b224 */ /* 0x008fc600078e000d */
[----:B0-----:R-:W3:Y:S01]  /*23f50*/  LDL R6, [R1+0x4c4] ;  /* 0x0004c40001067983 */ /* 0x001ee20000100800 */
[----:B------:R-:W-:-:S03]  /*23f60*/  @!P3 IMAD.MOV.U32 R2, RZ, RZ, R9 ;  /* 0x000000ffff02b224 */ /* 0x000fc600078e0009 */
[----:B------:R0:W-:Y:S04]  /*23f70*/  STL [R1+0x8], R10 ;  /* 0x0000080a01007387 */ /* 0x0001e80000100800 */
[----:B------:R1:W4:Y:S01]  /*23f80*/  @!P3 LDG.E.U16 R8, desc[UR10][R2.64] ;  /* 0x0000000a0208b981 */ /* 0x000322000c1e1500 */
[----:B------:R-:W-:Y:S02]  /*23f90*/  PRMT R5, RZ, 0x7610, R5 ;  /* 0x00007610ff057816 */ /* 0x000fe40000000005 */
[----:B------:R-:W-:Y:S02]  /*23fa0*/  PRMT R28, RZ, 0x7610, R28 ;  /* 0x00007610ff1c7816 */ /* 0x000fe4000000001c */
[----:B------:R-:W-:Y:S01]  /*23fb0*/  PRMT R26, RZ, 0x7610, R26 ;  /* 0x00007610ff1a7816 */ /* 0x000fe2000000001a */
[----:B------:R-:W4:Y:S04]  /*23fc0*/  LDL R9, [R1+0x480] ;  /* 0x0004800001097983 */ /* 0x000f280000100800 */
[----:B0-----:R-:W4:Y:S01]  /*23fd0*/  LDL R10, [R1+0x4a4] ;  /* 0x0004a400010a7983 */ /* 0x001f220000100800 */
[----:B-1----:R-:W-:-:S02]  /*23fe0*/  @!P3 IMAD.MOV.U32 R3, RZ, RZ, R12 ;  /* 0x000000ffff03b224 */ /* 0x002fc400078e000c */
[----:B--2---:R-:W-:-:S05]  /*23ff0*/  @!P3 IMAD.MOV.U32 R2, RZ, RZ, R4 ;  /* 0x000000ffff02b224 */ /* 0x004fca00078e0004 */
[----:B------:R0:W2:Y:S02]  /*24000*/  @!P3 LDG.E.U16 R5, desc[UR10][R2.64] ;  /* 0x0000000a0205b981 */ /* 0x0000a4000c1e1500 */
[----:B0-----:R-:W-:Y:S02]  /*24010*/  @!P3 IMAD.MOV.U32 R3, RZ, RZ, R7 ;  /* 0x000000ffff03b224 */ /* 0x001fe400078e0007 */
[----:B---3--:R-:W-:-:S05]  /*24020*/  @!P3 IMAD.MOV.U32 R2, RZ, RZ, R6 ;  /* 0x000000ffff02b224 */ /* 0x008fca00078e0006 */
[----:B------:R0:W3:Y:S04]  /*24030*/  @!P3 LDG.E.U16 R28, desc[UR10][R2.64] ;  /* 0x0000000a021cb981 */ /* 0x0000e8000c1e1500 */
[----:B----4-:R1:W-:Y:S04]  /*24040*/  STL [R1+0x4], R8 ;  /* 0x0000040801007387 */ /* 0x0103e80000100800 */
[----:B------:R-:W4:Y:S01]  /*24050*/  LDL R4, [R1+0x464] ;  /* 0x0004640001047983 */ /* 0x000f220000100800 */
[----:B0-----:R-:W-:Y:S02]  /*24060*/  @!P3 IMAD.MOV.U32 R3, RZ, RZ, R11 ;  /* 0x000000ffff03b224 */ /* 0x001fe400078e000b */
[----:B------:R-:W-:Y:S01]  /*24070*/  @!P3 IMAD.MOV.U32 R2, RZ, RZ, R10 ;  /* 0x000000ffff02b224 */ /* 0x000fe200078e000a */
[----:B-1----:R-:W4:Y:S04]  /*24080*/  LDL R8, [R1+0x484] ;  /* 0x0004840001087983 */ /* 0x002f280000100800 */
[----:B------:R0:W4:Y:S04]  /*24090*/  @!P3 LDG.E.U16 R26, desc[UR10][R2.64] ;  /* 0x0000000a021ab981 */ /* 0x000128000c1e1500 */
[----:B--2---:R1:W-:Y:S04]  /*240a0*/  STL [R1], R5 ;  /* 0x0000000501007387 */ /* 0x0043e80000100800 */
[----:B------:R-:W2:Y:S04]  /*240b0*/  LDL R7, [R1+0x440] ;  /* 0x0004400001077983 */ /* 0x000ea80000100800 */
[----:B------:R-:W2:Y:S04]  /*240c0*/  LDL R6, [R1+0x444] ;  /* 0x0004440001067983 */ /* 0x000ea80000100800 */
[----:B-1----:R-:W2:Y:S01]  /*240d0*/  LDL R5, [R1+0x460] ;  /* 0x0004600001057983 */ /* 0x002ea20000100800 */
[----:B0-----:R-:W-:-:S03]  /*240e0*/  @!P3 IMAD.MOV.U32 R3, RZ, RZ, R9 ;  /* 0x000000ffff03b224 */ /* 0x001fc600078e0009 */
[----:B---3--:R-:W-:Y:S01]  /*240f0*/  STL [R1+0x15d4], R28 ;  /* 0x0015d41c01007387 */ /* 0x008fe20000100800 */
[----:B------:R-:W-:Y:S01]  /*24100*/  PRMT R24, RZ, 0x7610, R24 ;  /* 0x00007610ff187816 */ /* 0x000fe20000000018 */
[----:B----4-:R-:W-:Y:S02]  /*24110*/  @!P3 IMAD.MOV.U32 R2, RZ, RZ, R8 ;  /* 0x000000ffff02b224 */ /* 0x010fe400078e0008 */
[----:B------:R-:W-:Y:S04]  /*24120*/  STL [R1+0x15d8], R26 ;  /* 0x0015d81a01007387 */ /* 0x000fe80000100800 */
[----:B------:R-:W3:Y:S04]  /*24130*/  LDL R9, [R1+0x420] ;  /* 0x0004200001097983 */ /* 0x000ee80000100800 */
[----:B------:R-:W4:Y:S04]  /*24140*/  LDL R8, [R1+0x424] ;  /* 0x0004240001087983 */ /* 0x000f280000100800 */
[----:B------:R0:W3:Y:S01]  /*24150*/  @!P3 LDG.E.U16 R24, desc[UR10][R2.64] ;  /* 0x0000000a0218b981 */ /* 0x0000e2000c1e1500 */
[----:B------:R-:W-:Y:S01]  /*24160*/  PRMT R22, RZ, 0x7610, R22 ;  /* 0x00007610ff167816 */ /* 0x000fe20000000016 */
[----:B0-----:R-:W-:Y:S01]  /*24170*/  @!P3 IMAD.MOV.U32 R2, RZ, RZ, R4 ;  /* 0x000000ffff02b224 */ /* 0x001fe200078e0004 */
[----:B------:R-:W-:Y:S01]  /*24180*/  PRMT R20, RZ, 0x7610, R20 ;  /* 0x00007610ff147816 */ /* 0x000fe20000000014 */
[----:B--2---:R-:W-:-:S05]  /*24190*/  @!P3 IMAD.MOV.U32 R3, RZ, RZ, R5 ;  /* 0x000000ffff03b224 */ /* 0x004fca00078e0005 */
[----:B------:R0:W2:Y:S02]  /*241a0*/  @!P3 LDG.E.U16 R22, desc[UR10][R2.64] ;  /* 0x0000000a0216b981 */ /* 0x0000a4000c1e1500 */
[----:B0-----:R-:W-:Y:S02]  /*241b0*/  @!P3 IMAD.MOV.U32 R2, RZ, RZ, R6 ;  /* 0x000000ffff02b224 */ /* 0x001fe400078e0006 */
[----:B------:R-:W-:-:S05]  /*241c0*/  @!P3 IMAD.MOV.U32 R3, RZ, RZ, R7 ;  /* 0x000000ffff03b224 */ /* 0x000fca00078e0007 */
[----:B------:R4:W2:Y:S01]  /*241d0*/  @!P3 LDG.E.U16 R20, desc[UR10][R2.64] ;  /* 0x0000000a0214b981 */ /* 0x0008a2000c1e1500 */
[----:B------:R-:W-:Y:S01]  /*241e0*/  PRMT R18, RZ, 0x7610, R18 ;  /* 0x00007610ff127816 */ /* 0x000fe20000000012 */
[----:B----4-:R-:W-:Y:S02]  /*241f0*/  @!P3 IMAD.MOV.U32 R2, RZ, RZ, R8 ;  /* 0x000000ffff02b224 */ /* 0x010fe400078e0008 */
[----:B---3--:R-:W-:-:S05]  /*24200*/  @!P3 IMAD.MOV.U32 R3, RZ, RZ, R9 ;  /* 0x000000ffff03b224 */ /* 0x008fca00078e0009 */
[----:B------:R0:W3:Y:S04]  /*24210*/  @!P3 LDG.E.U16 R18, desc[UR10][R2.64] ;  /* 0x0000000a0212b981 */ /* 0x0000e8000c1e1500 */
[----:B------:R-:W-:Y:S04]  /*24220*/  STL [R1+0x15dc], R24 ;  /* 0x0015dc1801007387 */ /* 0x000fe80000100800 */
[----:B------:R-:W4:Y:S04]  /*24230*/  LDL R5, [R1+0x3c8] ;  /* 0x0003c80001057983 */ /* 0x000f280000100800 */
[----:B------:R-:W4:Y:S04]  /*24240*/  LDL R4, [R1+0x3cc] ;  /* 0x0003cc0001047983 */ /* 0x000f280000100800 */
[----:B--2---:R-:W-:Y:S04]  /*24250*/  STL [R1+0x15e0], R22 ;  /* 0x0015e01601007387 */ /* 0x004fe80000100800 */
[----:B------:R-:W2:Y:S04]  /*24260*/  LDL R11, [R1+0x3a8] ;  /* 0x0003a800010b7983 */ /* 0x000ea80000100800 */
[----:B------:R-:W2:Y:S04]  /*24270*/  LDL R10, [R1+0x3ac] ;  /* 0x0003ac00010a7983 */ /* 0x000ea80000100800 */
[----:B------:R-:W2:Y:S04]  /*24280*/  LDL R7, [R1+0x388] ;  /* 0x0003880001077983 */ /* 0x000ea80000100800 */
[----:B------:R-:W2:Y:S04]  /*24290*/  LDL R6, [R1+0x38c] ;  /* 0x00038c0001067983 */ /* 0x000ea80000100800 */
[----:B------:R1:W-:Y:S04]  /*242a0*/  STL [R1+0x15e4], R20 ;  /* 0x0015e41401007387 */ /* 0x0003e80000100800 */
[----:B------:R-:W2:Y:S04]  /*242b0*/  LDL R13, [R1+0x368] ;  /* 0x00036800010d7983 */ /* 0x000ea80000100800 */
[----:B------:R-:W2:Y:S01]  /*242c0*/  LDL R12, [R1+0x36c] ;  /* 0x00036c00010c7983 */ /* 0x000ea20000100800 */
[----:B0-----:R-:W-:-:S02]  /*242d0*/  PRMT R2, RZ, 0x7610, R2 ;  /* 0x00007610ff027816 */ /* 0x001fc40000000002 */
[----:B------:R-:W-:Y:S01]  /*242e0*/  PRMT R3, RZ, 0x7610, R3 ;  /* 0x00007610ff037816 */ /* 0x000fe20000000003 */
[----:B---3--:R0:W-:Y:S04]  /*242f0*/  STL [R1+0x15e8], R18 ;  /* 0x0015e81201007387 */ /* 0x0081e80000100800 */
[----:B------:R-:W3:Y:S04]  /*24300*/  LDL R9, [R1+0x354] ;  /* 0x0003540001097983 */ /* 0x000ee80000100800 */
[----:B------:R-:W3:Y:S04]  /*24310*/  LDL R8, [R1+0xab4] ;  /* 0x000ab40001087983 */ /* 0x000ee80000100800 */
[----:B-1----:R-:W3:Y:S04]  /*24320*/  LDL R20, [R1+0x344] ;  /* 0x0003440001147983 */ /* 0x002ee80000100800 */
[----:B----4-:R2:W4:Y:S04]  /*24330*/  @!P3 LDG.E.U16 R2, desc[UR10][R4.64] ;  /* 0x0000000a0402b981 */ /* 0x010528000c1e1500 */
[----:B------:R-:W3:Y:S04]  /*24340*/  LDL R15, [R1+0xad8] ;  /* 0x000ad800010f7983 */ /* 0x000ee80000100800 */
[----:B------:R-:W3:Y:S04]  /*24350*/  LDL R14, [R1+0xb1c] ;  /* 0x000b1c00010e7983 */ /* 0x000ee80000100800 */
[----:B------:R-:W3:Y:S04]  /*24360*/  LDL R28, [R1+0x400] ;  /* 0x00040000011c7983 */ /* 0x000ee80000100800 */
[----:B0-----:R-:W3:Y:S04]  /*24370*/  LDL R18, [R1+0xad4] ;  /* 0x000ad40001127983 */ /* 0x001ee80000100800 */
[----:B------:R-:W3:Y:S04]  /*24380*/  LDL R26, [R1+0x404] ;  /* 0x00040400011a7983 */ /* 0x000ee80000100800 */
[----:B------:R-:W4:Y:S04]  /*24390*/  LDL R24, [R1+0x3e0] ;  /* 0x0003e00001187983 */ /* 0x000f280000100800 */
[----:B------:R-:W4:Y:S01]  /*243a0*/  LDL R22, [R1+0x3e4] ;  /* 0x0003e40001167983 */ /* 0x000f220000100800 */
[----:B--2---:R-:W-:-:S02]  /*243b0*/  @!P3 IMAD.MOV.U32 R5, RZ, RZ, R11 ;  /* 0x000000ffff05b224 */ /* 0x004fc400078e000b */
[----:B------:R-:W-:Y:S01]  /*243c0*/  @!P3 IMAD.MOV.U32 R4, RZ, RZ, R10 ;  /* 0x000000ffff04b224 */ /* 0x000fe200078e000a */
[----:B------:R-:W2:Y:S04]  /*243d0*/  LDL R11, [R1+0xab8] ;  /* 0x000ab800010b7983 */ /* 0x000ea80000100800 */
[----:B------:R-:W2:Y:S04]  /*243e0*/  LDL R10, [R1+0xaf4] ;  /* 0x000af400010a7983 */ /* 0x000ea80000100800 */
[----:B------:R0:W4:Y:S02]  /*243f0*/  @!P3 LDG.E.U16 R3, desc[UR10][R4.64] ;  /* 0x0000000a0403b981 */ /* 0x000124000c1e1500 */
[----:B0-----:R-:W-:-:S06]  /*24400*/  PRMT R4, RZ, 0x7610, R4 ;  /* 0x00007610ff047816 */ /* 0x001fcc0000000004 */
[----:B------:R0:W4:Y:S02]  /*24410*/  @!P3 LDG.E.U16 R4, desc[UR10][R6.64] ;  /* 0x0000000a0604b981 */ /* 0x000124000c1e1500 */
[----:B0-----:R-:W-:Y:S02]  /*24420*/  @!P3 IMAD.MOV.U32 R6, RZ, RZ, R12 ;  /* 0x000000ffff06b224 */ /* 0x001fe400078e000c */
[----:B------:R-:W-:Y:S01]  /*24430*/  @!P3 IMAD.MOV.U32 R7, RZ, RZ, R13 ;  /* 0x000000ffff07b224 */ /* 0x000fe200078e000d */
[----:B------:R-:W4:Y:S04]  /*24440*/  LDL R12, [R1+0xb0c] ;  /* 0x000b0c00010c7983 */ /* 0x000f280000100800 */
[----:B------:R-:W4:Y:S01]  /*24450*/  LDL R13, [R1+0xaf8] ;  /* 0x000af800010d7983 */ /* 0x000f220000100800 */
[----:B------:R-:W-:-:S06]  /*24460*/  PRMT R5, RZ, 0x7610, R5 ;  /* 0x00007610ff057816 */ /* 0x000fcc0000000005 */
[----:B------:R0:W4:Y:S02]  /*24470*/  @!P3 LDG.E.U16 R5, desc[UR10][R6.64] ;  /* 0x0000000a0605b981 */ /* 0x000124000c1e1500 */
[----:B0-----:R-:W-:Y:S02]  /*24480*/  PRMT R6, RZ, 0x7610, R6 ;  /* 0x00007610ff067816 */ /* 0x001fe40000000006 */
[----:B------:R-:W-:-:S04]  /*24490*/  PRMT R7, RZ, 0x7610, R7 ;  /* 0x00007610ff077816 */ /* 0x000fc80000000007 */
[----:B---3--:R0:W3:Y:S02]  /*244a0*/  @!P3 LDG.E.U16 R6, desc[UR10][R8.64] ;  /* 0x0000000a0806b981 */ /* 0x0080e4000c1e1500 */
[----:B0-----:R-:W-:Y:S02]  /*244b0*/  @!P3 IMAD.MOV.U32 R8, RZ, RZ, R18 ;  /* 0x000000ffff08b224 */ /* 0x001fe400078e0012 */
[----:B------:R-:W-:Y:S01]  /*244c0*/  @!P3 IMAD.MOV.U32 R9, RZ, RZ, R20 ;  /* 0x000000ffff09b224 */ /* 0x000fe200078e0014 */
[----:B------:R-:W-:Y:S01]  /*244d0*/  PRMT R16, RZ, 0x7610, R16 ;  /* 0x00007610ff107816 */ /* 0x000fe20000000010 */
[----:B------:R-:W3:Y:S04]  /*244e0*/  LDL R20, [R1+0x3a0] ;  /* 0x0003a00001147983 */ /* 0x000ee80000100800 */
[----:B------:R0:W3:Y:S04]  /*244f0*/  @!P3 LDG.E.U16 R7, desc[UR10][R8.64] ;  /* 0x0000000a0807b981 */ /* 0x0000e8000c1e1500 */
[----:B------:R-:W3:Y:S01]  /*24500*/  LDL R18, [R1+0x3a4] ;  /* 0x0003a40001127983 */ /* 0x000ee20000100800 */
[----:B0-----:R-:W-:-:S02]  /*24510*/  PRMT R8, RZ, 0x7610, R8 ;  /* 0x00007610ff087816 */ /* 0x001fc40000000008 */
[----:B------:R-:W-:-:S04]  /*24520*/  PRMT R9, RZ, 0x7610, R9 ;  /* 0x00007610ff097816 */ /* 0x000fc80000000009 */
[----:B--2---:R0:W2:Y:S02]  /*24530*/  @!P3 LDG.E.U16 R8, desc[UR10][R10.64] ;  /* 0x0000000a0a08b981 */ /* 0x0040a4000c1e1500 */
[----:B0-----:R-:W-:Y:S02]  /*24540*/  @!P3 IMAD.MOV.U32 R10, RZ, RZ, R14 ;  /* 0x000000ffff0ab224 */ /* 0x001fe400078e000e */
[----:B------:R-:W-:Y:S01]  /*24550*/  @!P3 IMAD.MOV.U32 R11, RZ, RZ, R15 ;  /* 0x000000ffff0bb224 */ /* 0x000fe200078e000f */
[----:B------:R-:W2:Y:S04]  /*24560*/  LDL R14, [R1+0x3c4] ;  /* 0x0003c400010e7983 */ /* 0x000ea80000100800 */
[----:B------:R-:W2:Y:S04]  /*24570*/  LDL R15, [R1+0x3c0] ;  /* 0x0003c000010f7983 */ /* 0x000ea80000100800 */
[----:B------:R0:W3:Y:S02]  /*24580*/  @!P3 LDG.E.U16 R9, desc[UR10][R10.64] ;  /* 0x0000000a0a09b981 */ /* 0x0000e4000c1e1500 */
[----:B0-----:R-:W-:-:S06]  /*24590*/  PRMT R10, RZ, 0x7610, R10 ;  /* 0x00007610ff0a7816 */ /* 0x001fcc000000000a */
[----:B----4-:R0:W4:Y:S02]  /*245a0*/  @!P3 LDG.E.U16 R10, desc[UR10][R12.64] ;  /* 0x0000000a0c0ab981 */ /* 0x010124000c1e1500 */
[----:B0-----:R-:W-:Y:S02]  /*245b0*/  @!P3 IMAD.MOV.U32 R12, RZ, RZ, R26 ;  /* 0x000000ffff0cb224 */ /* 0x001fe400078e001a */
[----:B------:R-:W-:-:S05]  /*245c0*/  @!P3 IMAD.MOV.U32 R13, RZ, RZ, R28 ;  /* 0x000000ffff0db224 */ /* 0x000fca00078e001c */
[----:B------:R0:W4:Y:S01]  /*245d0*/  @!P3 LDG.E.U16 R16, desc[UR10][R12.64] ;  /* 0x0000000a0c10b981 */ /* 0x000122000c1e1500 */
[----:B------:R-:W-:Y:S01]  /*245e0*/  PRMT R11, RZ, 0x7610, R11 ;  /* 0x00007610ff0b7816 */ /* 0x000fe2000000000b */
[----:B0-----:R-:W-:Y:S02]  /*245f0*/  @!P3 IMAD.MOV.U32 R12, RZ, RZ, R22 ;  /* 0x000000ffff0cb224 */ /* 0x001fe400078e0016 */
[----:B------:R-:W-:-:S05]  /*24600*/  @!P3 IMAD.MOV.U32 R13, RZ, RZ, R24 ;  /* 0x000000ffff0db224 */ /* 0x000fca00078e0018 */
[----:B------:R0:W4:Y:S02]  /*24610*/  @!P3 LDG.E.U16 R11, desc[UR10][R12.64] ;  /* 0x0000000a0c0bb981 */ /* 0x000124000c1e1500 */
[----:B0-----:R-:W-:Y:S02]  /*24620*/  PRMT R12, RZ, 0x7610, R12 ;  /* 0x00007610ff0c7816 */ /* 0x001fe4000000000c */
[----:B------:R-:W-:-:S04]  /*24630*/  PRMT R13, RZ, 0x7610, R13 ;  /* 0x00007610ff0d7816 */ /* 0x000fc8000000000d */
[----:B--2---:R3:W2:Y:S02]  /*24640*/  @!P3 LDG.E.U16 R12, desc[UR10][R14.64] ;  /* 0x0000000a0e0cb981 */ /* 0x0046a4000c1e1500 */
[----:B---3--:R-:W-:Y:S02]  /*24650*/  @!P3 IMAD.MOV.U32 R14, RZ, RZ, R18 ;  /* 0x000000ffff0eb224 */ /* 0x008fe400078e0012 */
[----:B------:R-:W-:-:S05]  /*24660*/  @!P3 IMAD.MOV.U32 R15, RZ, RZ, R20 ;  /* 0x000000ffff0fb224 */ /* 0x000fca00078e0014 */
[----:B------:R-:W3:Y:S04]  /*24670*/  @!P3 LDG.E.U16 R13, desc[UR10][R14.64] ;  /* 0x0000000a0e0db981 */ /* 0x000ee8000c1e1500 */
[----:B----4-:R0:W-:Y:S04]  /*24680*/  STL [R1+0x15ec], R16 ;  /* 0x0015ec1001007387 */ /* 0x0101e80000100800 */
[----:B0-----:R-:W4:Y:S04]  /*24690*/  LDL R16, [R1+0x384] ;  /* 0x0003840001107983 */ /* 0x001f280000100800 */
[----:B------:R0:W-:Y:S04]  /*246a0*/  STL [R1+0x15f0], R11 ;  /* 0x0015f00b01007387 */ /* 0x0001e80000100800 */
[----:B------:R-:W4:Y:S04]  /*246b0*/  LDL R28, [R1+0x360] ;  /* 0x00036000011c7983 */ /* 0x000f280000100800 */
[----:B------:R-:W4:Y:S04]  /*246c0*/  LDL R26, [R1+0x364] ;  /* 0x00036400011a7983 */ /* 0x000f280000100800 */
[----:B0-----:R-:W4:Y:S04]  /*246d0*/  LDL R11, [R1+0x380] ;  /* 0x00038000010b7983 */ /* 0x001f280000100800 */
[----:B--2---:R0:W-:Y:S04]  /*246e0*/  STL [R1+0x15f4], R12 ;  /* 0x0015f40c01007387 */ /* 0x0041e80000100800 */
[----:B------:R-:W2:Y:S04]  /*246f0*/  LDL R24, [R1+0x350] ;  /* 0x0003500001187983 */ /* 0x000ea80000100800 */
[----:B------:R-:W2:Y:S04]  /*24700*/  LDL R22, [R1+0xabc] ;  /* 0x000abc0001167983 */ /* 0x000ea80000100800 */
[----:B------:R-:W2:Y:S04]  /*24710*/  LDL R20, [R1+0xaa0] ;  /* 0x000aa00001147983 */ /* 0x000ea80000100800 */
[----:B------:R-:W2:Y:S04]  /*24720*/  LDL R18, [R1+0xadc] ;  /* 0x000adc0001127983 */ /* 0x000ea80000100800 */
[----:B---3--:R1:W-:Y:S01]  /*24730*/  STL [R1+0x15f8], R13 ;  /* 0x0015f80d01007387 */ /* 0x0083e20000100800 */
[----:B------:R-:W-:-:S02]  /*24740*/  PRMT R17, RZ, 0x7610, R17 ;  /* 0x00007610ff117816 */ /* 0x000fc40000000011 */
[----:B------:R-:W-:Y:S02]  /*24750*/  PRMT R19, RZ, 0x7610, R19 ;  /* 0x00007610ff137816 */ /* 0x000fe40000000013 */
[----:B------:R-:W-:Y:S02]  /*24760*/  PRMT R21, RZ, 0x7610, R21 ;  /* 0x00007610ff157816 */ /* 0x000fe40000000015 */
[----:B------:R-:W-:Y:S02]  /*24770*/  PRMT R23, RZ, 0x7610, R23 ;  /* 0x00007610ff177816 */ /* 0x000fe40000000017 */
[----:B------:R-:W-:Y:S01]  /*24780*/  PRMT R25, RZ, 0x7610, R25 ;  /* 0x00007610ff197816 */ /* 0x000fe20000000019 */
[----:B0-----:R-:W3:Y:S04]  /*24790*/  LDL R12, [R1+0xae0] ;  /* 0x000ae000010c7983 */ /* 0x001ee80000100800 */
[----:B-1----:R-:W3:Y:S01]  /*247a0*/  LDL R13, [R1+0xafc] ;  /* 0x000afc00010d7983 */ /* 0x002ee20000100800 */
[----:B----4-:R-:W-:-:S03]  /*247b0*/  @!P3 IMAD.MOV.U32 R14, RZ, RZ, R16 ;  /* 0x000000ffff0eb224 */ /* 0x010fc600078e0010 */
[----:B------:R-:W4:Y:S01]  /*247c0*/  LDL R16, [R1+0xac0] ;  /* 0x000ac00001107983 */ /* 0x000f220000100800 */
[----:B------:R-:W-:-:S03]  /*247d0*/  @!P3 IMAD.MOV.U32 R15, RZ, RZ, R11 ;  /* 0x000000ffff0fb224 */ /* 0x000fc600078e000b */
[----:B------:R-:W4:Y:S04]  /*247e0*/  LDL R11, [R1+0xb18] ;  /* 0x000b1800010b7983 */ /* 0x000f280000100800 */
[----:B------:R0:W4:Y:S02]  /*247f0*/  @!P3 LDG.E.U16 R17, desc[UR10][R14.64] ;  /* 0x0000000a0e11b981 */ /* 0x000124000c1e1500 */
[----:B0-----:R-:W-:Y:S02]  /*24800*/  @!P3 IMAD.MOV.U32 R14, RZ, RZ, R26 ;  /* 0x000000ffff0eb224 */ /* 0x001fe400078e001a */
[----:B------:R-:W-:-:S05]  /*24810*/  @!P3 IMAD.MOV.U32 R15, RZ, RZ, R28 ;  /* 0x000000ffff0fb224 */ /* 0x000fca00078e001c */
[----:B------:R2:W4:Y:S02]  /*24820*/  @!P3 LDG.E.U16 R19, desc[UR10][R14.64] ;  /* 0x0000000a0e13b981 */ /* 0x000524000c1e1500 */
[----:B--2---:R-:W-:Y:S02]  /*24830*/  @!P3 IMAD.MOV.U32 R15, RZ, RZ, R24 ;  /* 0x000000ffff0fb224 */ /* 0x004fe400078e0018 */
[----:B------:R-:W-:-:S05]  /*24840*/  @!P3 IMAD.MOV.U32 R14, RZ, RZ, R22 ;  /* 0x000000ffff0eb224 */ /* 0x000fca00078e0016 */
[----:B------:R0:W2:Y:S02]  /*24850*/  @!P3 LDG.E.U16 R21, desc[UR10][R14.64] ;  /* 0x0000000a0e15b981 */ /* 0x0000a4000c1e1500 */
[----:B0-----:R-:W-:Y:S02]  /*24860*/  @!P3 IMAD.MOV.U32 R14, RZ, RZ, R18 ;  /* 0x000000ffff0eb224 */ /* 0x001fe400078e0012 */
[----:B------:R-:W-:-:S05]  /*24870*/  @!P3 IMAD.MOV.U32 R15, RZ, RZ, R20 ;  /* 0x000000ffff0fb224 */ /* 0x000fca00078e0014 */
[----:B------:R3:W2:Y:S02]  /*24880*/  @!P3 LDG.E.U16 R23, desc[UR10][R14.64] ;  /* 0x0000000a0e17b981 */ /* 0x0006a4000c1e1500 */
[----:B---3--:R-:W-:Y:S02]  /*24890*/  @!P3 IMAD.MOV.U32 R14, RZ, RZ, R13 ;  /* 0x000000ffff0eb224 */ /* 0x008fe400078e000d */
[----:B----4-:R-:W-:-:S05]  /*248a0*/  @!P3 IMAD.MOV.U32 R15, RZ, RZ, R16 ;  /* 0x000000ffff0fb224 */ /* 0x010fca00078e0010 */
[----:B------:R0:W3:Y:S04]  /*248b0*/  @!P3 LDG.E.U16 R25, desc[UR10][R14.64] ;  /* 0x0000000a0e19b981 */ /* 0x0000e8000c1e1500 */
[----:B------:R-:W-:Y:S01]  /*248c0*/  STL [R1+0x15fc], R17 ;  /* 0x0015fc1101007387 */ /* 0x000fe20000100800 */
[----:B0-----:R-:W-:Y:S02]  /*248d0*/  @!P3 IMAD.MOV.U32 R15, RZ, RZ, R12 ;  /* 0x000000ffff0fb224 */ /* 0x001fe400078e000c */
[----:B------:R-:W-:Y:S01]  /*248e0*/  @!P3 IMAD.MOV.U32 R14, RZ, RZ, R11 ;  /* 0x000000ffff0eb224 */ /* 0x000fe200078e000b */
[----:B------:R-:W-:-:S06]  /*248f0*/  PRMT R27, RZ, 0x7610, R27 ;  /* 0x00007610ff1b7816 */ /* 0x000fcc000000001b */
[----:B------:R0:W4:Y:S04]  /*24900*/  @!P3 LDG.E.U16 R27, desc[UR10][R14.64] ;  /* 0x0000000a0e1bb981 */ /* 0x000128000c1e1500 */
[----:B------:R-:W-:Y:S04]  /*24910*/  STL [R1+0x1600], R19 ;  /* 0x0016001301007387 */ /* 0x000fe80000100800 */
[----:B--2---:R-:W-:Y:S04]  /*24920*/  STL [R1+0x1604], R21 ;  /* 0x0016041501007387 */ /* 0x004fe80000100800 */
[----:B------:R-:W-:Y:S04]  /*24930*/  STL [R1+0x1608], R23 ;  /* 0x0016081701007387 */ /* 0x000fe80000100800 */
[----:B---3--:R1:W-:Y:S04]  /*24940*/  STL [R1+0x160c], R25 ;  /* 0x00160c1901007387 */ /* 0x0083e80000100800 */
[----:B-1----:R-:W2:Y:S04]  /*24950*/  LDL.LU R25, [R1+0xb4] ;  /* 0x0000b40001197983 */ /* 0x002ea80000300800 */
[----:B------:R-:W3:Y:S04]  /*24960*/  LDL.LU R23, [R1+0xb0] ;  /* 0x0000b00001177983 */ /* 0x000ee80000300800 */
        /* <DEDUP_REMOVED lines=13> */
[----:B------:R-:W0:Y:S01]  /*24a40*/  LDL R15, [R1+0xb08] ;  /* 0x000b0800010f7983 */ /* 0x000e220000100800 */
[----:B------:R-:W-:Y:S01]  /*24a50*/  PRMT R29, RZ, 0x7610, R29 ;  /* 0x00007610ff1d7816 */ /* 0x000fe2000000001d */
[----:B0-----:R-:W-:-:S02]  /*24a60*/  @!P3 IMAD.MOV.U32 R14, RZ, RZ, R15 ;  /* 0x000000ffff0eb224 */ /* 0x001fc400078e000f */
[----:B------:R-:W-:-:S05]  /*24a70*/  @!P3 IMAD.MOV.U32 R15, RZ, RZ, R0 ;  /* 0x000000ffff0fb224 */ /* 0x000fca00078e0000 */
[----:B------:R-:W2:Y:S04]  /*24a80*/  @!P3 LDG.E.U16 R29, desc[UR10][R14.64] ;  /* 0x0000000a0e1db981 */ /* 0x000ea8000c1e1500 */
[----:B----4-:R0:W-:Y:S04]  /*24a90*/  STL [R1+0x1610], R27 ;  /* 0x0016101b01007387 */ /* 0x0101e80000100800 */
[----:B0-----:R-:W4:Y:S04]  /*24aa0*/  LDL.LU R27, [R1+0xb8] ;  /* 0x0000b800011b7983 */ /* 0x001f280000300800 */
[----:B------:R0:W-:Y:S04]  /*24ab0*/  STL [R1+0xba8], R0 ;  /* 0x000ba80001007387 */ /* 0x0001e80000100800 */
[----:B0-----:R-:W3:Y:S04]  /*24ac0*/  LDL R0, [R1+0xb28] ;  /* 0x000b280001007983 */ /* 0x001ee80000100800 */
[----:B--2---:R0:W-:Y:S04]  /*24ad0*/  STL [R1+0x1614], R29 ;  /* 0x0016141d01007387 */ /* 0x0041e80000100800 */
[----:B------:R-:W4:Y:S04]  /*24ae0*/  LDL R15, [R1+0xb24] ;  /* 0x000b2400010f7983 */ /* 0x000f280000100800 */
[----:B0-----:R-:W2:Y:S04]  /*24af0*/  LDL.LU R29, [R1+0x6c] ;  /* 0x00006c00011d7983 */ /* 0x001ea80000300800 */
[----:B--2---:R0:W-:Y:S04]  /*24b00*/  STL [R1+0x1618], R29 ;  /* 0x0016181d01007387 */ /* 0x0041e80000100800 */
[----:B0-----:R-:W2:Y:S04]  /*24b10*/  LDL.LU R29, [R1+0x70] ;  /* 0x00007000011d7983 */ /* 0x001ea80000300800 */
[----:B--2---:R0:W-:Y:S04]  /*24b20*/  STL [R1+0x161c], R29 ;  /* 0x00161c1d01007387 */ /* 0x0041e80000100800 */
[----:B0-----:R-:W2:Y:S04]  /*24b30*/  LDL.LU R29, [R1+0x74] ;  /* 0x00007400011d7983 */ /* 0x001ea80000300800 */
[----:B---3--:R-:W-:Y:S04]  /*24b40*/  STS.U16 [R0+UR5+0x1bc00], R2 ;  /* 0x01bc000200007988 */ /* 0x008fe80008000405 */
        /* <DEDUP_REMOVED lines=19> */
[----:B------:R-:W3:Y:S04]  /*24c80*/  LDL.LU R27, [R1+0x68] ;  /* 0x00006800011b7983 */ /* 0x000ee80000300800 */
[----:B------:R-:W4:Y:S04]  /*24c90*/  LDL.LU R25, [R1+0x64] ;  /* 0x0000640001197983 */ /* 0x000f280000300800 */
[----:B------:R-:W3:Y:S04]  /*24ca0*/  LDL.LU R23, [R1+0x60] ;  /* 0x0000600001177983 */ /* 0x000ee80000300800 */
[----:B------:R-:W3:Y:S04]  /*24cb0*/  LDL.LU R21, [R1+0x5c] ;  /* 0x00005c0001157983 */ /* 0x000ee80000300800 */
[----:B------:R-:W3:Y:S04]  /*24cc0*/  LDL.LU R19, [R1+0x58] ;  /* 0x0000580001137983 */ /* 0x000ee80000300800 */
[----:B------:R-:W3:Y:S04]  /*24cd0*/  LDL.LU R17, [R1+0x54] ;  /* 0x0000540001117983 */ /* 0x000ee80000300800 */
[----:B------:R-:W3:Y:S04]  /*24ce0*/  LDL.LU R13, [R1+0x50] ;  /* 0x00005000010d7983 */ /* 0x000ee80000300800 */
[----:B------:R-:W3:Y:S04]  /*24cf0*/  LDL.LU R12, [R1+0x4c] ;  /* 0x00004c00010c7983 */ /* 0x000ee80000300800 */
[----:B------:R0:W-:Y:S04]  /*24d00*/  STS.U16 [R15+UR5+0x4e00], R16 ;  /* 0x004e00100f007988 */ /* 0x0001e80008000405 */
[----:B------:R-:W3:Y:S04]  /*24d10*/  LDL.LU R11, [R1+0x48] ;  /* 0x00004800010b7983 */ /* 0x000ee80000300800 */
[----:B------:R1:W-:Y:S04]  /*24d20*/  STS.U16 [R15+UR5+0x5600], R18 ;  /* 0x005600120f007988 */ /* 0x0003e80008000405 */
[----:B------:R0:W-:Y:S04]  /*24d30*/  STS.U16 [R15+UR5+0x5e00], R20 ;  /* 0x005e00140f007988 */ /* 0x0001e80008000405 */
[----:B------:R0:W-:Y:S04]  /*24d40*/  STS.U16 [R15+UR5+0x6600], R22 ;  /* 0x006600160f007988 */ /* 0x0001e80008000405 */
[----:B------:R1:W-:Y:S04]  /*24d50*/  STS.U16 [R15+UR5+0x6e00], R24 ;  /* 0x006e00180f007988 */ /* 0x0003e80008000405 */
[----:B------:R1:W-:Y:S04]  /*24d60*/  STS.U16 [R15+UR5+0x7600], R26 ;  /* 0x0076001a0f007988 */ /* 0x0003e80008000405 */
[----:B0-----:R-:W3:Y:S04]  /*24d70*/  LDL.LU R16, [R1+0x44] ;  /* 0x0000440001107983 */ /* 0x001ee80000300800 */
[----:B-1----:R-:W3:Y:S04]  /*24d80*/  LDL.LU R18, [R1+0x40] ;  /* 0x0000400001127983 */ /* 0x002ee80000300800 */
[----:B------:R-:W3:Y:S04]  /*24d90*/  LDL.LU R20, [R1+0x3c] ;  /* 0x00003c0001147983 */ /* 0x000ee80000300800 */
[----:B------:R-:W3:Y:S04]  /*24da0*/  LDL.LU R22, [R1+0x38] ;  /* 0x0000380001167983 */ /* 0x000ee80000300800 */
[----:B------:R-:W3:Y:S04]  /*24db0*/  LDL.LU R24, [R1+0x34] ;  /* 0x0000340001187983 */ /* 0x000ee80000300800 */
[----:B------:R0:W-:Y:S04]  /*24dc0*/  STS.U16 [R15+UR5+0x7e00], R28 ;  /* 0x007e001c0f007988 */ /* 0x0001e80008000405 */
[----:B------:R-:W3:Y:S04]  /*24dd0*/  LDL.LU R26, [R1+0x30] ;  /* 0x00003000011a7983 */ /* 0x000ee80000300800 */
[----:B0-----:R-:W3:Y:S04]  /*24de0*/  LDL.LU R28, [R1+0x2c] ;  /* 0x00002c00011c7983 */ /* 0x001ee80000300800 */
        /* <DEDUP_REMOVED lines=10> */
[----:B------:R-:W3:Y:S04]  /*24e90*/  LDL.LU R0, [R1] ;  /* 0x0000000001007983 */ /* 0x000ee80000300800 */
[----:B--2---:R0:W-:Y:S04]  /*24ea0*/  STS.U16 [R15+UR5+0x8600], R29 ;  /* 0x0086001d0f007988 */ /* 0x0041e80008000405 */
[----:B0-----:R-:W2:Y:S04]  /*24eb0*/  LDL.LU R29, [R1+0x1620] ;  /* 0x00162000011d7983 */ /* 0x001ea80000300800 */
[----:B--2---:R0:W-:Y:S04]  /*24ec0*/  STS.U16 [R15+UR5+0x8e00], R29 ;  /* 0x008e001d0f007988 */ /* 0x0041e80008000405 */
[----:B0-----:R-:W2:Y:S04]  /*24ed0*/  LDL.LU R29, [R1+0x161c] ;  /* 0x00161c00011d7983 */ /* 0x001ea80000300800 */
[----:B--2---:R0:W-:Y:S04]  /*24ee0*/  STS.U16 [R15+UR5+0x9600], R29 ;  /* 0x0096001d0f007988 */ /* 0x0041e80008000405 */
[----:B0-----:R-:W2:Y:S04]  /*24ef0*/  LDL.LU R29, [R1+0x1618] ;  /* 0x00161800011d7983 */ /* 0x001ea80000300800 */
[----:B--2---:R0:W-:Y:S04]  /*24f00*/  STS.U16 [R15+UR5+0x9e00], R29 ;  /* 0x009e001d0f007988 */ /* 0x0041e80008000405 */
[----:B---3--:R1:W-:Y:S04]  /*24f10*/  STS.U16 [R15+UR5+0xa600], R27 ;  /* 0x00a6001b0f007988 */ /* 0x0083e80008000405 */
[----:B----4-:R2:W-:Y:S04]  /*24f20*/  STS.U16 [R15+UR5+0xae00], R25 ;  /* 0x00ae00190f007988 */ /* 0x0105e80008000405 */
[----:B------:R3:W-:Y:S04]  /*24f30*/  STS.U16 [R15+UR5+0xb600], R23 ;  /* 0x00b600170f007988 */ /* 0x0007e80008000405 */
[----:B------:R4:W-:Y:S04]  /*24f40*/  STS.U16 [R15+UR5+0xbe00], R21 ;  /* 0x00be00150f007988 */ /* 0x0009e80008000405 */
[----:B------:R2:W-:Y:S04]  /*24f50*/  STS.U16 [R15+UR5+0xc600], R19 ;  /* 0x00c600130f007988 */ /* 0x0005e80008000405 */
[----:B0-----:R-:W4:Y:S04]  /*24f60*/  LDL.LU R29, [R1+0x1614] ;  /* 0x00161400011d7983 */ /* 0x001f280000300800 */
[----:B-1----:R-:W4:Y:S04]  /*24f70*/  LDL.LU R27, [R1+0x1610] ;  /* 0x00161000011b7983 */ /* 0x002f280000300800 */
[----:B--2---:R-:W2:Y:S04]  /*24f80*/  LDL.LU R25, [R1+0x160c] ;  /* 0x00160c0001197983 */ /* 0x004ea80000300800 */
[----:B---3--:R-:W3:Y:S04]  /*24f90*/  LDL.LU R23, [R1+0x1608] ;  /* 0x0016080001177983 */ /* 0x008ee80000300800 */
[----:B----4-:R-:W4:Y:S04]  /*24fa0*/  LDL.LU R21, [R1+0x1604] ;  /* 0x0016040001157983 */ /* 0x010f280000300800 */
[----:B------:R-:W2:Y:S04]  /*24fb0*/  LDL.LU R19, [R1+0x1600] ;  /* 0x0016000001137983 */ /* 0x000ea80000300800 */
[----:B------:R0:W-:Y:S04]  /*24fc0*/  STS.U16 [R15+UR5+0xce00], R17 ;  /* 0x00ce00110f007988 */ /* 0x0001e80008000405 */
[----:B------:R1:W-:Y:S04]  /*24fd0*/  STS.U16 [R15+UR5+0xd600], R13 ;  /* 0x00d6000d0f007988 */ /* 0x0003e80008000405 */
[----:B------:R0:W-:Y:S04]  /*24fe0*/  STS.U16 [R15+UR5+0xde00], R12 ;  /* 0x00de000c0f007988 */ /* 0x0001e80008000405 */
[----:B------:R0:W-:Y:S04]  /*24ff0*/  STS.U16 [R15+UR5+0xe600], R11 ;  /* 0x00e6000b0f007988 */ /* 0x0001e80008000405 */
[----:B------:R1:W-:Y:S04]  /*25000*/  STS.U16 [R15+UR5+0xee00], R16 ;  /* 0x00ee00100f007988 */ /* 0x0003e80008000405 */
[----:B------:R1:W-:Y:S04]  /*25010*/  STS.U16 [R15+UR5+0xf600], R18 ;  /* 0x00f600120f007988 */ /* 0x0003e80008000405 */
[----:B0-----:R-:W2:Y:S04]  /*25020*/  LDL.LU R17, [R1+0x15fc] ;  /* 0x0015fc0001117983 */ /* 0x001ea80000300800 */
[----:B-1----:R-:W2:Y:S04]  /*25030*/  LDL.LU R13, [R1+0x15f8] ;  /* 0x0015f800010d7983 */ /* 0x002ea80000300800 */
[----:B------:R-:W2:Y:S04]  /*25040*/  LDL.LU R12, [R1+0x15f4] ;  /* 0x0015f400010c7983 */ /* 0x000ea80000300800 */
[----:B------:R-:W2:Y:S04]  /*25050*/  LDL.LU R11, [R1+0x15f0] ;  /* 0x0015f000010b7983 */ /* 0x000ea80000300800 */
[----:B------:R-:W2:Y:S04]  /*25060*/  LDL.LU R16, [R1+0x15ec] ;  /* 0x0015ec0001107983 */ /* 0x000ea80000300800 */
[----:B------:R-:W2:Y:S04]  /*25070*/  LDL.LU R18, [R1+0x15e8] ;  /* 0x0015e80001127983 */ /* 0x000ea80000300800 */
        /* <DEDUP_REMOVED lines=20> */
[----:B------:R0:W-:Y:S04]  /*251c0*/  STS.U16 [R15+UR5+0x17600], R0 ;  /* 0x017600000f007988 */ /* 0x0001e80008000405 */
[----:B0-----:R-:W3:Y:S04]  /*251d0*/  LDL R0, [R1+0x190] ;  /* 0x0001900001007983 */ /* 0x001ee80000100800 */
[----:B--2---:R-:W-:Y:S04]  /*251e0*/  STS.U16 [R15+UR5+0x17e00], R28 ;  /* 0x017e001c0f007988 */ /* 0x004fe80008000405 */
[----:B------:R-:W-:Y:S04]  /*251f0*/  STS.U16 [R15+UR5+0x18600], R26 ;  /* 0x0186001a0f007988 */ /* 0x000fe80008000405 */
[----:B------:R-:W-:Y:S04]  /*25200*/  STS.U16 [R15+UR5+0x18e00], R24 ;  /* 0x018e00180f007988 */ /* 0x000fe80008000405 */
[----:B------:R0:W-:Y:S04]  /*25210*/  STS.U16 [R15+UR5+0x19600], R22 ;  /* 0x019600160f007988 */ /* 0x0001e80008000405 */
[----:B0-----:R-:W2:Y:S04]  /*25220*/  LDL R22, [R1+0x198] ;  /* 0x0001980001167983 */ /* 0x001ea80000100800 */
        /* <DEDUP_REMOVED lines=9> */
[----:B---3--:R-:W-:Y:S04]  /*252c0*/  STS.U16 [R15+UR5+0x1e600], R23 ;  /* 0x01e600170f007988 */ /* 0x008fe80008000405 */
[----:B------:R-:W-:Y:S04]  /*252d0*/  STS.U16 [R15+UR5+0x1ee00], R25 ;  /* 0x01ee00190f007988 */ /* 0x000fe80008000405 */
[----:B------:R-:W-:Y:S04]  /*252e0*/  STS.U16 [R15+UR5+0x1f600], R27 ;  /* 0x01f6001b0f007988 */ /* 0x000fe80008000405 */
[----:B------:R0:W-:Y:S01]  /*252f0*/  STS.U16 [R15+UR5+0x1fe00], R29 ;  /* 0x01fe001d0f007988 */ /* 0x0001e20008000405 */
[----:B------:R-:W-:Y:S06]  /*25300*/  BAR.SYNC.DEFER_BLOCKING 0x0 ;  /* 0x0000000000007b1d */ /* 0x000fec0000010000 */
[----:B0-----:R-:W3:Y:S04]  /*25310*/  LDL R29, [R1+0x19c] ;  /* 0x00019c00011d7983 */ /* 0x001ee80000100800 */
[----:B------:R-:W0:Y:S04]  /*25320*/  LDSM.16.M88.4 R12, [R0+UR5] ;  /* 0x00000005000c783b */ /* 0x000e280008000200 */
[----:B------:R-:W1:Y:S04]  /*25330*/  LDSM.16.M88.4 R8, [R0+UR5+0x4000] ;  /* 0x004000050008783b */ /* 0x000e680008000200 */
[----:B------:R-:W4:Y:S04]  /*25340*/  LDSM.16.M88.4 R24, [R0+UR5+0xc000] ;  /* 0x00c000050018783b */ /* 0x000f280008000200 */
[----:B------:R-:W0:Y:S04]  /*25350*/  LDSM.16.M88.4 R4, [R0+UR5+0x8000] ;  /* 0x008000050004783b */ /* 0x000e280008000200 */
[----:B--2---:R-:W-:Y:S04]  /*25360*/  STL [R1+0x15d0], R22 ;  /* 0x0015d01601007387 */ /* 0x004fe80000100800 */
[----:B0-----:R-:W-:Y:S04]  /*25370*/  STL.64 [R1+0x20], R12 ;  /* 0x0000200c01007387 */ /* 0x001fe80000100a00 */
[----:B------:R-:W-:Y:S04]  /*25380*/  STL.64 [R1+0x28], R14 ;  /* 0x0000280e01007387 */ /* 0x000fe80000100a00 */
[----:B-1----:R-:W-:Y:S04]  /*25390*/  STL.64 [R1+0x10], R8 ;  /* 0x0000100801007387 */ /* 0x002fe80000100a00 */
[----:B------:R-:W-:Y:S04]  /*253a0*/  STL.64 [R1+0x18], R10 ;  /* 0x0000180a01007387 */ /* 0x000fe80000100a00 */
[----:B----4-:R-:W-:Y:S04]  /*253b0*/  STL [R1+0x14c4], R26 ;  /* 0x0014c41a01007387 */ /* 0x010fe80000100800 */
[----:B------:R-:W-:Y:S04]  /*253c0*/  STL.64 [R1], R4 ;  /* 0x0000000401007387 */ /* 0x000fe80000100a00 */
[----:B------:R-:W-:Y:S04]  /*253d0*/  STL.64 [R1+0x8], R6 ;  /* 0x0000080601007387 */ /* 0x000fe80000100a00 */
[----:B------:R-:W-:Y:S04]  /*253e0*/  STL [R1+0x14c0], R27 ;  /* 0x0014c01b01007387 */ /* 0x000fe80000100800 */
[----:B------:R0:W-:Y:S04]  /*253f0*/  STL.64 [R1+0x15a0], R24 ;  /* 0x0015a01801007387 */ /* 0x0001e80000100a00 */
[----:B------:R-:W1:Y:S04]  /*25400*/  LDSM.16.M88.4 R4, [R0+UR5+0x10000] ;  /* 0x010000050004783b */ /* 0x000e680008000200 */
[----:B------:R-:W2:Y:S04]  /*25410*/  LDSM.16.M88.4 R8, [R0+UR5+0x14000] ;  /* 0x014000050008783b */ /* 0x000ea80008000200 */
[----:B------:R-:W-:Y:S04]  /*25420*/  LDSM.16.MT88.4 R16, [R22+UR5+0x20000] ;  /* 0x020000051610783b */ /* 0x000fe80008004200 */
[----:B------:R-:W4:Y:S04]  /*25430*/  LDSM.16.M88.4 R20, [R0+UR5+0x1c000] ;  /* 0x01c000050014783b */ /* 0x000f280008000200 */
[----:B------:R-:W1:Y:S04]  /*25440*/  LDSM.16.M88.4 R12, [R0+UR5+0x18000] ;  /* 0x01800005000c783b */ /* 0x000e680008000200 */
[----:B0-----:R-:W2:Y:S04]  /*25450*/  LDL.LU.64 R24, [R1] ;  /* 0x0000000001187983 */ /* 0x001ea80000300a00 */
[----:B--2---:R0:W-:Y:S04]  /*25460*/  STL.64 [R1+0x15b8], R24 ;  /* 0x0015b81801007387 */ /* 0x0041e80000100a00 */
[----:B0-----:R-:W2:Y:S04]  /*25470*/  LDL.LU.64 R24, [R1+0x10] ;  /* 0x0000100001187983 */ /* 0x001ea80000300a00 */
[----:B-1----:R-:W-:Y:S04]  /*25480*/  STL [R1+0x14a4], R6 ;  /* 0x0014a40601007387 */ /* 0x002fe80000100800 */
[----:B------:R-:W-:Y:S04]  /*25490*/  STL [R1+0x14a0], R7 ;  /* 0x0014a00701007387 */ /* 0x000fe80000100800 */
[----:B------:R0:W-:Y:S04]  /*254a0*/  STL.64 [R1+0x1598], R4 ;  /* 0x0015980401007387 */ /* 0x0001e80000100a00 */
[----:B0-----:R-:W2:Y:S04]  /*254b0*/  LDL.LU.64 R4, [R1+0x20] ;  /* 0x0000200001047983 */ /* 0x001ea80000300a00 */
[----:B------:R-:W-:Y:S04]  /*254c0*/  STL.64 [R1+0x1590], R10 ;  /* 0x0015900a01007387 */ /* 0x000fe80000100a00 */
[----:B------:R0:W-:Y:S04]  /*254d0*/  STL.64 [R1+0x1588], R8 ;  /* 0x0015880801007387 */ /* 0x0001e80000100a00 */
[----:B0-----:R-:W2:Y:S04]  /*254e0*/  LDL.LU.64 R8, [R1+0x290] ;  /* 0x0002900001087983 */ /* 0x001ea80000300a00 */
[----:B------:R-:W2:Y:S04]  /*254f0*/  LDL.LU.64 R10, [R1+0x298] ;  /* 0x00029800010a7983 */ /* 0x000ea80000300a00 */
[----:B----4-:R-:W-:Y:S04]  /*25500*/  STL.64 [R1+0x70], R20 ;  /* 0x0000701401007387 */ /* 0x010fe80000100a00 */
[----:B------:R0:W-:Y:S04]  /*25510*/  STL.64 [R1+0x78], R22 ;  /* 0x0000781601007387 */ /* 0x0001e80000100a00 */
[----:B0-----:R-:W4:Y:S01]  /*25520*/  LDL.LU R22, [R1+0x15d0] ;  /* 0x0015d00001167983 */ /* 0x001f220000300800 */
[----:B--2---:R-:W-:Y:S01]  /*25530*/  HMMA.16816.F32.BF16 R8, R16, R4, R8 ;  /* 0x000000041008723c */ /* 0x004fe20000041808 */
[----:B------:R-:W-:-:S02]  /*25540*/  IMAD.MOV.U32 R21, RZ, RZ, R4 ;  /* 0x000000ffff157224 */ /* 0x000fc400078e0004 */
[----:B------:R-:W-:-:S15]  /*25550*/  IMAD.MOV.U32 R20, RZ, RZ, R5 ;  /* 0x000000ffff147224 */ /* 0x000fde00078e0005 */
[----:B------:R-:W-:Y:S01]  /*25560*/  NOP ;  /* 0x0000000000007918 */ /* 0x000fe20000000000 */
[----:B------:R-:W-:Y:S04]  /*25570*/  STL.64 [R1+0x120], R8 ;  /* 0x0001200801007387 */ /* 0x000fe80000100a00 */
[----:B------:R-:W-:Y:S04]  /*25580*/  STL.64 [R1+0x128], R10 ;  /* 0x0001280a01007387 */ /* 0x000fe80000100a00 */
[----:B------:R-:W2:Y:S04]  /*25590*/  LDL.LU.64 R4, [R1+0x260] ;  /* 0x0002600001047983 */ /* 0x000ea80000300a00 */
[----:B------:R-:W2:Y:S04]  /*255a0*/  LDL.LU.64 R6, [R1+0x268] ;  /* 0x0002680001067983 */ /* 0x000ea80000300a00 */
[----:B--2---:R-:W-:Y:S04]  /*255b0*/  STL.64 [R1+0x15b0], R6 ;  /* 0x0015b00601007387 */ /* 0x004fe80000100a00 */
[----:B------:R0:W-:Y:S04]  /*255c0*/  STL.64 [R1+0x15a8], R4 ;  /* 0x0015a80401007387 */ /* 0x0001e80000100a00 */
[----:B0-----:R-:W2:Y:S04]  /*255d0*/  LDL.LU.64 R4, [R1+0x270] ;  /* 0x0002700001047983 */ /* 0x001ea80000300a00 */
[----:B------:R-:W2:Y:S04]  /*255e0*/  LDL.LU.64 R6, [R1+0x278] ;  /* 0x0002780001067983 */ /* 0x000ea80000300a00 */
[----:B--2---:R-:W-:Y:S04]  /*255f0*/  STL.64 [R1+0x15c8], R6 ;  /* 0x0015c80601007387 */ /* 0x004fe80000100a00 */
[----:B------:R0:W-:Y:S04]  /*25600*/  STL.64 [R1+0x15c0], R4 ;  /* 0x0015c00401007387 */ /* 0x0001e80000100a00 */
[----:B0-----:R-:W2:Y:S04]  /*25610*/  LDL.LU.64 R4, [R1+0x280] ;  /* 0x0002800001047983 */ /* 0x001ea80000300a00 */
[----:B------:R-:W2:Y:S04]  /*25620*/  LDL.LU.64 R6, [R1+0x288] ;  /* 0x0002880001067983 */ /* 0x000ea80000300a00 */
[----:B------:R-:W2:Y:S04]  /*25630*/  LDL.LU.64 R8, [R1+0x250] ;  /* 0x0002500001087983 */ /* 0x000ea80000300a00 */
[----:B------:R-:W2:Y:S04]  /*25640*/  LDL.LU.64 R10, [R1+0x258] ;  /* 0x00025800010a7983 */ /* 0x000ea80000300a00 */
[----:B------:R-:W-:Y:S04]  /*25650*/  STL [R1+0x80], R12 ;  /* 0x0000800c01007387 */ /* 0x000fe80000100800 */
[----:B------:R-:W-:Y:S04]  /*25660*/  STL.64 [R1+0x88], R14 ;  /* 0x0000880e01007387 */ /* 0x000fe80000100a00 */
[----:B----4-:R-:W-:Y:S04]  /*25670*/  STL [R1+0x1568], R22 ;  /* 0x0015681601007387 */ /* 0x010fe80000100800 */
[----:B------:R0:W-:Y:S04]  /*25680*/  STL.64 [R1+0x1560], R20 ;  /* 0x0015601401007387 */ /* 0x0001e80000100a00 */
[----:B0-----:R-:W4:Y:S01]  /*25690*/  LDL.LU.64 R20, [R1+0x70] ;  /* 0x0000700001147983 */ /* 0x001f220000300a00 */
[----:B------:R-:W-:-:S03]  /*256a0*/  IMAD.MOV.U32 R28, RZ, RZ, R23 ;  /* 0x000000ffff1c7224 */ /* 0x000fc600078e0017 */
[----:B----4-:R0:W-:Y:S04]  /*256b0*/  STL.64 [R1+0x1570], R20 ;  /* 0x0015701401007387 */ /* 0x0101e80000100a00 */
[----:B0-----:R-:W4:Y:S04]  /*256c0*/  LDL.LU.64 R20, [R1+0x230] ;  /* 0x0002300001147983 */ /* 0x001f280000300a00 */
[----:B------:R-:W3:Y:S01]  /*256d0*/  LDL.LU.64 R22, [R1+0x238] ;  /* 0x0002380001167983 */ /* 0x000ee20000300a00 */
[----:B--2---:R-:W-:Y:S01]  /*256e0*/  HMMA.16816.F32.BF16 R4, R16, R24, R4 ;  /* 0x000000181004723c */ /* 0x004fe20000041804 */
[----:B------:R-:W-:-:S02]  /*256f0*/  IMAD.MOV.U32 R14, RZ, RZ, R24 ;  /* 0x000000ffff0e7224 */ /* 0x000fc400078e0018 */
[----:B------:R-:W-:Y:S01]  /*25700*/  IMAD.MOV.U32 R3, RZ, RZ, R25 ;  /* 0x000000ffff037224 */ /* 0x000fe200078e0019 */
[----:B---3--:R-:W-:Y:S04]  /*25710*/  STL.64 [R1+0x1580], R22 ;  /* 0x0015801601007387 */ /* 0x008fe80000100a00 */
[----:B----4-:R0:W-:Y:S04]  /*25720*/  STL.64 [R1+0x1578], R20 ;  /* 0x0015781401007387 */ /* 0x0101e80000100a00 */
[----:B0-----:R-:W2:Y:S04]  /*25730*/  LDL.LU.64 R20, [R1+0x240] ;  /* 0x0002400001147983 */ /* 0x001ea80000300a00 */
[----:B------:R-:W2:Y:S04]  /*25740*/  LDL.LU.64 R22, [R1+0x248] ;  /* 0x0002480001167983 */ /* 0x000ea80000300a00 */
[----:B------:R-:W-:Y:S04]  /*25750*/  STL.64 [R1+0x110], R4 ;  /* 0x0001100401007387 */ /* 0x000fe80000100a00 */
[----:B------:R0:W-:Y:S04]  /*25760*/  STL.64 [R1+0x118], R6 ;  /* 0x0001180601007387 */ /* 0x0001e80000100a00 */
[----:B0-----:R-:W3:Y:S04]  /*25770*/  LDL.LU.64 R6, [R1+0x15c8] ;  /* 0x0015c80001067983 */ /* 0x001ee80000300a00 */
[----:B------:R-:W3:Y:S04]  /*25780*/  LDL.LU.64 R4, [R1+0x15c0] ;  /* 0x0015c00001047983 */ /* 0x000ee80000300a00 */
[----:B------:R-:W3:Y:S02]  /*25790*/  LDL.LU.64 R24, [R1+0x15b8] ;  /* 0x0015b80001187983 */ /* 0x000ee40000300a00 */
[----:B---3--:R-:W-:Y:S01]  /*257a0*/  HMMA.16816.F32.BF16 R4, R16, R24, R4 ;  /* 0x000000181004723c */ /* 0x008fe20000041804 */
[----:B------:R-:W-:-:S02]  /*257b0*/  IMAD.MOV.U32 R2, RZ, RZ, R24 ;  /* 0x000000ffff027224 */ /* 0x000fc400078e0018 */
[----:B------:R-:W-:-:S15]  /*257c0*/  IMAD.MOV.U32 R0, RZ, RZ, R25 ;  /* 0x000000ffff007224 */ /* 0x000fde00078e0019 */
[----:B------:R-:W-:Y:S01]  /*257d0*/  NOP ;  /* 0x0000000000007918 */ /* 0x000fe20000000000 */
[----:B------:R-:W-:Y:S04]  /*257e0*/  STL.64 [R1+0x100], R4 ;  /* 0x0001000401007387 */ /* 0x000fe80000100a00 */
[----:B------:R0:W-:Y:S04]  /*257f0*/  STL.64 [R1+0x108], R6 ;  /* 0x0001080601007387 */ /* 0x0001e80000100a00 */
[----:B0-----:R-:W3:Y:S04]  /*25800*/  LDL.LU.64 R6, [R1+0x15b0] ;  /* 0x0015b00001067983 */ /* 0x001ee80000300a00 */
[----:B------:R-:W3:Y:S04]  /*25810*/  LDL.LU.64 R4, [R1+0x15a8] ;  /* 0x0015a80001047983 */ /* 0x000ee80000300a00 */
[----:B------:R-:W3:Y:S02]  /*25820*/  LDL.LU.64 R24, [R1+0x15a0] ;  /* 0x0015a00001187983 */ /* 0x000ee40000300a00 */
[----:B---3--:R-:W-:-:S15]  /*25830*/  HMMA.16816.F32.BF16 R4, R16, R24, R4 ;  /* 0x000000181004723c */ /* 0x008fde0000041804 */
[----:B------:R-:W-:-:S04]  /*25840*/  NOP ;  /* 0x0000000000007918 */ /* 0x000fc80000000000 */
[----:B------:R0:W-:Y:S04]  /*25850*/  STL.64 [R1+0xf0], R4 ;  /* 0x0000f00401007387 */ /* 0x0001e80000100a00 */
[----:B------:R-:W-:Y:S04]  /*25860*/  STL.64 [R1+0xf8], R6 ;  /* 0x0000f80601007387 */ /* 0x000fe80000100a00 */
[----:B0-----:R-:W3:Y:S02]  /*25870*/  LDL.LU.64 R4, [R1+0x1598] ;  /* 0x0015980001047983 */ /* 0x001ee40000300a00 */
[----:B---3--:R-:W-:-:S15]  /*25880*/  HMMA.16816.F32.BF16 R8, R16, R4, R8 ;  /* 0x000000041008723c */ /* 0x008fde0000041808 */
[----:B------:R-:W-:-:S04]  /*25890*/  NOP ;  /* 0x0000000000007918 */ /* 0x000fc80000000000 */
[----:B------:R-:W-:Y:S04]  /*258a0*/  STL.64 [R1+0xe0], R8 ;  /* 0x0000e00801007387 */ /* 0x000fe80000100a00 */
[----:B------:R0:W-:Y:S04]  /*258b0*/  STL.64 [R1+0xe8], R10 ;  /* 0x0000e80a01007387 */ /* 0x0001e80000100a00 */
[----:B0-----:R-:W3:Y:S04]  /*258c0*/  LDL.LU.64 R10, [R1+0x1590] ;  /* 0x00159000010a7983 */ /* 0x001ee80000300a00 */
[----:B------:R-:W2:Y:S04]  /*258d0*/  LDL.LU.64 R8, [R1+0x1588] ;  /* 0x0015880001087983 */ /* 0x000ea80000300a00 */
[----:B------:R0:W-:Y:S04]  /*258e0*/  STL.64 [R1+0x1558], R4 ;  /* 0x0015580401007387 */ /* 0x0001e80000100a00 */
[----:B0-----:R-:W4:Y:S04]  /*258f0*/  LDL.LU.64 R4, [R1+0x220] ;  /* 0x0002200001047983 */ /* 0x001f280000300a00 */
[----:B------:R-:W4:Y:S01]  /*25900*/  LDL.LU.64 R6, [R1+0x228] ;  /* 0x0002280001067983 */ /* 0x000f220000300a00 */
[----:B--2---:R-:W-:-:S15]  /*25910*/  HMMA.16816.F32.BF16 R20, R16, R8, R20 ;  /* 0x000000081014723c */ /* 0x004fde0000041814 */
[----:B------:R-:W-:-:S04]  /*25920*/  NOP ;  /* 0x0000000000007918 */ /* 0x000fc80000000000 */
[----:B------:R-:W-:Y:S04]  /*25930*/  STL.64 [R1+0xd0], R20 ;  /* 0x0000d01401007387 */ /* 0x000fe80000100a00 */
[----:B------:R0:W-:Y:S04]  /*25940*/  STL.64 [R1+0xd8], R22 ;  /* 0x0000d81601007387 */ /* 0x0001e80000100a00 */
[----:B0-----:R-:W2:Y:S04]  /*25950*/  LDL.LU.64 R22, [R1+0x1580] ;  /* 0x0015800001167983 */ /* 0x001ea80000300a00 */
[----:B------:R-:W2:Y:S04]  /*25960*/  LDL.LU.64 R20, [R1+0x1578] ;  /* 0x0015780001147983 */ /* 0x000ea80000300a00 */
[----:B---3--:R-:W-:Y:S04]  /*25970*/  STL.64 [R1+0x1530], R10 ;  /* 0x0015300a01007387 */ /* 0x008fe80000100a00 */
[----:B------:R-:W-:Y:S01]  /*25980*/  STL.64 [R1+0x1528], R8 ;  /* 0x0015280801007387 */ /* 0x000fe20000100a00 */
[----:B--2---:R-:W-:-:S15]  /*25990*/  HMMA.16816.F32.BF16 R20, R16, R12, R20 ;  /* 0x0000000c1014723c */ /* 0x004fde0000041814 */
[----:B------:R-:W-:-:S04]  /*259a0*/  NOP ;  /* 0x0000000000007918 */ /* 0x000fc80000000000 */
[----:B------:R0:W-:Y:S04]  /*259b0*/  STL.64 [R1+0xc0], R20 ;  /* 0x0000c01401007387 */ /* 0x0001e80000100a00 */
[----:B------:R1:W-:Y:S04]  /*259c0*/  STL.64 [R1+0xc8], R22 ;  /* 0x0000c81601007387 */ /* 0x0003e80000100a00 */
[----:B0-----:R-:W4:Y:S04]  /*259d0*/  LDL.LU.64 R20, [R1+0x1570] ;  /* 0x0015700001147983 */ /* 0x001f280000300a00 */
[----:B-1----:R-:W2:Y:S01]  /*259e0*/  LDL.LU R22, [R1+0x1568] ;  /* 0x0015680001167983 */ /* 0x002ea20000300800 */
[----:B----4-:R-:W-:Y:S01]  /*259f0*/  HMMA.16816.F32.BF16 R4, R16, R20, R4 ;  /* 0x000000141004723c */ /* 0x010fe20000041804 */
[----:B------:R-:W-:-:S02]  /*25a00*/  IMAD.MOV.U32 R11, RZ, RZ, R20 ;  /* 0x000000ffff0b7224 */ /* 0x000fc400078e0014 */
[----:B------:R-:W-:Y:S01]  /*25a10*/  IMAD.MOV.U32 R10, RZ, RZ, R21 ;  /* 0x000000ffff0a7224 */ /* 0x000fe200078e0015 */
[----:B--2---:R-:W0:Y:S04]  /*25a20*/  LDSM.16.MT88.4 R16, [R22+UR5+0x20400] ;  /* 0x020400051610783b */ /* 0x004e280008004200 */
[----:B------:R-:W2:Y:S11]  /*25a30*/  LDL.LU.64 R20, [R1+0x1560] ;  /* 0x0015600001147983 */ /* 0x000eb60000300a00 */
[----:B------:R-:W-:-:S02]  /*25a40*/  IMAD.MOV.U32 R26, RZ, RZ, R6 ;  /* 0x000000ffff1a7224 */ /* 0x000fc400078e0006 */
[----:B------:R-:W-:Y:S01]  /*25a50*/  IMAD.MOV.U32 R27, RZ, RZ, R7 ;  /* 0x000000ffff1b7224 */ /* 0x000fe200078e0007 */
[----:B------:R1:W-:Y:S04]  /*25a60*/  STL.64 [R1+0xb0], R4 ;  /* 0x0000b00401007387 */ /* 0x0003e80000100a00 */
[----:B-1----:R-:W3:Y:S04]  /*25a70*/  LDL.LU.64 R4, [R1+0x210] ;  /* 0x0002100001047983 */ /* 0x002ee80000300a00 */
[----:B------:R-:W3:Y:S04]  /*25a80*/  LDL.LU.64 R6, [R1+0x218] ;  /* 0x0002180001067983 */ /* 0x000ee80000300a00 */
[----:B------:R-:W-:Y:S04]  /*25a90*/  STL.64 [R1+0x1550], R26 ;  /* 0x0015501a01007387 */ /* 0x000fe80000100a00 */
[----:B------:R2:W-:Y:S04]  /*25aa0*/  STL.64 [R1+0x1548], R24 ;  /* 0x0015481801007387 */ /* 0x0005e80000100a00 */
[----:B0-----:R-:W-:Y:S04]  /*25ab0*/  STL [R1+0x14ec], R18 ;  /* 0x0014ec1201007387 */ /* 0x001fe80000100800 */
[----:B------:R-:W-:Y:S01]  /*25ac0*/  STL [R1+0x14e8], R19 ;  /* 0x0014e81301007387 */ /* 0x000fe20000100800 */
[----:B--2---:R-:W-:-:S02]  /*25ad0*/  IMAD.MOV.U32 R24, RZ, RZ, R21 ;  /* 0x000000ffff187224 */ /* 0x004fc400078e0015 */
[----:B------:R-:W-:Y:S02]  /*25ae0*/  IMAD.MOV.U32 R25, RZ, RZ, R20 ;  /* 0x000000ffff197224 */ /* 0x000fe400078e0014 */
[----:B------:R-:W0:Y:S04]  /*25af0*/  LDSM.16.MT88.4 R20, [R29+UR5+0x20400] ;  /* 0x020400051d14783b */ /* 0x000e280008004200 */
[----:B0-----:R0:W-:Y:S04]  /*25b00*/  STL.64 [R1+0x1468], R22 ;  /* 0x0014681601007387 */ /* 0x0011e80000100a00 */
[----:B------:R1:W-:Y:S04]  /*25b10*/  STL.64 [R1+0x1460], R20 ;  /* 0x0014601401007387 */ /* 0x0003e80000100a00 */
[----:B0-----:R-:W2:Y:S01]  /*25b20*/  LDL R22, [R1+0x78] ;  /* 0x0000780001167983 */ /* 0x001ea20000100800 */
[----:B------:R-:W-:-:S02]  /*25b30*/  IMAD.MOV.U32 R9, RZ, RZ, R3 ;  /* 0x000000ffff097224 */ /* 0x000fc400078e0003 */
[----:B------:R-:W-:Y:S02]  /*25b40*/  IMAD.MOV.U32 R8, RZ, RZ, R14 ;  /* 0x000000ffff087224 */ /* 0x000fe400078e000e */
[----:B------:R-:W-:Y:S02]  /*25b50*/  IMAD.MOV.U32 R3, RZ, RZ, R13 ;  /* 0x000000ffff037224 */ /* 0x000fe400078e000d */
[----:B------:R-:W3:Y:S01]  /*25b60*/  LDSM.16.MT88.4 R12, [R29+UR5+0x20000] ;  /* 0x020000051d0c783b */ /* 0x000ee20008004200 */
[----:B------:R-:W-:Y:S02]  /*25b70*/  IMAD.MOV.U32 R23, RZ, RZ, R28 ;  /* 0x000000ffff177224 */ /* 0x000fe400078e001c */
[----:B-1----:R-:W-:Y:S02]  /*25b80*/  IMAD.MOV.U32 R20, RZ, RZ, R11 ;  /* 0x000000ffff147224 */ /* 0x002fe400078e000b */
[----:B------:R-:W-:Y:S01]  /*25b90*/  IMAD.MOV.U32 R21, RZ, RZ, R10 ;  /* 0x000000ffff157224 */ /* 0x000fe200078e000a */
[----:B---3--:R-:W-:Y:S01]  /*25ba0*/  HMMA.16816.F32.BF16 R24, R12, R24, R4 ;  /* 0x000000180c18723c */ /* 0x008fe20000041804 */
[----:B--2---:R-:W-:Y:S04]  /*25bb0*/  STL.64 [R1+0x1508], R22 ;  /* 0x0015081601007387 */ /* 0x004fe80000100a00 */
[----:B------:R0:W-:Y:S04]  /*25bc0*/  STL.64 [R1+0x1500], R20 ;  /* 0x0015001401007387 */ /* 0x0001e80000100a00 */
[----:B0-----:R-:W2:Y:S04]  /*25bd0*/  LDL.LU.64 R20, [R1+0x200] ;  /* 0x0002000001147983 */ /* 0x001ea80000300a00 */
[----:B------:R-:W2:Y:S04]  /*25be0*/  LDL.LU.64 R22, [R1+0x208] ;  /* 0x0002080001167983 */ /* 0x000ea80000300a00 */
[----:B------:R0:W-:Y:S04]  /*25bf0*/  STL [R1+0x1348], R29 ;  /* 0x0013481d01007387 */ /* 0x0001e80000100800 */
[----:B------:R-:W3:Y:S01]  /*25c00*/  LDL.LU.64 R4, [R1+0x1558] ;  /* 0x0015580001047983 */ /* 0x000ee20000300a00 */
[----:B------:R-:W-:-:S03]  /*25c10*/  IMAD.MOV.U32 R28, RZ, RZ, R27 ;  /* 0x000000ffff1c7224 */ /* 0x000fc600078e001b */
[----:B------:R1:W-:Y:S01]  /*25c20*/  STL.64 [R1+0xa0], R24 ;  /* 0x0000a01801007387 */ /* 0x0003e20000100a00 */
[----:B0-----:R-:W-:-:S03]  /*25c30*/  IMAD.MOV.U32 R29, RZ, RZ, R26 ;  /* 0x000000ffff1d7224 */ /* 0x001fc600078e001a */
[----:B-1----:R-:W4:Y:S04]  /*25c40*/  LDL.LU.64 R24, [R1+0x1f0] ;  /* 0x0001f00001187983 */ /* 0x002f280000300a00 */
[----:B------:R-:W4:Y:S04]  /*25c50*/  LDL.LU.64 R26, [R1+0x1f8] ;  /* 0x0001f800011a7983 */ /* 0x000f280000300a00 */
[----:B------:R-:W-:Y:S04]  /*25c60*/  STL [R1+0x14ac], R28 ;  /* 0x0014ac1c01007387 */ /* 0x000fe80000100800 */
[----:B------:R-:W-:Y:S01]  /*25c70*/  STL [R1+0x14a8], R29 ;  /* 0x0014a81d01007387 */ /* 0x000fe20000100800 */
[----:B--2---:R-:W-:-:S15]  /*25c80*/  HMMA.16816.F32.BF16 R8, R12, R8, R20 ;  /* 0x000000080c08723c */ /* 0x004fde0000041814 */
[----:B------:R-:W-:-:S04]  /*25c90*/  NOP ;  /* 0x0000000000007918 */ /* 0x000fc80000000000 */
[----:B------:R-:W-:Y:S02]  /*25ca0*/  IMAD.MOV.U32 R6, RZ, RZ, R9 ;  /* 0x000000ffff067224 */ /* 0x000fe400078e0009 */
[----:B------:R-:W-:Y:S01]  /*25cb0*/  IMAD.MOV.U32 R7, RZ, RZ, R10 ;  /* 0x000000ffff077224 */ /* 0x000fe200078e000a */
[----:B------:R-:W-:Y:S04]  /*25cc0*/  STL [R1+0x90], R8 ;  /* 0x0000900801007387 */ /* 0x000fe80000100800 */
[----:B------:R-:W-:Y:S04]  /*25cd0*/  STL [R1+0x9c], R11 ;  /* 0x00009c0b01007387 */ /* 0x000fe80000100800 */
[----:B------:R-:W-:Y:S04]  /*25ce0*/  STL.64 [R1+0x1540], R6 ;  /* 0x0015400601007387 */ /* 0x000fe80000100a00 */
[----:B---3--:R0:W-:Y:S04]  /*25cf0*/  STL.64 [R1+0x1538], R4 ;  /* 0x0015380401007387 */ /* 0x0081e80000100a00 */
[----:B0-----:R-:W2:Y:S04]  /*25d00*/  LDL.LU.64 R4, [R1+0x1e0] ;  /* 0x0001e00001047983 */ /* 0x001ea80000300a00 */
[----:B------:R-:W2:Y:S04]  /*25d10*/  LDL.LU.64 R6, [R1+0x1e8] ;  /* 0x0001e80001067983 */ /* 0x000ea80000300a00 */
[----:B------:R-:W3:Y:S04]  /*25d20*/  LDL.LU.64 R8, [R1+0x1d0] ;  /* 0x0001d00001087983 */ /* 0x000ee80000300a00 */
[----:B------:R-:W3:Y:S04]  /*25d30*/  LDL.LU.64 R10, [R1+0x1d8] ;  /* 0x0001d800010a7983 */ /* 0x000ee80000300a00 */
[----:B------:R-:W2:Y:S01]  /*25d40*/  LDL.LU R20, [R1+0x80] ;  /* 0x0000800001147983 */ /* 0x000ea20000300800 */
[----:B------:R-:W-:-:S05]  /*25d50*/  IMAD.MOV.U32 R21, RZ, RZ, R3 ;  /* 0x000000ffff157224 */ /* 0x000fca00078e0003 */
[----:B--2---:R0:W-:Y:S02]  /*25d60*/  STL.64 [R1+0x1520], R20 ;  /* 0x0015201401007387 */ /* 0x0041e40000100a00 */
[----:B0-----:R-:W-:Y:S02]  /*25d70*/  IMAD.MOV.U32 R20, RZ, RZ, R2 ;  /* 0x000000ffff147224 */ /* 0x001fe400078e0002 */
[----:B------:R-:W-:-:S07]  /*25d80*/  IMAD.MOV.U32 R21, RZ, RZ, R0 ;  /* 0x000000ffff157224 */ /* 0x000fce00078e0000 */
[----:B----4-:R-:W-:Y:S01]  /*25d90*/  HMMA.16816.F32.BF16 R20, R12, R20, R24 ;  /* 0x000000140c14723c */ /* 0x010fe20000041818 */
[----:B------:R-:W2:Y:S04]  /*25da0*/  LDL.LU.64 R26, [R1+0x1550] ;  /* 0x00155000011a7983 */ /* 0x000ea80000300a00 */
[----:B------:R-:W4:-:S14]  /*25db0*/  LDL.LU.64 R24, [R1+0x1548] ;  /* 0x0015480001187983 */ /* 0x000f1c0000300a00 */
[----:B------:R0:W-:Y:S01]  /*25dc0*/  STL.64 [R1+0x60], R20 ;  /* 0x0000601401007387 */ /* 0x0001e20000100a00 */
[----:B------:R-:W-:Y:S02]  /*25dd0*/  IMAD.MOV.U32 R28, RZ, RZ, R22 ;  /* 0x000000ffff1c7224 */ /* 0x000fe400078e0016 */
[----:B------:R-:W-:Y:S01]  /*25de0*/  IMAD.MOV.U32 R29, RZ, RZ, R23 ;  /* 0x000000ffff1d7224 */ /* 0x000fe200078e0017 */
[----:B0-----:R-:W2:Y:S04]  /*25df0*/  LDL.LU.64 R20, [R1+0x1c0] ;  /* 0x0001c00001147983 */ /* 0x001ea80000300a00 */
[----:B------:R-:W2:Y:S01]  /*25e00*/  LDL.LU.64 R22, [R1+0x1c8] ;  /* 0x0001c80001167983 */ /* 0x000ea20000300a00 */
[----:B----4-:R-:W-:-:S15]  /*25e10*/  HMMA.16816.F32.BF16 R4, R12, R24, R4 ;  /* 0x000000180c04723c */ /* 0x010fde0000041804 */
[----:B------:R-:W-:-:S04]  /*25e20*/  NOP ;  /* 0x0000000000007918 */ /* 0x000fc80000000000 */
[----:B------:R-:W-:Y:S04]  /*25e30*/  STL [R1+0x54], R5 ;  /* 0x0000540501007387 */ /* 0x000fe80000100800 */
[----:B------:R0:W-:Y:S01]  /*25e40*/  STL [R1+0x58], R6 ;  /* 0x0000580601007387 */ /* 0x0001e20000100800 */
[----:B------:R-:W-:Y:S02]  /*25e50*/  IMAD.MOV.U32 R24, RZ, RZ, R7 ;  /* 0x000000ffff187224 */ /* 0x000fe400078e0007 */
[----:B------:R-:W-:Y:S01]  /*25e60*/  IMAD.MOV.U32 R19, RZ, RZ, R4 ;  /* 0x000000ffff137224 */ /* 0x000fe200078e0004 */
[----:B0-----:R-:W4:Y:S04]  /*25e70*/  LDL.LU.64 R6, [R1+0x1540] ;  /* 0x0015400001067983 */ /* 0x001f280000300a00 */
[----:B------:R-:W3:Y:S04]  /*25e80*/  LDL.LU.64 R4, [R1+0x1538] ;  /* 0x0015380001047983 */ /* 0x000ee80000300a00 */
[----:B------:R-:W4:Y:S04]  /*25e90*/  LDL R25, [R1+0x198] ;  /* 0x0001980001197983 */ /* 0x000f280000100800 */
[----:B--2---:R0:W-:Y:S01]  /*25ea0*/  STL.64 [R1+0x14d0], R26 ;  /* 0x0014d01a01007387 */ /* 0x0041e20000100a00 */
[----:B---3--:R-:W-:Y:S03]  /*25eb0*/  HMMA.16816.F32.BF16 R8, R12, R4, R8 ;  /* 0x000000040c08723c */ /* 0x008fe60000041808 */
[----:B----4-:R-:W-:-:S15]  /*25ec0*/  STL [R1+0x14c8], R25 ;  /* 0x0014c81901007387 */ /* 0x010fde0000100800 */
[----:B------:R-:W-:Y:S01]  /*25ed0*/  NOP ;  /* 0x0000000000007918 */ /* 0x000fe20000000000 */
[----:B------:R-:W-:Y:S02]  /*25ee0*/  IMAD.MOV.U32 R2, RZ, RZ, R10 ;  /* 0x000000ffff027224 */ /* 0x000fe400078e000a */
[----:B------:R-:W-:Y:S02]  /*25ef0*/  IMAD.MOV.U32 R0, RZ, RZ, R11 ;  /* 0x000000ffff007224 */ /* 0x000fe400078e000b */
[----:B------:R-:W-:Y:S02]  /*25f00*/  IMAD.MOV.U32 R4, RZ, RZ, R8 ;  /* 0x000000ffff047224 */ /* 0x000fe400078e0008 */
[----:B------:R-:W-:Y:S01]  /*25f10*/  IMAD.MOV.U32 R3, RZ, RZ, R9 ;  /* 0x000000ffff037224 */ /* 0x000fe200078e0009 */
[----:B------:R-:W2:Y:S04]  /*25f20*/  LDL.LU.64 R10, [R1+0x1530] ;  /* 0x00153000010a7983 */ /* 0x000ea80000300a00 */
[----:B------:R-:W3:Y:S04]  /*25f30*/  LDL.LU.64 R8, [R1+0x1528] ;  /* 0x0015280001087983 */ /* 0x000ee80000300a00 */
[----:B0-----:R-:W4:Y:S04]  /*25f40*/  LDL.LU.64 R26, [R1+0x18] ;  /* 0x00001800011a7983 */ /* 0x001f280000300a00 */
[----:B------:R0:W-:Y:S04]  /*25f50*/  STL.64 [R1+0x14b8], R6 ;  /* 0x0014b80601007387 */ /* 0x0001e80000100a00 */
[----:B------:R-:W-:Y:S04]  /*25f60*/  STL [R1+0x14b0], R4 ;  /* 0x0014b00401007387 */ /* 0x000fe80000100800 */
[----:B0-----:R-:W2:Y:S01]  /*25f70*/  LDL.LU.64 R6, [R1+0x28] ;  /* 0x0000280001067983 */ /* 0x001ea20000300a00 */
[----:B---3--:R-:W-:-:S15]  /*25f80*/  HMMA.16816.F32.BF16 R20, R12, R8, R20 ;  /* 0x000000080c14723c */ /* 0x008fde0000041814 */
[----:B------:R-:W-:-:S04]  /*25f90*/  NOP ;  /* 0x0000000000007918 */ /* 0x000fc80000000000 */
[----:B------:R-:W-:Y:S02]  /*25fa0*/  IMAD.MOV.U32 R25, RZ, RZ, R21 ;  /* 0x000000ffff197224 */ /* 0x000fe400078e0015 */
[----:B------:R-:W-:Y:S02]  /*25fb0*/  IMAD.MOV.U32 R18, RZ, RZ, R20 ;  /* 0x000000ffff127224 */ /* 0x000fe400078e0014 */
[----:B------:R-:W3:Y:S04]  /*25fc0*/  LDL.LU.64 R20, [R1+0x1520] ;  /* 0x0015200001147983 */ /* 0x000ee80000300a00 */
[----:B----4-:R-:W-:Y:S04]  /*25fd0*/  STL.64 [R1+0x1518], R26 ;  /* 0x0015181a01007387 */ /* 0x010fe80000100a00 */
[----:B------:R0:W-:Y:S04]  /*25fe0*/  STL.64 [R1+0x1510], R24 ;  /* 0x0015101801007387 */ /* 0x0001e80000100a00 */
[----:B0-----:R-:W3:Y:S04]  /*25ff0*/  LDL.LU.64 R24, [R1+0x1b0] ;  /* 0x0001b00001187983 */ /* 0x001ee80000300a00 */
[----:B------:R-:W3:Y:S01]  /*26000*/  LDL.LU.64 R26, [R1+0x1b8] ;  /* 0x0001b800011a7983 */ /* 0x000ee20000300a00 */
[----:B------:R-:W-:-:S02]  /*26010*/  IMAD.MOV.U32 R5, RZ, RZ, R22 ;  /* 0x000000ffff057224 */ /* 0x000fc400078e0016 */
[----:B------:R-:W-:Y:S01]  /*26020*/  IMAD.MOV.U32 R4, RZ, RZ, R23 ;  /* 0x000000ffff047224 */ /* 0x000fe200078e0017 */
[----:B------:R-:W-:Y:S04]  /*26030*/  STL.64 [R1+0x14f8], R18 ;  /* 0x0014f81201007387 */ /* 0x000fe80000100a00 */
[----:B------:R0:W-:Y:S04]  /*26040*/  STL.64 [R1+0x14f0], R16 ;  /* 0x0014f01001007387 */ /* 0x0001e80000100a00 */
[----:B0-----:R-:W4:Y:S04]  /*26050*/  LDL.LU.64 R16, [R1+0x1a0] ;  /* 0x0001a00001107983 */ /* 0x001f280000300a00 */
[----:B------:R-:W4:Y:S04]  /*26060*/  LDL.LU.64 R18, [R1+0x1a8] ;  /* 0x0001a80001127983 */ /* 0x000f280000300a00 */
[----:B--2---:R0:W-:Y:S04]  /*26070*/  STL.64 [R1+0x1498], R10 ;  /* 0x0014980a01007387 */ /* 0x0041e80000100a00 */
[----:B------:R-:W2:Y:S04]  /*26080*/  LDL.LU R8, [R1+0x120] ;  /* 0x0001200001087983 */ /* 0x000ea80000300800 */
[----:B------:R-:W2:Y:S04]  /*26090*/  LDL.LU R9, [R1+0x124] ;  /* 0x0001240001097983 */ /* 0x000ea80000300800 */
[----:B0-----:R-:W2:Y:S04]  /*260a0*/  LDL.LU R10, [R1+0x128] ;  /* 0x00012800010a7983 */ /* 0x001ea80000300800 */
[----:B------:R-:W2:Y:S01]  /*260b0*/  LDL.LU R11, [R1+0x12c] ;  /* 0x00012c00010b7983 */ /* 0x000ea20000300800 */
[----:B---3--:R-:W-:Y:S03]  /*260c0*/  HMMA.16816.F32.BF16 R20, R12, R20, R24 ;  /* 0x000000140c14723c */ /* 0x008fe60000041818 */
[----:B------:R-:W3:Y:S04]  /*260d0*/  LDL.LU.64 R26, [R1+0x1518] ;  /* 0x00151800011a7983 */ /* 0x000ee80000300a00 */
[----:B------:R-:W2:-:S12]  /*260e0*/  LDL.LU.64 R24, [R1+0x1510] ;  /* 0x0015100001187983 */ /* 0x000e980000300a00 */
[----:B------:R-:W-:Y:S04]  /*260f0*/  STL.64 [R1+0x140], R20 ;  /* 0x0001401401007387 */ /* 0x000fe80000100a00 */
[----:B------:R0:W-:Y:S04]  /*26100*/  STL.64 [R1+0x148], R22 ;  /* 0x0001481601007387 */ /* 0x0001e80000100a00 */
[----:B0-----:R-:W2:Y:S04]  /*26110*/  LDL.LU.64 R22, [R1+0x1508] ;  /* 0x0015080001167983 */ /* 0x001ea80000300a00 */
[----:B------:R-:W4:Y:S02]  /*26120*/  LDL.LU.64 R20, [R1+0x1500] ;  /* 0x0015000001147983 */ /* 0x000f240000300a00 */
[----:B----4-:R-:W-:Y:S02]  /*26130*/  HMMA.16816.F32.BF16 R12, R12, R20, R16 ;  /* 0x000000140c0c723c */ /* 0x010fe40000041810 */
[----:B------:R-:W4:Y:S04]  /*26140*/  LDL.LU.64 R18, [R1+0x14f8] ;  /* 0x0014f80001127983 */ /* 0x000f280000300a00 */
[----:B------:R-:W3:Y:S04]  /*26150*/  LDL.LU.64 R16, [R1+0x14f0] ;  /* 0x0014f00001107983 */ /* 0x000ee80000300a00 */
[----:B--2---:R0:W-:Y:S04]  /*26160*/  STL.64 [R1+0x1478], R22 ;  /* 0x0014781601007387 */ /* 0x0041e80000100a00 */
[----:B------:R-:W2:Y:S05]  /*26170*/  LDL.LU R20, [R1+0x100] ;  /* 0x0001000001147983 */ /* 0x000eaa0000300800 */
[----:B------:R1:W-:Y:S04]  /*26180*/  STL.64 [R1+0x130], R12 ;  /* 0x0001300c01007387 */ /* 0x0003e80000100a00 */
[----:B------:R1:W-:Y:S04]  /*26190*/  STL.64 [R1+0x138], R14 ;  /* 0x0001380e01007387 */ /* 0x0003e80000100a00 */
[----:B------:R-:W2:Y:S04]  /*261a0*/  LDL.LU R21, [R1+0x104] ;  /* 0x0001040001157983 */ /* 0x000ea80000300800 */
[----:B0-----:R-:W2:Y:S04]  /*261b0*/  LDL.LU R22, [R1+0x108] ;  /* 0x0001080001167983 */ /* 0x001ea80000300800 */
[----:B------:R-:W2:Y:S01]  /*261c0*/  LDL.LU R23, [R1+0x10c] ;  /* 0x00010c0001177983 */ /* 0x000ea20000300800 */
[----:B-1----:R-:W-:-:S02]  /*261d0*/  IMAD.MOV.U32 R13, RZ, RZ, R25 ;  /* 0x000000ffff0d7224 */ /* 0x002fc400078e0019 */
[----:B------:R-:W-:Y:S02]  /*261e0*/  IMAD.MOV.U32 R14, RZ, RZ, R5 ;  /* 0x000000ffff0e7224 */ /* 0x000fe400078e0005 */
[----:B------:R-:W-:Y:S02]  /*261f0*/  IMAD.MOV.U32 R15, RZ, RZ, R4 ;  /* 0x000000ffff0f7224 */ /* 0x000fe400078e0004 */
[----:B----4-:R-:W-:Y:S01]  /*26200*/  IMAD.MOV.U32 R12, RZ, RZ, R18 ;  /* 0x000000ffff0c7224 */ /* 0x010fe200078e0012 */
[----:B--2---:R-:W-:Y:S04]  /*26210*/  STL.64 [R1+0x14e0], R22 ;  /* 0x0014e01601007387 */ /* 0x004fe80000100a00 */
[----:B------:R0:W-:Y:S04]  /*26220*/  STL.64 [R1+0x14d8], R20 ;  /* 0x0014d81401007387 */ /* 0x0001e80000100a00 */
[----:B0-----:R-:W2:Y:S04]  /*26230*/  LDL.LU R20, [R1+0x110] ;  /* 0x0001100001147983 */ /* 0x001ea80000300800 */
[----:B------:R-:W2:Y:S04]  /*26240*/  LDL.LU R21, [R1+0x114] ;  /* 0x0001140001157983 */ /* 0x000ea80000300800 */
[----:B------:R-:W2:Y:S04]  /*26250*/  LDL.LU R22, [R1+0x118] ;  /* 0x0001180001167983 */ /* 0x000ea80000300800 */
[----:B------:R-:W2:Y:S04]  /*26260*/  LDL.LU R23, [R1+0x11c] ;  /* 0x00011c0001177983 */ /* 0x000ea80000300800 */
[----:B------:R-:W3:Y:S04]  /*26270*/  LDL.LU R18, [R1+0x14ec] ;  /* 0x0014ec0001127983 */ /* 0x000ee80000300800 */
[----:B------:R-:W-:Y:S04]  /*26280*/  STL.64 [R1+0x1408], R14 ;  /* 0x0014080e01007387 */ /* 0x000fe80000100a00 */
[----:B------:R0:W-:Y:S02]  /*26290*/  STL.64 [R1+0x1400], R12 ;  /* 0x0014000c01007387 */ /* 0x0001e40000100a00 */
[----:B0-----:R-:W-:-:S02]  /*262a0*/  IMAD.MOV.U32 R12, RZ, RZ, R19 ;  /* 0x000000ffff0c7224 */ /* 0x001fc400078e0013 */
[----:B------:R-:W3:Y:S04]  /*262b0*/  LDL.LU R19, [R1+0x14e8] ;  /* 0x0014e80001137983 */ /* 0x000ee80000300800 */
[----:B------:R-:W4:Y:S04]  /*262c0*/  LDL.LU R13, [R1+0x54] ;  /* 0x00005400010d7983 */ /* 0x000f280000300800 */
[----:B------:R-:W2:Y:S01]  /*262d0*/  LDL.LU R14, [R1+0x58] ;  /* 0x00005800010e7983 */ /* 0x000ea20000300800 */
[----:B------:R-:W-:Y:S01]  /*262e0*/  IMAD.MOV.U32 R15, RZ, RZ, R24 ;  /* 0x000000ffff0f7224 */ /* 0x000fe200078e0018 */
[C---:B---3--:R-:W-:Y:S08]  /*262f0*/  HMMA.16816.F32.BF16 R8, R16.reuse, R6, R8 ;  /* 0x000000061008723c */ /* 0x048ff00000041808 */
[----:B--2---:R-:W-:Y:S01]  /*26300*/  HMMA.16816.F32.BF16 R20, R16, R26, R20 ;  /* 0x0000001a1014723c */ /* 0x004fe20000041814 */
[----:B------:R0:W-:Y:S04]  /*26310*/  STL.64 [R1+0x1418], R14 ;  /* 0x0014180e01007387 */ /* 0x0001e80000100a00 */
[----:B----4-:R-:W-:Y:S04]  /*26320*/  STL.64 [R1+0x1410], R12 ;  /* 0x0014100c01007387 */ /* 0x010fe80000100a00 */
[----:B0-----:R-:W2:Y:S04]  /*26330*/  LDL.LU R14, [R1+0x8] ;  /* 0x00000800010e7983 */ /* 0x001ea80000300800 */
[----:B------:R-:W2:Y:S04]  /*26340*/  LDL.LU R15, [R1+0xc] ;  /* 0x00000c00010f7983 */ /* 0x000ea80000300800 */
[----:B------:R0:W-:Y:S04]  /*26350*/  STL.64 [R1+0x120], R8 ;  /* 0x0001200801007387 */ /* 0x0001e80000100a00 */
[----:B------:R-:W-:Y:S04]  /*26360*/  STL.64 [R1+0x128], R10 ;  /* 0x0001280a01007387 */ /* 0x000fe80000100a00 */
[----:B------:R-:W3:Y:S04]  /*26370*/  LDL.LU R4, [R1+0xf0] ;  /* 0x0000f00001047983 */ /* 0x000ee80000300800 */
[----:B------:R-:W3:Y:S01]  /*26380*/  LDL.LU R5, [R1+0xf4] ;  /* 0x0000f40001057983 */ /* 0x000ee20000300800 */
[----:B0-----:R-:W-:-:S02]  /*26390*/  IMAD.MOV.U32 R9, RZ, RZ, R6 ;  /* 0x000000ffff097224 */ /* 0x001fc400078e0006 */
[----:B------:R-:W-:Y:S01]  /*263a0*/  IMAD.MOV.U32 R8, RZ, RZ, R7 ;  /* 0x000000ffff087224 */ /* 0x000fe200078e0007 */
[----:B------:R-:W3:Y:S04]  /*263b0*/  LDL.LU R6, [R1+0xf8] ;  /* 0x0000f80001067983 */ /* 0x000ee80000300800 */
[----:B------:R-:W3:Y:S04]  /*263c0*/  LDL.LU R7, [R1+0xfc] ;  /* 0x0000fc0001077983 */ /* 0x000ee80000300800 */
[----:B------:R-:W-:Y:S04]  /*263d0*/  STL.64 [R1+0x110], R20 ;  /* 0x0001101401007387 */ /* 0x000fe80000100a00 */
[----:B------:R0:W-:Y:S04]  /*263e0*/  STL.64 [R1+0x118], R22 ;  /* 0x0001181601007387 */ /* 0x0001e80000100a00 */
[----:B0-----:R-:W2:Y:S04]  /*263f0*/  LDL.LU.64 R22, [R1+0x14e0] ;  /* 0x0014e00001167983 */ /* 0x001ea80000300a00 */
[----:B------:R-:W2:Y:S01]  /*26400*/  LDL.LU.64 R20, [R1+0x14d8] ;  /* 0x0014d80001147983 */ /* 0x000ea20000300a00 */
[----:B------:R-:W-:-:S02]  /*26410*/  IMAD.MOV.U32 R11, RZ, RZ, R26 ;  /* 0x000000ffff0b7224 */ /* 0x000fc400078e001a */
[----:B------:R-:W-:Y:S02]  /*26420*/  IMAD.MOV.U32 R10, RZ, RZ, R27 ;  /* 0x000000ffff0a7224 */ /* 0x000fe400078e001b */
[----:B------:R-:W4:Y:S04]  /*26430*/  LDL.LU.64 R26, [R1+0x14d0] ;  /* 0x0014d000011a7983 */ /* 0x000f280000300a00 */
[----:B------:R-:W3:Y:S01]  /*26440*/  LDL.LU R25, [R1+0x14c8] ;  /* 0x0014c80001197983 */ /* 0x000ee20000300800 */
[----:B--2---:R-:W-:-:S15]  /*26450*/  HMMA.16816.F32.BF16 R20, R16, R14, R20 ;  /* 0x0000000e1014723c */ /* 0x004fde0000041814 */
[----:B------:R-:W-:-:S04]  /*26460*/  NOP ;  /* 0x0000000000007918 */ /* 0x000fc80000000000 */
[----:B------:R-:W-:Y:S04]  /*26470*/  STL.64 [R1+0x100], R20 ;  /* 0x0001001401007387 */ /* 0x000fe80000100a00 */
[----:B------:R0:W-:Y:S04]  /*26480*/  STL.64 [R1+0x108], R22 ;  /* 0x0001081601007387 */ /* 0x0001e80000100a00 */
[----:B0-----:R-:W2:Y:S04]  /*26490*/  LDL R22, [R1+0x88] ;  /* 0x0000880001167983 */ /* 0x001ea80000100800 */
[----:B------:R-:W2:Y:S04]  /*264a0*/  LDL R23, [R1+0x8c] ;  /* 0x00008c0001177983 */ /* 0x000ea80000100800 */
[----:B--2---:R-:W-:Y:S04]  /*264b0*/  STL.64 [R1+0x1490], R22 ;  /* 0x0014901601007387 */ /* 0x004fe80000100a00 */
[----:B------:R0:W-:Y:S02]  /*264c0*/  STL.64 [R1+0x1430], R14 ;  /* 0x0014300e01007387 */ /* 0x0001e40000100a00 */
[----:B0-----:R-:W-:-:S02]  /*264d0*/  IMAD.MOV.U32 R14, RZ, RZ, R11 ;  /* 0x000000ffff0e7224 */ /* 0x001fc400078e000b */
[----:B------:R-:W-:-:S05]  /*264e0*/  IMAD.MOV.U32 R15, RZ, RZ, R10 ;  /* 0x000000ffff0f7224 */ /* 0x000fca00078e000a */
[----:B------:R0:W-:Y:S04]  /*264f0*/  STL.64 [R1+0x1448], R14 ;  /* 0x0014480e01007387 */ /* 0x0001e80000100a00 */
[----:B------:R-:W2:Y:S04]  /*26500*/  LDL.LU R20, [R1+0xd0] ;  /* 0x0000d00001147983 */ /* 0x000ea80000300800 */
[----:B------:R-:W2:Y:S04]  /*26510*/  LDL.LU R21, [R1+0xd4] ;  /* 0x0000d40001157983 */ /* 0x000ea80000300800 */
[----:B------:R-:W2:Y:S04]  /*26520*/  LDL.LU R22, [R1+0xd8] ;  /* 0x0000d80001167983 */ /* 0x000ea80000300800 */
[----:B------:R-:W2:Y:S01]  /*26530*/  LDL.LU R23, [R1+0xdc] ;  /* 0x0000dc0001177983 */ /* 0x000ea20000300800 */
[----:B0-----:R-:W-:-:S02]  /*26540*/  IMAD.MOV.U32 R14, RZ, RZ, R9 ;  /* 0x000000ffff0e7224 */ /* 0x001fc400078e0009 */
[----:B------:R-:W-:Y:S02]  /*26550*/  IMAD.MOV.U32 R15, RZ, RZ, R8 ;  /* 0x000000ffff0f7224 */ /* 0x000fe400078e0008 */
[----:B------:R-:W2:Y:S04]  /*26560*/  LDL.LU R8, [R1+0xe0] ;  /* 0x0000e00001087983 */ /* 0x000ea80000300800 */
[----:B------:R-:W2:Y:S04]  /*26570*/  LDL.LU R9, [R1+0xe4] ;  /* 0x0000e40001097983 */ /* 0x000ea80000300800 */
[----:B------:R-:W2:Y:S04]  /*26580*/  LDL.LU R10, [R1+0xe8] ;  /* 0x0000e800010a7983 */ /* 0x000ea80000300800 */
[----:B------:R-:W2:Y:S04]  /*26590*/  LDL.LU R11, [R1+0xec] ;  /* 0x0000ec00010b7983 */ /* 0x000ea80000300800 */
[----:B------:R4:W-:Y:S04]  /*265a0*/  STL.64 [R1+0x1470], R14 ;  /* 0x0014700e01007387 */ /* 0x0009e80000100a00 */
[----:B------:R-:W2:Y:S04]  /*265b0*/  LDL.LU R12, [R1+0xb0] ;  /* 0x0000b000010c7983 */ /* 0x000ea80000300800 */
[----:B------:R-:W2:Y:S01]  /*265c0*/  LDL.LU R13, [R1+0xb4] ;  /* 0x0000b400010d7983 */ /* 0x000ea20000300800 */
[----:B----4-:R-:W-:-:S02]  /*265d0*/  IMAD.MOV.U32 R14, RZ, RZ, R26 ;  /* 0x000000ffff0e7224 */ /* 0x010fc400078e001a */
[----:B------:R-:W-:Y:S01]  /*265e0*/  IMAD.MOV.U32 R15, RZ, RZ, R27 ;  /* 0x000000ffff0f7224 */ /* 0x000fe200078e001b */
[----:B------:R-:W3:Y:S04]  /*265f0*/  LDL.LU R26, [R1+0x14c4] ;  /* 0x0014c400011a7983 */ /* 0x000ee80000300800 */
[----:B------:R-:W3:Y:S04]  /*26600*/  LDL.LU R27, [R1+0x14c0] ;  /* 0x0014c000011b7983 */ /* 0x000ee80000300800 */
[----:B------:R-:W-:Y:S01]  /*26610*/  STL.64 [R1+0x1488], R14 ;  /* 0x0014880e01007387 */ /* 0x000fe20000100a00 */
[----:B---3--:R-:W-:Y:S03]  /*26620*/  HMMA.16816.F32.BF16 R4, R16, R26, R4 ;  /* 0x0000001a1004723c */ /* 0x008fe60000041804 */
[----:B--2---:R0:W-:Y:S04]  /*26630*/  STL.64 [R1+0x1480], R12 ;  /* 0x0014800c01007387 */ /* 0x0041e80000100a00 */
[----:B0-----:R-:W2:Y:S04]  /*26640*/  LDL.LU R12, [R1+0xc0] ;  /* 0x0000c000010c7983 */ /* 0x001ea80000300800 */
[----:B------:R-:W2:Y:S04]  /*26650*/  LDL.LU R13, [R1+0xc4] ;  /* 0x0000c400010d7983 */ /* 0x000ea80000300800 */
[----:B------:R-:W2:Y:S04]  /*26660*/  LDL.LU R14, [R1+0xc8] ;  /* 0x0000c800010e7983 */ /* 0x000ea80000300800 */
[----:B------:R-:W2:Y:S04]  /*26670*/  LDL.LU R15, [R1+0xcc] ;  /* 0x0000cc00010f7983 */ /* 0x000ea80000300800 */
[----:B------:R-:W-:Y:S04]  /*26680*/  STL.64 [R1+0xf0], R4 ;  /* 0x0000f00401007387 */ /* 0x000fe80000100a00 */
[----:B------:R0:W-:Y:S04]  /*26690*/  STL.64 [R1+0xf8], R6 ;  /* 0x0000f80601007387 */ /* 0x0001e80000100a00 */
[----:B0-----:R-:W3:Y:S04]  /*266a0*/  LDL.LU.64 R6, [R1+0x14b8] ;  /* 0x0014b80001067983 */ /* 0x001ee80000300a00 */
[----:B------:R-:W4:Y:S04]  /*266b0*/  LDL.LU R4, [R1+0x14b0] ;  /* 0x0014b00001047983 */ /* 0x000f280000300800 */
[----:B------:R-:W-:Y:S04]  /*266c0*/  STL.64 [R1+0x1428], R26 ;  /* 0x0014281a01007387 */ /* 0x000fe80000100a00 */
[----:B------:R0:W-:Y:S04]  /*266d0*/  STL [R1+0x1420], R25 ;  /* 0x0014201901007387 */ /* 0x0001e80000100800 */
[----:B------:R-:W2:Y:S04]  /*266e0*/  LDL.LU R24, [R1+0x60] ;  /* 0x0000600001187983 */ /* 0x000ea80000300800 */
[----:B0-----:R-:W2:Y:S01]  /*266f0*/  LDL.LU R25, [R1+0x64] ;  /* 0x0000640001197983 */ /* 0x001ea20000300800 */
[----:B------:R-:W-:-:S02]  /*26700*/  IMAD.MOV.U32 R26, RZ, RZ, R28 ;  /* 0x000000ffff1a7224 */ /* 0x000fc400078e001c */
[----:B------:R-:W-:Y:S01]  /*26710*/  IMAD.MOV.U32 R27, RZ, RZ, R29 ;  /* 0x000000ffff1b7224 */ /* 0x000fe200078e001d */
[----:B------:R-:W4:Y:S04]  /*26720*/  LDL.LU R28, [R1+0x14ac] ;  /* 0x0014ac00011c7983 */ /* 0x000f280000300800 */
[----:B------:R-:W4:Y:S04]  /*26730*/  LDL.LU R29, [R1+0x14a8] ;  /* 0x0014a800011d7983 */ /* 0x000f280000300800 */
[----:B------:R3:W-:Y:S02]  /*26740*/  STL.64 [R1+0x1440], R26 ;  /* 0x0014401a01007387 */ /* 0x0007e40000100a00 */
[----:B---3--:R-:W-:-:S02]  /*26750*/  IMAD.MOV.U32 R26, RZ, RZ, R7 ;  /* 0x000000ffff1a7224 */ /* 0x008fc400078e0007 */
[----:B--2---:R0:W-:Y:S04]  /*26760*/  STL.64 [R1+0x1438], R24 ;  /* 0x0014381801007387 */ /* 0x0041e80000100a00 */
[----:B0-----:R-:W2:Y:S01]  /*26770*/  LDL.LU R24, [R1+0x90] ;  /* 0x0000900001187983 */ /* 0x001ea20000300800 */
[----:B------:R-:W-:-:S03]  /*26780*/  IMAD.MOV.U32 R25, RZ, RZ, R6 ;  /* 0x000000ffff197224 */ /* 0x000fc600078e0006 */
[----:B------:R-:W3:Y:S04]  /*26790*/  LDL.LU R6, [R1+0x14a4] ;  /* 0x0014a40001067983 */ /* 0x000ee80000300800 */
[----:B------:R-:W3:Y:S04]  /*267a0*/  LDL.LU R7, [R1+0x14a0] ;  /* 0x0014a00001077983 */ /* 0x000ee80000300800 */
[----:B------:R-:W2:Y:S01]  /*267b0*/  LDL.LU R27, [R1+0x9c] ;  /* 0x00009c00011b7983 */ /* 0x000ea20000300800 */
[C---:B---3--:R-:W-:Y:S03]  /*267c0*/  HMMA.16816.F32.BF16 R8, R16.reuse, R6, R8 ;  /* 0x000000061008723c */ /* 0x048fe60000041808 */
[----:B--2---:R-:W-:Y:S04]  /*267d0*/  STL.64 [R1+0x1458], R26 ;  /* 0x0014581a01007387 */ /* 0x004fe80000100a00 */
[----:B------:R0:W-:Y:S04]  /*267e0*/  STL.64 [R1+0x1450], R24 ;  /* 0x0014501801007387 */ /* 0x0001e80000100a00 */
[----:B0-----:R-:W2:Y:S04]  /*267f0*/  LDL.LU R24, [R1+0xa0] ;  /* 0x0000a00001187983 */ /* 0x001ea80000300800 */
[----:B------:R-:W2:Y:S04]  /*26800*/  LDL.LU R25, [R1+0xa4] ;  /* 0x0000a40001197983 */ /* 0x000ea80000300800 */
[----:B------:R-:W-:Y:S04]  /*26810*/  STL.64 [R1+0xe0], R8 ;  /* 0x0000e00801007387 */ /* 0x000fe80000100a00 */
[----:B------:R0:W-:Y:S04]  /*26820*/  STL.64 [R1+0xe8], R10 ;  /* 0x0000e80a01007387 */ /* 0x0001e80000100a00 */
[----:B0-----:R-:W3:Y:S02]  /*26830*/  LDL.LU.64 R10, [R1+0x1498] ;  /* 0x00149800010a7983 */ /* 0x001ee40000300a00 */
[----:B---3--:R-:W-:-:S15]  /*26840*/  HMMA.16816.F32.BF16 R20, R16, R10, R20 ;  /* 0x0000000a1014723c */ /* 0x008fde0000041814 */
[----:B------:R-:W-:-:S04]  /*26850*/  NOP ;  /* 0x0000000000007918 */ /* 0x000fc80000000000 */
[----:B------:R-:W-:Y:S04]  /*26860*/  STL.64 [R1+0xd0], R20 ;  /* 0x0000d01401007387 */ /* 0x000fe80000100a00 */
[----:B------:R0:W-:Y:S04]  /*26870*/  STL.64 [R1+0xd8], R22 ;  /* 0x0000d81601007387 */ /* 0x0001e80000100a00 */
[----:B0-----:R-:W3:Y:S02]  /*26880*/  LDL.LU.64 R22, [R1+0x1490] ;  /* 0x0014900001167983 */ /* 0x001ee40000300a00 */
[----:B---3--:R-:W-:Y:S02]  /*26890*/  HMMA.16816.F32.BF16 R20, R16, R22, R12 ;  /* 0x000000161014723c */ /* 0x008fe4000004180c */
[----:B------:R-:W3:Y:S04]  /*268a0*/  LDL.LU.64 R14, [R1+0x1488] ;  /* 0x00148800010e7983 */ /* 0x000ee80000300a00 */
[----:B------:R-:W3:-:S13]  /*268b0*/  LDL.LU.64 R12, [R1+0x1480] ;  /* 0x00148000010c7983 */ /* 0x000eda0000300a00 */
[----:B------:R-:W-:Y:S04]  /*268c0*/  STL.64 [R1+0xc0], R20 ;  /* 0x0000c01401007387 */ /* 0x000fe80000100a00 */
[----:B------:R0:W-:Y:S04]  /*268d0*/  STL.64 [R1+0xc8], R22 ;  /* 0x0000c81601007387 */ /* 0x0001e80000100a00 */
[----:B0-----:R-:W3:Y:S01]  /*268e0*/  LDL.LU.64 R22, [R1+0x1478] ;  /* 0x0014780001167983 */ /* 0x001ee20000300a00 */
[----:B----4-:R-:W-:Y:S02]  /*268f0*/  IMAD.MOV.U32 R26, RZ, RZ, R29 ;  /* 0x000000ffff1a7224 */ /* 0x010fe400078e001d */
[----:B------:R-:W-:Y:S01]  /*26900*/  IMAD.MOV.U32 R27, RZ, RZ, R28 ;  /* 0x000000ffff1b7224 */ /* 0x000fe200078e001c */
[----:B---3--:R-:W-:Y:S01]  /*26910*/  HMMA.16816.F32.BF16 R16, R16, R22, R12 ;  /* 0x000000161010723c */ /* 0x008fe2000004180c */
[----:B------:R-:W2:Y:S04]  /*26920*/  LDL.LU.64 R14, [R1+0x1470] ;  /* 0x00147000010e7983 */ /* 0x000ea80000300a00 */
[----:B------:R-:W2:Y:S04]  /*26930*/  LDL.LU.64 R22, [R1+0x1468] ;  /* 0x0014680001167983 */ /* 0x000ea80000300a00 */
[----:B------:R-:W2:Y:S10]  /*26940*/  LDL.LU.64 R20, [R1+0x1460] ;  /* 0x0014600001147983 */ /* 0x000eb40000300a00 */
[----:B------:R-:W-:Y:S04]  /*26950*/  STL.64 [R1+0x160], R16 ;  /* 0x0001601001007387 */ /* 0x000fe80000100a00 */
[----:B------:R-:W-:Y:S01]  /*26960*/  STL.64 [R1+0x168], R18 ;  /* 0x0001681201007387 */ /* 0x000fe20000100a00 */
[----:B--2---:R-:W-:Y:S03]  /*26970*/  HMMA.16816.F32.BF16 R12, R20, R14, R24 ;  /* 0x0000000e140c723c */ /* 0x004fe60000041818 */
[----:B------:R-:W2:Y:S04]  /*26980*/  LDL.LU.64 R26, [R1+0x1458] ;  /* 0x00145800011a7983 */ /* 0x000ea80000300a00 */
[----:B------:R-:W2:-:S12]  /*26990*/  LDL.LU.64 R24, [R1+0x1450] ;  /* 0x0014500001187983 */ /* 0x000e980000300a00 */
[----:B------:R-:W-:Y:S04]  /*269a0*/  STL [R1+0x170], R12 ;  /* 0x0001700c01007387 */ /* 0x000fe80000100800 */
[----:B------:R0:W-:Y:S04]  /*269b0*/  STL.64 [R1+0x178], R14 ;  /* 0x0001780e01007387 */ /* 0x0001e80000100a00 */
[----:B0-----:R-:W2:Y:S01]  /*269c0*/  LDL.LU.64 R14, [R1+0x1448] ;  /* 0x00144800010e7983 */ /* 0x001ea20000300a00 */
[----:B------:R-:W-:-:S05]  /*269d0*/  IMAD.MOV.U32 R29, RZ, RZ, R13 ;  /* 0x000000ffff1d7224 */ /* 0x000fca00078e000d */
[----:B------:R0:W-:Y:S04]  /*269e0*/  STL [R1+0x134c], R29 ;  /* 0x00134c1d01007387 */ /* 0x0001e80000100800 */
[----:B0-----:R-:W3:Y:S01]  /*269f0*/  LDL R29, [R1+0xb54] ;  /* 0x000b5400011d7983 */ /* 0x001ee20000100800 */
[----:B--2---:R-:W-:Y:S03]  /*26a00*/  HMMA.16816.F32.BF16 R12, R20, R14, R24 ;  /* 0x0000000e140c723c */ /* 0x004fe60000041818 */
[----:B------:R-:W2:Y:S04]  /*26a10*/  LDL.LU.64 R26, [R1+0x1440] ;  /* 0x00144000011a7983 */ /* 0x000ea80000300a00 */
[----:B------:R-:W2:-:S12]  /*26a20*/  LDL.LU.64 R24, [R1+0x1438] ;  /* 0x0014380001187983 */ /* 0x000e980000300a00 */
[----:B------:R-:W-:Y:S04]  /*26a30*/  STL.64 [R1+0x150], R12 ;  /* 0x0001500c01007387 */ /* 0x000fe80000100a00 */
[----:B------:R0:W-:Y:S04]  /*26a40*/  STL.64 [R1+0x158], R14 ;  /* 0x0001580e01007387 */ /* 0x0001e80000100a00 */
[----:B0-----:R-:W2:Y:S02]  /*26a50*/  LDL.LU.64 R14, [R1+0x1430] ;  /* 0x00143000010e7983 */ /* 0x001ea40000300a00 */
[----:B--2---:R-:W-:Y:S02]  /*26a60*/  HMMA.16816.F32.BF16 R12, R20, R14, R24 ;  /* 0x0000000e140c723c */ /* 0x004fe40000041818 */
[----:B------:R-:W2:Y:S04]  /*26a70*/  LDL.LU.64 R26, [R1+0x1428] ;  /* 0x00142800011a7983 */ /* 0x000ea80000300a00 */
[----:B------:R-:W4:-:S13]  /*26a80*/  LDL.LU R25, [R1+0x1420] ;  /* 0x0014200001197983 */ /* 0x000f1a0000300800 */
[----:B------:R-:W-:Y:S04]  /*26a90*/  STL.64 [R1+0x60], R12 ;  /* 0x0000600c01007387 */ /* 0x000fe80000100a00 */
[----:B------:R0:W-:Y:S04]  /*26aa0*/  STL.64 [R1+0x68], R14 ;  /* 0x0000680e01007387 */ /* 0x0001e80000100a00 */
[----:B0-----:R-:W2:Y:S04]  /*26ab0*/  LDL.LU.64 R14, [R1+0x1418] ;  /* 0x00141800010e7983 */ /* 0x001ea80000300a00 */
[----:B------:R-:W2:Y:S01]  /*26ac0*/  LDL.LU.64 R12, [R1+0x1410] ;  /* 0x00141000010c7983 */ /* 0x000ea20000300a00 */
[----:B------:R-:W-:-:S02]  /*26ad0*/  IMAD.MOV.U32 R18, RZ, RZ, R2 ;  /* 0x000000ffff127224 */ /* 0x000fc400078e0002 */
[----:B------:R-:W-:Y:S02]  /*26ae0*/  IMAD.MOV.U32 R19, RZ, RZ, R0 ;  /* 0x000000ffff137224 */ /* 0x000fe400078e0000 */
[----:B------:R-:W-:Y:S01]  /*26af0*/  IMAD.MOV.U32 R17, RZ, RZ, R3 ;  /* 0x000000ffff117224 */ /* 0x000fe200078e0003 */
[----:B--2---:R-:W-:-:S15]  /*26b00*/  HMMA.16816.F32.BF16 R12, R20, R26, R12 ;  /* 0x0000001a140c723c */ /* 0x004fde000004180c */
[----:B------:R-:W-:-:S04]  /*26b10*/  NOP ;  /* 0x0000000000007918 */ /* 0x000fc80000000000 */
[----:B------:R-:W-:Y:S02]  /*26b20*/  IMAD.MOV.U32 R2, RZ, RZ, R14 ;  /* 0x000000ffff027224 */ /* 0x000fe400078e000e */
[----:B------:R-:W-:Y:S02]  /*26b30*/  IMAD.MOV.U32 R0, RZ, RZ, R15 ;  /* 0x000000ffff007224 */ /* 0x000fe400078e000f */
[----:B------:R-:W-:Y:S02]  /*26b40*/  IMAD.MOV.U32 R28, RZ, RZ, R12 ;  /* 0x000000ffff1c7224 */ /* 0x000fe400078e000c */
[----:B------:R-:W-:Y:S01]  /*26b50*/  IMAD.MOV.U32 R3, RZ, RZ, R13 ;  /* 0x000000ffff037224 */ /* 0x000fe200078e000d */
[----:B------:R-:W2:Y:S04]  /*26b60*/  LDL.LU.64 R14, [R1+0x1408] ;  /* 0x00140800010e7983 */ /* 0x000ea80000300a00 */
[----:B------:R-:W2:Y:S01]  /*26b70*/  LDL.LU.64 R12, [R1+0x1400] ;  /* 0x00140000010c7983 */ /* 0x000ea20000300a00 */
[----:B------:R-:W-:-:S07]  /*26b80*/  IMAD.MOV.U32 R16, RZ, RZ, R4 ;  /* 0x000000ffff107224 */ /* 0x000fce00078e0004 */
[----:B------:R-:W-:Y:S01]  /*26b90*/  HMMA.16816.F32.BF16 R16, R20, R6, R16 ;  /* 0x000000061410723c */ /* 0x000fe20000041810 */
[----:B------:R-:W-:Y:S04]  /*26ba0*/  STL [R1+0x1354], R3 ;  /* 0x0013540301007387 */ /* 0x000fe80000100800 */
[----:B------:R-:W-:-:S14]  /*26bb0*/  STL [R1+0x1350], R28 ;  /* 0x0013501c01007387 */ /* 0x000fdc0000100800 */
[----:B------:R-:W-:Y:S04]  /*26bc0*/  STL.64 [R1+0x40], R16 ;  /* 0x0000401001007387 */ /* 0x000fe80000100a00 */
[----:B------:R-:W-:Y:S04]  /*26bd0*/  STL.64 [R1+0x48], R18 ;  /* 0x0000481201007387 */ /* 0x000fe80000100a00 */
[----:B---3--:R-:W-:Y:S01]  /*26be0*/  LDSM.16.M88.4 R16, [R29+UR5+0x18000] ;  /* 0x018000051d10783b */ /* 0x008fe20008000200 */
[----:B--2---:R-:W-:Y:S03]  /*26bf0*/  HMMA.16816.F32.BF16 R4, R20, R10, R12 ;  /* 0x0000000a1404723c */ /* 0x004fe6000004180c */
[----:B----4-:R-:W0:Y:S04]  /*26c00*/  LDSM.16.MT88.4 R12, [R25+UR5+0x20800] ;  /* 0x02080005190c783b */ /* 0x010e280008004200 */
[----:B------:R-:W-:Y:S04]  /*26c10*/  LDSM.16.M88.4 R8, [R29+UR5+0x4000] ;  /* 0x004000051d08783b */ /* 0x000fe80008000200 */
[----:B------:R-:W-:Y:S04]  /*26c20*/  LDSM.16.M88.4 R24, [R29+UR5+0xc000] ;  /* 0x00c000051d18783b */ /* 0x000fe80008000200 */
[----:B0-----:R-:W-:Y:S04]  /*26c30*/  STL.64 [R1+0x13d0], R14 ;  /* 0x0013d00e01007387 */ /* 0x001fe80000100a00 */
[----:B------:R-:W-:Y:S04]  /*26c40*/  STL.64 [R1+0x30], R4 ;  /* 0x0000300401007387 */ /* 0x000fe80000100a00 */
[----:B------:R-:W-:Y:S04]  /*26c50*/  STL.64 [R1+0x38], R6 ;  /* 0x0000380601007387 */ /* 0x000fe80000100a00 */
[----:B------:R-:W-:Y:S04]  /*26c60*/  STL.64 [R1+0x13c8], R12 ;  /* 0x0013c80c01007387 */ /* 0x000fe80000100a00 */
[----:B------:R-:W0:Y:S04]  /*26c70*/  LDSM.16.M88.4 R12, [R29+UR5] ;  /* 0x000000051d0c783b */ /* 0x000e280008000200 */
[----:B------:R-:W1:Y:S04]  /*26c80*/  LDSM.16.M88.4 R4, [R29+UR5+0x8000] ;  /* 0x008000051d04783b */ /* 0x000e680008000200 */
[----:B0-----:R-:W-:Y:S04]  /*26c90*/  STL.64 [R1+0x20], R12 ;  /* 0x0000200c01007387 */ /* 0x001fe80000100a00 */
[----:B------:R-:W-:Y:S04]  /*26ca0*/  STL.64 [R1+0x28], R14 ;  /* 0x0000280e01007387 */ /* 0x000fe80000100a00 */
[----:B------:R-:W-:Y:S04]  /*26cb0*/  STL.64 [R1+0x10], R8 ;  /* 0x0000100801007387 */ /* 0x000fe80000100a00 */
[----:B------:R-:W-:Y:S04]  /*26cc0*/  STL.64 [R1+0x18], R10 ;  /* 0x0000180a01007387 */ /* 0x000fe80000100a00 */
[----:B------:R-:W-:Y:S04]  /*26cd0*/  STL [R1+0x128c], R26 ;  /* 0x00128c1a01007387 */ /* 0x000fe80000100800 */
[----:B-1----:R-:W-:Y:S04]  /*26ce0*/  STL.64 [R1], R4 ;  /* 0x0000000401007387 */ /* 0x002fe80000100a00 */
[----:B------:R-:W0:Y:S04]  /*26cf0*/  LDSM.16.M88.4 R8, [R29+UR5+0x10000] ;  /* 0x010000051d08783b */ /* 0x000e280008000200 */
[----:B------:R-:W-:Y:S04]  /*26d00*/  STL.64 [R1+0x8], R6 ;  /* 0x0000080601007387 */ /* 0x000fe80000100a00 */
[----:B------:R-:W1:Y:S04]  /*26d10*/  LDSM.16.M88.4 R4, [R29+UR5+0x14000] ;  /* 0x014000051d04783b */ /* 0x000e680008000200 */
[----:B------:R-:W-:Y:S04]  /*26d20*/  STL [R1+0x1288], R27 ;  /* 0x0012881b01007387 */ /* 0x000fe80000100800 */
[----:B0-----:R-:W-:Y:S04]  /*26d30*/  STL [R1+0x123c], R10 ;  /* 0x00123c0a01007387 */ /* 0x001fe80000100800 */
[----:B------:R-:W-:Y:S04]  /*26d40*/  STL [R1+0x1238], R11 ;  /* 0x0012380b01007387 */ /* 0x000fe80000100800 */
[----:B-1----:R-:W-:Y:S04]  /*26d50*/  STL [R1+0x12dc], R6 ;  /* 0x0012dc0601007387 */ /* 0x002fe80000100800 */
[----:B------:R-:W-:Y:S04]  /*26d60*/  STL [R1+0x12d8], R7 ;  /* 0x0012d80701007387 */ /* 0x000fe80000100800 */
[----:B------:R-:W-:Y:S04]  /*26d70*/  STL.64 [R1+0x13f8], R4 ;  /* 0x0013f80401007387 */ /* 0x000fe80000100a00 */
[----:B------:R-:W0:Y:S04]  /*26d80*/  LDSM.16.M88.4 R4, [R29+UR5+0x1c000] ;  /* 0x01c000051d04783b */ /* 0x000e280008000200 */
[----:B------:R1:W-:Y:S04]  /*26d90*/  STL.64 [R1+0x13f0], R18 ;  /* 0x0013f01201007387 */ /* 0x0003e80000100a00 */
[----:B------:R-:W-:Y:S04]  /*26da0*/  STL.64 [R1+0x13e8], R16 ;  /* 0x0013e81001007387 */ /* 0x000fe80000100a00 */
[----:B0-----:R0:W-:Y:S04]  /*26db0*/  STL.64 [R1+0xa0], R4 ;  /* 0x0000a00401007387 */ /* 0x0011e80000100a00 */
[----:B------:R2:W-:Y:S04]  /*26dc0*/  STL.64 [R1+0xa8], R6 ;  /* 0x0000a80601007387 */ /* 0x0005e80000100a00 */
[----:B------:R-:W3:Y:S04]  /*26dd0*/  LDL.LU R14, [R1+0x78] ;  /* 0x00007800010e7983 */ /* 0x000ee80000300800 */
[----:B------:R-:W3:Y:S04]  /*26de0*/  LDL.LU R15, [R1+0x7c] ;  /* 0x00007c00010f7983 */ /* 0x000ee80000300800 */
[----:B-1----:R-:W4:Y:S01]  /*26df0*/  LDL.LU R18, [R1+0x88] ;  /* 0x0000880001127983 */ /* 0x002f220000300800 */
[----:B------:R-:W-:-:S02]  /*26e00*/  IMAD.MOV.U32 R26, RZ, RZ, R4 ;  /* 0x000000ffff1a7224 */ /* 0x000fc400078e0004 */
[----:B------:R-:W-:Y:S01]  /*26e10*/  IMAD.MOV.U32 R10, RZ, RZ, R5 ;  /* 0x000000ffff0a7224 */ /* 0x000fe200078e0005 */
[----:B------:R-:W4:Y:S04]  /*26e20*/  LDL.LU R19, [R1+0x8c] ;  /* 0x00008c0001137983 */ /* 0x000f280000300800 */
[----:B0-----:R-:W4:Y:S04]  /*26e30*/  LDL.LU R4, [R1+0x140] ;  /* 0x0001400001047983 */ /* 0x001f280000300800 */
[----:B------:R-:W4:Y:S04]  /*26e40*/  LDL.LU R5, [R1+0x144] ;  /* 0x0001440001057983 */ /* 0x000f280000300800 */
[----:B--2---:R-:W4:Y:S04]  /*26e50*/  LDL.LU R6, [R1+0x148] ;  /* 0x0001480001067983 */ /* 0x004f280000300800 */
[----:B------:R-:W4:Y:S04]  /*26e60*/  LDL.LU R7, [R1+0x14c] ;  /* 0x00014c0001077983 */ /* 0x000f280000300800 */
[----:B------:R-:W-:Y:S04]  /*26e70*/  STL [R1+0x1390], R10 ;  /* 0x0013900a01007387 */ /* 0x000fe80000100800 */
[----:B------:R0:W-:Y:S04]  /*26e80*/  STL.64 [R1+0x1388], R8 ;  /* 0x0013880801007387 */ /* 0x0001e80000100a00 */
[----:B0-----:R-:W2:Y:S04]  /*26e90*/  LDL.LU R8, [R1+0x100] ;  /* 0x0001000001087983 */ /* 0x001ea80000300800 */
[----:B------:R-:W2:Y:S04]  /*26ea0*/  LDL.LU R9, [R1+0x104] ;  /* 0x0001040001097983 */ /* 0x000ea80000300800 */
[----:B------:R-:W2:Y:S04]  /*26eb0*/  LDL.LU R10, [R1+0x108] ;  /* 0x00010800010a7983 */ /* 0x000ea80000300800 */
[----:B------:R-:W2:Y:S04]  /*26ec0*/  LDL.LU R11, [R1+0x10c] ;  /* 0x00010c00010b7983 */ /* 0x000ea80000300800 */
[----:B--2---:R-:W-:Y:S04]  /*26ed0*/  STL.64 [R1+0x13a0], R10 ;  /* 0x0013a00a01007387 */ /* 0x004fe80000100a00 */
[----:B------:R0:W-:Y:S04]  /*26ee0*/  STL.64 [R1+0x1398], R8 ;  /* 0x0013980801007387 */ /* 0x0001e80000100a00 */
[----:B0-----:R-:W2:Y:S04]  /*26ef0*/  LDL.LU.64 R8, [R1+0x10] ;  /* 0x0000100001087983 */ /* 0x001ea80000300a00 */
[----:B--2---:R0:W-:Y:S04]  /*26f00*/  STL.64 [R1+0x13b0], R8 ;  /* 0x0013b00801007387 */ /* 0x0041e80000100a00 */
[----:B0-----:R-:W2:Y:S04]  /*26f10*/  LDL.LU R8, [R1+0x120] ;  /* 0x0001200001087983 */ /* 0x001ea80000300800 */
[----:B------:R-:W2:Y:S04]  /*26f20*/  LDL.LU R9, [R1+0x124] ;  /* 0x0001240001097983 */ /* 0x000ea80000300800 */
[----:B------:R-:W2:Y:S04]  /*26f30*/  LDL.LU R10, [R1+0x128] ;  /* 0x00012800010a7983 */ /* 0x000ea80000300800 */
[----:B------:R-:W2:Y:S04]  /*26f40*/  LDL.LU R11, [R1+0x12c] ;  /* 0x00012c00010b7983 */ /* 0x000ea80000300800 */
[----:B--2---:R-:W-:Y:S04]  /*26f50*/  STL.64 [R1+0x13e0], R10 ;  /* 0x0013e00a01007387 */ /* 0x004fe80000100a00 */
[----:B------:R0:W-:Y:S04]  /*26f60*/  STL.64 [R1+0x13d8], R8 ;  /* 0x0013d80801007387 */ /* 0x0001e80000100a00 */
[----:B0-----:R-:W3:Y:S04]  /*26f70*/  LDL.LU R8, [R1+0x130] ;  /* 0x0001300001087983 */ /* 0x001ee80000300800 */
[----:B------:R-:W3:Y:S04]  /*26f80*/  LDL.LU R9, [R1+0x134] ;  /* 0x0001340001097983 */ /* 0x000ee80000300800 */
[----:B------:R-:W3:Y:S04]  /*26f90*/  LDL.LU R10, [R1+0x138] ;  /* 0x00013800010a7983 */ /* 0x000ee80000300800 */
[----:B------:R-:W3:Y:S04]  /*26fa0*/  LDL.LU R11, [R1+0x13c] ;  /* 0x00013c00010b7983 */ /* 0x000ee80000300800 */
[----:B------:R-:W-:Y:S04]  /*26fb0*/  STL [R1+0x1380], R26 ;  /* 0x0013801a01007387 */ /* 0x000fe80000100800 */
[----:B------:R0:W-:Y:S04]  /*26fc0*/  STL.64 [R1+0x1378], R24 ;  /* 0x0013781801007387 */ /* 0x0001e80000100a00 */
[----:B0-----:R-:W2:Y:S01]  /*26fd0*/  LDL.LU.64 R24, [R1] ;  /* 0x0000000001187983 */ /* 0x001ea20000300a00 */
[C---:B----4-:R-:W-:Y:S03]  /*26fe0*/  HMMA.16816.F32.BF16 R16, R20.reuse, R18, R4 ;  /* 0x000000121410723c */ /* 0x050fe60000041804 */
[----:B--2---:R0:W-:Y:S04]  /*26ff0*/  STL.64 [R1+0x13a8], R24 ;  /* 0x0013a81801007387 */ /* 0x0041e80000100a00 */
[----:B0-----:R-:W2:Y:S04]  /*27000*/  LDL.LU R24, [R1+0x110] ;  /* 0x0001100001187983 */ /* 0x001ea80000300800 */
[----:B------:R-:W2:Y:S04]  /*27010*/  LDL.LU R25, [R1+0x114] ;  /* 0x0001140001197983 */ /* 0x000ea80000300800 */
[----:B------:R-:W4:Y:S04]  /*27020*/  LDL.LU R26, [R1+0x118] ;  /* 0x00011800011a7983 */ /* 0x000f280000300800 */
[----:B------:R-:W4:Y:S01]  /*27030*/  LDL.LU R27, [R1+0x11c] ;  /* 0x00011c00011b7983 */ /* 0x000f220000300800 */
[----:B---3--:R-:W-:Y:S03]  /*27040*/  HMMA.16816.F32.BF16 R20, R20, R14, R8 ;  /* 0x0000000e1414723c */ /* 0x008fe60000041808 */
[----:B----4-:R-:W-:Y:S04]  /*27050*/  STL.64 [R1+0x13c0], R26 ;  /* 0x0013c01a01007387 */ /* 0x010fe80000100a00 */
[----:B--2---:R0:W-:Y:S04]  /*27060*/  STL.64 [R1+0x13b8], R24 ;  /* 0x0013b81801007387 */ /* 0x0041e80000100a00 */
[----:B0-----:R-:W2:Y:S04]  /*27070*/  LDL.LU.64 R24, [R1+0x20] ;  /* 0x0000200001187983 */ /* 0x001ea80000300a00 */
[----:B------:R-:W3:Y:S04]  /*27080*/  LDL.LU.64 R4, [R1+0x13f8] ;  /* 0x0013f80001047983 */ /* 0x000ee80000300a00 */
[----:B------:R0:W-:Y:S04]  /*27090*/  STL.64 [R1+0x148], R18 ;  /* 0x0001481201007387 */ /* 0x0001e80000100a00 */
[----:B0-----:R-:W4:Y:S01]  /*270a0*/  LDL.LU.64 R18, [R1+0x13f0] ;  /* 0x0013f00001127983 */ /* 0x001f220000300a00 */
[----:B------:R-:W-:-:S02]  /*270b0*/  IMAD.MOV.U32 R7, RZ, RZ, R17 ;  /* 0x000000ffff077224 */ /* 0x000fc400078e0011 */
[----:B------:R-:W-:Y:S02]  /*270c0*/  IMAD.MOV.U32 R6, RZ, RZ, R16 ;  /* 0x000000ffff067224 */ /* 0x000fe400078e0010 */
[----:B------:R-:W2:Y:S04]  /*270d0*/  LDL.LU.64 R16, [R1+0x13e8] ;  /* 0x0013e80001107983 */ /* 0x000ea80000300a00 */
[----:B----4-:R-:W-:Y:S04]  /*270e0*/  STL.64 [R1+0xb8], R18 ;  /* 0x0000b81201007387 */ /* 0x010fe80000100a00 */
[----:B------:R-:W-:Y:S04]  /*270f0*/  STL [R1+0x12e4], R7 ;  /* 0x0012e40701007387 */ /* 0x000fe80000100800 */
[----:B------:R-:W-:Y:S04]  /*27100*/  STL [R1+0x12e0], R6 ;  /* 0x0012e00601007387 */ /* 0x000fe80000100800 */
[----:B------:R-:W2:Y:S04]  /*27110*/  LDL.LU.64 R10, [R1+0x13e0] ;  /* 0x0013e000010a7983 */ /* 0x000ea80000300a00 */
[----:B------:R-:W2:Y:S04]  /*27120*/  LDL.LU.64 R8, [R1+0x13d8] ;  /* 0x0013d80001087983 */ /* 0x000ea80000300a00 */
[----:B------:R-:W2:Y:S04]  /*27130*/  LDL.LU.64 R14, [R1+0x13d0] ;  /* 0x0013d000010e7983 */ /* 0x000ea80000300a00 */
[----:B------:R-:W2:Y:S04]  /*27140*/  LDL.LU.64 R12, [R1+0x13c8] ;  /* 0x0013c800010c7983 */ /* 0x000ea80000300a00 */
[----:B------:R0:W-:Y:S04]  /*27150*/  STL.64 [R1+0x130], R20 ;  /* 0x0001301401007387 */ /* 0x0001e80000100a00 */
[----:B------:R1:W-:Y:S04]  /*27160*/  STL.64 [R1+0x138], R22 ;  /* 0x0001381601007387 */ /* 0x0003e80000100a00 */
[----:B0-----:R-:W4:Y:S04]  /*27170*/  LDL.LU R20, [R1+0xd0] ;  /* 0x0000d00001147983 */ /* 0x001f280000300800 */
[----:B------:R-:W4:Y:S04]  /*27180*/  LDL.LU R21, [R1+0xd4] ;  /* 0x0000d40001157983 */ /* 0x000f280000300800 */
[----:B-1----:R-:W2:Y:S04]  /*27190*/  LDL.LU R22, [R1+0xd8] ;  /* 0x0000d80001167983 */ /* 0x002ea80000300800 */
[----:B------:R-:W2:Y:S04]  /*271a0*/  LDL.LU R23, [R1+0xdc] ;  /* 0x0000dc0001177983 */ /* 0x000ea80000300800 */
[----:B--2---:R-:W-:Y:S04]  /*271b0*/  STL.64 [R1+0x1360], R22 ;  /* 0x0013601601007387 */ /* 0x004fe80000100a00 */
[----:B----4-:R0:W-:Y:S04]  /*271c0*/  STL.64 [R1+0x1358], R20 ;  /* 0x0013581401007387 */ /* 0x0101e80000100a00 */
[----:B0-----:R-:W2:Y:S04]  /*271d0*/  LDL.LU R20, [R1+0xe0] ;  /* 0x0000e00001147983 */ /* 0x001ea80000300800 */
[----:B------:R-:W2:Y:S04]  /*271e0*/  LDL.LU R21, [R1+0xe4] ;  /* 0x0000e40001157983 */ /* 0x000ea80000300800 */
[----:B------:R-:W4:Y:S04]  /*271f0*/  LDL.LU R22, [R1+0xe8] ;  /* 0x0000e80001167983 */ /* 0x000f280000300800 */
[----:B------:R-:W4:Y:S01]  /*27200*/  LDL.LU R23, [R1+0xec] ;  /* 0x0000ec0001177983 */ /* 0x000f220000300800 */
[----:B------:R-:W-:Y:S01]  /*27210*/  HMMA.16816.F32.BF16 R8, R12, R24, R8 ;  /* 0x000000180c08723c */ /* 0x000fe20000041808 */
[----:B------:R-:W-:-:S02]  /*27220*/  IMAD.MOV.U32 R29, RZ, RZ, R24 ;  /* 0x000000ffff1d7224 */ /* 0x000fc400078e0018 */
[----:B------:R-:W-:Y:S01]  /*27230*/  IMAD.MOV.U32 R19, RZ, RZ, R25 ;  /* 0x000000ffff137224 */ /* 0x000fe200078e0019 */
[----:B----4-:R-:W-:Y:S04]  /*27240*/  STL.64 [R1+0x1370], R22 ;  /* 0x0013701601007387 */ /* 0x010fe80000100a00 */
[----:B--2---:R0:W-:Y:S04]  /*27250*/  STL.64 [R1+0x1368], R20 ;  /* 0x0013681401007387 */ /* 0x0041e80000100a00 */
[----:B0-----:R-:W2:Y:S04]  /*27260*/  LDL.LU R20, [R1+0xf0] ;  /* 0x0000f00001147983 */ /* 0x001ea80000300800 */
[----:B------:R-:W2:Y:S04]  /*27270*/  LDL.LU R21, [R1+0xf4] ;  /* 0x0000f40001157983 */ /* 0x000ea80000300800 */
[----:B------:R-:W2:Y:S04]  /*27280*/  LDL.LU R22, [R1+0xf8] ;  /* 0x0000f80001167983 */ /* 0x000ea80000300800 */
[----:B------:R-:W2:Y:S04]  /*27290*/  LDL.LU R23, [R1+0xfc] ;  /* 0x0000fc0001177983 */ /* 0x000ea80000300800 */
[----:B------:R-:W4:Y:S04]  /*272a0*/  LDL.LU.64 R26, [R1+0x13c0] ;  /* 0x0013c000011a7983 */ /* 0x000f280000300a00 */
[----:B------:R-:W4:Y:S04]  /*272b0*/  LDL.LU.64 R24, [R1+0x13b8] ;  /* 0x0013b80001187983 */ /* 0x000f280000300a00 */
[----:B------:R0:W-:Y:S04]  /*272c0*/  STL.64 [R1+0x120], R8 ;  /* 0x0001200801007387 */ /* 0x0001e80000100a00 */
[----:B0-----:R-:W4:Y:S01]  /*272d0*/  LDL.LU.64 R8, [R1+0x13b0] ;  /* 0x0013b00001087983 */ /* 0x001f220000300a00 */
[----:B------:R-:W-:-:S02]  /*272e0*/  IMAD.MOV.U32 R7, RZ, RZ, R10 ;  /* 0x000000ffff077224 */ /* 0x000fc400078e000a */
[----:B------:R-:W-:Y:S01]  /*272f0*/  IMAD.MOV.U32 R6, RZ, RZ, R11 ;  /* 0x000000ffff067224 */ /* 0x000fe200078e000b */
[----:B----4-:R-:W-:Y:S01]  /*27300*/  HMMA.16816.F32.BF16 R24, R12, R8, R24 ;  /* 0x000000080c18723c */ /* 0x010fe20000041818 */
[----:B------:R-:W-:Y:S02]  /*27310*/  IMAD.MOV.U32 R3, RZ, RZ, R8 ;  /* 0x000000ffff037224 */ /* 0x000fe400078e0008 */
[----:B------:R-:W-:-:S15]  /*27320*/  IMAD.MOV.U32 R28, RZ, RZ, R9 ;  /* 0x000000ffff1c7224 */ /* 0x000fde00078e0009 */
[----:B------:R-:W-:Y:S01]  /*27330*/  NOP ;  /* 0x0000000000007918 */ /* 0x000fe20000000000 */
[----:B------:R0:W-:Y:S04]  /*27340*/  STL.64 [R1+0x110], R24 ;  /* 0x0001101801007387 */ /* 0x0001e80000100a00 */
[----:B------:R-:W-:Y:S04]  /*27350*/  STL.64 [R1+0x118], R26 ;  /* 0x0001181a01007387 */ /* 0x000fe80000100a00 */
[----:B0-----:R-:W4:Y:S04]  /*27360*/  LDL.LU.64 R24, [R1+0x13a8] ;  /* 0x0013a80001187983 */ /* 0x001f280000300a00 */
[----:B------:R-:W4:Y:S04]  /*27370*/  LDL.LU.64 R10, [R1+0x13a0] ;  /* 0x0013a000010a7983 */ /* 0x000f280000300a00 */
[----:B------:R-:W4:Y:S02]  /*27380*/  LDL.LU.64 R8, [R1+0x1398] ;  /* 0x0013980001087983 */ /* 0x000f240000300a00 */
[----:B----4-:R-:W-:Y:S01]  /*27390*/  HMMA.16816.F32.BF16 R8, R12, R24, R8 ;  /* 0x000000180c08723c */ /* 0x010fe20000041808 */
[----:B------:R-:W-:-:S15]  /*273a0*/  IMAD.MOV.U32 R18, RZ, RZ, R24 ;  /* 0x000000ffff127224 */ /* 0x000fde00078e0018 */
[----:B------:R-:W-:-:S03]  /*273b0*/  NOP ;  /* 0x0000000000007918 */ /* 0x000fc60000000000 */
[----:B------:R-:W-:Y:S04]  /*273c0*/  STL.64 [R1+0x100], R8 ;  /* 0x0001000801007387 */ /* 0x000fe80000100a00 */
[----:B------:R0:W-:Y:S04]  /*273d0*/  STL.64 [R1+0x108], R10 ;  /* 0x0001080a01007387 */ /* 0x0001e80000100a00 */
[----:B0-----:R-:W4:Y:S04]  /*273e0*/  LDL.LU R10, [R1+0x1390] ;  /* 0x00139000010a7983 */ /* 0x001f280000300800 */
[----:B------:R-:W2:Y:S01]  /*273f0*/  LDL.LU.64 R8, [R1+0x1388] ;  /* 0x0013880001087983 */ /* 0x000ea20000300a00 */
[----:B------:R-:W-:-:S03]  /*27400*/  IMAD.MOV.U32 R11, RZ, RZ, R25 ;  /* 0x000000ffff0b7224 */ /* 0x000fc600078e0019 */
[----:B------:R-:W2:Y:S04]  /*27410*/  LDL.LU R26, [R1+0x1380] ;  /* 0x00138000011a7983 */ /* 0x000ea80000300800 */
[----:B------:R-:W2:Y:S02]  /*27420*/  LDL.LU.64 R24, [R1+0x1378] ;  /* 0x0013780001187983 */ /* 0x000ea40000300a00 */
[----:B--2---:R-:W-:-:S15]  /*27430*/  HMMA.16816.F32.BF16 R20, R12, R24, R20 ;  /* 0x000000180c14723c */ /* 0x004fde0000041814 */
[----:B------:R-:W-:-:S04]  /*27440*/  NOP ;  /* 0x0000000000007918 */ /* 0x000fc80000000000 */
[----:B------:R-:W-:Y:S04]  /*27450*/  STL.64 [R1+0xf0], R20 ;  /* 0x0000f01401007387 */ /* 0x000fe80000100a00 */
[----:B------:R0:W-:Y:S04]  /*27460*/  STL.64 [R1+0xf8], R22 ;  /* 0x0000f81601007387 */ /* 0x0001e80000100a00 */
[----:B0-----:R-:W2:Y:S04]  /*27470*/  LDL.LU.64 R22, [R1+0x1370] ;  /* 0x0013700001167983 */ /* 0x001ea80000300a00 */
[----:B------:R-:W2:Y:S04]  /*27480*/  LDL.LU.64 R20, [R1+0x1368] ;  /* 0x0013680001147983 */ /* 0x000ea80000300a00 */
[----:B------:R-:W-:Y:S01]  /*27490*/  STL.64 [R1+0x1300], R24 ;  /* 0x0013001801007387 */ /* 0x000fe20000100a00 */
[----:B--2---:R-:W-:-:S15]  /*274a0*/  HMMA.16816.F32.BF16 R20, R12, R8, R20 ;  /* 0x000000080c14723c */ /* 0x004fde0000041814 */
[----:B------:R-:W-:-:S04]  /*274b0*/  NOP ;  /* 0x0000000000007918 */ /* 0x000fc80000000000 */
[----:B------:R-:W-:Y:S04]  /*274c0*/  STL.64 [R1+0xe0], R20 ;  /* 0x0000e01401007387 */ /* 0x000fe80000100a00 */
[----:B------:R0:W-:Y:S04]  /*274d0*/  STL.64 [R1+0xe8], R22 ;  /* 0x0000e81601007387 */ /* 0x0001e80000100a00 */
[----:B0-----:R-:W3:Y:S04]  /*274e0*/  LDL.LU.64 R22, [R1+0x1360] ;  /* 0x0013600001167983 */ /* 0x001ee80000300a00 */
[----:B------:R-:W3:Y:S04]  /*274f0*/  LDL.LU.64 R20, [R1+0x1358] ;  /* 0x0013580001147983 */ /* 0x000ee80000300a00 */
[----:B------:R-:W-:Y:S04]  /*27500*/  STL [R1+0x12fc], R8 ;  /* 0x0012fc0801007387 */ /* 0x000fe80000100800 */
[----:B------:R-:W-:Y:S01]  /*27510*/  STL [R1+0x12f8], R9 ;  /* 0x0012f80901007387 */ /* 0x000fe20000100800 */
[----:B---3--:R-:W-:-:S15]  /*27520*/  HMMA.16816.F32.BF16 R20, R12, R4, R20 ;  /* 0x000000040c14723c */ /* 0x008fde0000041814 */
[----:B------:R-:W-:-:S04]  /*27530*/  NOP ;  /* 0x0000000000007918 */ /* 0x000fc80000000000 */
[----:B------:R0:W-:Y:S04]  /*27540*/  STL.64 [R1+0xd0], R20 ;  /* 0x0000d01401007387 */ /* 0x0001e80000100a00 */
[----:B------:R-:W-:Y:S01]  /*27550*/  STL.64 [R1+0xd8], R22 ;  /* 0x0000d81601007387 */ /* 0x000fe20000100a00 */
[----:B0-----:R-:W-:Y:S02]  /*27560*/  IMAD.MOV.U32 R20, RZ, RZ, R26 ;  /* 0x000000ffff147224 */ /* 0x001fe400078e001a */
[----:B----4-:R-:W-:-:S05]  /*27570*/  IMAD.MOV.U32 R21, RZ, RZ, R10 ;  /* 0x000000ffff157224 */ /* 0x010fca00078e000a */
[----:B------:R0:W-:Y:S04]  /*27580*/  STL.64 [R1+0x1340], R20 ;  /* 0x0013401401007387 */ /* 0x0001e80000100a00 */
[----:B0-----:R-:W2:Y:S04]  /*27590*/  LDL.LU R20, [R1+0xc0] ;  /* 0x0000c00001147983 */ /* 0x001ea80000300800 */
[----:B------:R-:W2:Y:S04]  /*275a0*/  LDL.LU R21, [R1+0xc4] ;  /* 0x0000c40001157983 */ /* 0x000ea80000300800 */
[----:B------:R-:W2:Y:S04]  /*275b0*/  LDL.LU R22, [R1+0xc8] ;  /* 0x0000c80001167983 */ /* 0x000ea80000300800 */
[----:B------:R-:W2:Y:S04]  /*275c0*/  LDL.LU R23, [R1+0xcc] ;  /* 0x0000cc0001177983 */ /* 0x000ea80000300800 */
[----:B------:R-:W3:Y:S04]  /*275d0*/  LDL R10, [R1+0x198] ;  /* 0x00019800010a7983 */ /* 0x000ee80000100800 */
[----:B------:R-:W4:Y:S04]  /*275e0*/  LDL.LU R24, [R1+0x60] ;  /* 0x0000600001187983 */ /* 0x000f280000300800 */
[----:B------:R-:W4:Y:S04]  /*275f0*/  LDL.LU R25, [R1+0x64] ;  /* 0x0000640001197983 */ /* 0x000f280000300800 */
[----:B------:R-:W2:Y:S04]  /*27600*/  LDL.LU R26, [R1+0x68] ;  /* 0x00006800011a7983 */ /* 0x000ea80000300800 */
[----:B------:R-:W2:Y:S04]  /*27610*/  LDL.LU R27, [R1+0x6c] ;  /* 0x00006c00011b7983 */ /* 0x000ea80000300800 */
[----:B--2---:R-:W-:Y:S04]  /*27620*/  STL.64 [R1+0x1310], R26 ;  /* 0x0013101a01007387 */ /* 0x004fe80000100a00 */
[----:B----4-:R0:W-:Y:S02]  /*27630*/  STL.64 [R1+0x1308], R24 ;  /* 0x0013081801007387 */ /* 0x0101e40000100a00 */
[----:B0-----:R-:W-:-:S02]  /*27640*/  IMAD.MOV.U32 R24, RZ, RZ, R3 ;  /* 0x000000ffff187224 */ /* 0x001fc400078e0003 */
[----:B------:R-:W-:Y:S01]  /*27650*/  IMAD.MOV.U32 R25, RZ, RZ, R28 ;  /* 0x000000ffff197224 */ /* 0x000fe200078e001c */
[----:B------:R-:W2:Y:S04]  /*27660*/  LDL.LU R3, [R1+0x1354] ;  /* 0x0013540001037983 */ /* 0x000ea80000300800 */
[----:B------:R-:W4:Y:S04]  /*27670*/  LDL.LU R28, [R1+0x1350] ;  /* 0x00135000011c7983 */ /* 0x000f280000300800 */
[----:B------:R0:W-:Y:S02]  /*27680*/  STL.64 [R1+0x1320], R24 ;  /* 0x0013201801007387 */ /* 0x0001e40000100a00 */
[----:B0-----:R-:W-:-:S02]  /*27690*/  IMAD.MOV.U32 R24, RZ, RZ, R29 ;  /* 0x000000ffff187224 */ /* 0x001fc400078e001d */
[----:B------:R-:W-:Y:S01]  /*276a0*/  IMAD.MOV.U32 R25, RZ, RZ, R19 ;  /* 0x000000ffff197224 */ /* 0x000fe200078e0013 */
[----:B------:R-:W2:Y:S04]  /*276b0*/  LDL.LU R29, [R1+0x134c] ;  /* 0x00134c00011d7983 */ /* 0x000ea80000300800 */
[----:B------:R0:W-:Y:S04]  /*276c0*/  STL.64 [R1+0x1338], R24 ;  /* 0x0013381801007387 */ /* 0x0001e80000100a00 */
[----:B0-----:R-:W2:Y:S04]  /*276d0*/  LDL.LU R24, [R1+0x160] ;  /* 0x0001600001187983 */ /* 0x001ea80000300800 */
[----:B------:R-:W2:Y:S04]  /*276e0*/  LDL.LU R25, [R1+0x164] ;  /* 0x0001640001197983 */ /* 0x000ea80000300800 */
[----:B------:R-:W2:Y:S04]  /*276f0*/  LDL.LU R26, [R1+0x168] ;  /* 0x00016800011a7983 */ /* 0x000ea80000300800 */
[----:B------:R-:W2:Y:S04]  /*27700*/  LDL.LU R27, [R1+0x16c] ;  /* 0x00016c00011b7983 */ /* 0x000ea80000300800 */
[----:B------:R-:W-:Y:S04]  /*27710*/  STL.64 [R1+0x12f0], R6 ;  /* 0x0012f00601007387 */ /* 0x000fe80000100a00 */
[----:B------:R0:W-:Y:S02]  /*27720*/  STL.64 [R1+0x12e8], R4 ;  /* 0x0012e80401007387 */ /* 0x0001e40000100a00 */
[----:B0-----:R-:W-:-:S02]  /*27730*/  IMAD.MOV.U32 R4, RZ, RZ, R18 ;  /* 0x000000ffff047224 */ /* 0x001fc400078e0012 */
[----:B------:R-:W-:-:S05]  /*27740*/  IMAD.MOV.U32 R5, RZ, RZ, R11 ;  /* 0x000000ffff057224 */ /* 0x000fca00078e000b */
[----:B------:R0:W-:Y:S04]  /*27750*/  STL.64 [R1+0x1318], R4 ;  /* 0x0013180401007387 */ /* 0x0001e80000100a00 */
[----:B0-----:R-:W2:Y:S04]  /*27760*/  LDL.LU R4, [R1+0x150] ;  /* 0x0001500001047983 */ /* 0x001ea80000300800 */
[----:B------:R-:W2:Y:S04]  /*27770*/  LDL.LU R5, [R1+0x154] ;  /* 0x0001540001057983 */ /* 0x000ea80000300800 */
[----:B------:R-:W2:Y:S04]  /*27780*/  LDL.LU R6, [R1+0x158] ;  /* 0x0001580001067983 */ /* 0x000ea80000300800 */
[----:B------:R-:W2:Y:S01]  /*27790*/  LDL.LU R7, [R1+0x15c] ;  /* 0x00015c0001077983 */ /* 0x000ea20000300800 */
[----:B------:R-:W-:Y:S03]  /*277a0*/  HMMA.16816.F32.BF16 R20, R12, R16, R20 ;  /* 0x000000100c14723c */ /* 0x000fe60000041814 */
[----:B--2---:R-:W-:Y:S04]  /*277b0*/  STL.64 [R1+0x1330], R6 ;  /* 0x0013300601007387 */ /* 0x004fe80000100a00 */
[----:B------:R0:W-:Y:S04]  /*277c0*/  STL.64 [R1+0x1328], R4 ;  /* 0x0013280401007387 */ /* 0x0001e80000100a00 */
[----:B0-----:R-:W2:Y:S01]  /*277d0*/  LDL.LU R4, [R1+0x170] ;  /* 0x0001700001047983 */ /* 0x001ea20000300800 */
[----:B------:R-:W-:-:S03]  /*277e0*/  IMAD.MOV.U32 R5, RZ, RZ, R29 ;  /* 0x000000ffff057224 */ /* 0x000fc600078e001d */
[----:B------:R-:W2:Y:S04]  /*277f0*/  LDL.LU R29, [R1+0x1348] ;  /* 0x00134800011d7983 */ /* 0x000ea80000300800 */
[----:B------:R-:W3:Y:S04]  /*27800*/  LDL.LU R6, [R1+0x178] ;  /* 0x0001780001067983 */ /* 0x000ee80000300800 */
[----:B------:R-:W3:Y:S04]  /*27810*/  LDL.LU R7, [R1+0x17c] ;  /* 0x00017c0001077983 */ /* 0x000ee80000300800 */
[----:B------:R0:W-:Y:S04]  /*27820*/  STL.64 [R1+0xc0], R20 ;  /* 0x0000c01401007387 */ /* 0x0001e80000100a00 */
[----:B------:R1:W-:Y:S04]  /*27830*/  STL.64 [R1+0xc8], R22 ;  /* 0x0000c81601007387 */ /* 0x0003e80000100a00 */
[----:B0-----:R-:W1:Y:S01]  /*27840*/  LDL.LU.64 R20, [R1+0x1340] ;  /* 0x0013400001147983 */ /* 0x001e620000300a00 */
[----:B------:R-:W-:-:S02]  /*27850*/  IMAD.MOV.U32 R8, RZ, RZ, R16 ;  /* 0x000000ffff087224 */ /* 0x000fc400078e0010 */
[----:B------:R-:W-:Y:S02]  /*27860*/  IMAD.MOV.U32 R9, RZ, RZ, R17 ;  /* 0x000000ffff097224 */ /* 0x000fe400078e0011 */
[----:B--2---:R-:W-:Y:S01]  /*27870*/  LDSM.16.MT88.4 R16, [R29+UR5+0x20800] ;  /* 0x020800051d10783b */ /* 0x004fe20008004200 */
[----:B-1----:R-:W-:Y:S03]  /*27880*/  HMMA.16816.F32.BF16 R20, R12, R20, R24 ;  /* 0x000000140c14723c */ /* 0x002fe60000041818 */
[----:B------:R-:W2:Y:S04]  /*27890*/  LDL.LU.64 R24, [R1+0x1338] ;  /* 0x0013380001187983 */ /* 0x000ea80000300a00 */
[----:B---3--:R-:W0:Y:S04]  /*278a0*/  LDSM.16.MT88.4 R12, [R10+UR5+0x20c00] ;  /* 0x020c00050a0c783b */ /* 0x008e280008004200 */
[----:B0-----:R-:W-:Y:S08]  /*278b0*/  STL [R1+0x1294], R14 ;  /* 0x0012940e01007387 */ /* 0x001ff00000100800 */
[----:B------:R-:W-:Y:S04]  /*278c0*/  STL.64 [R1+0x90], R20 ;  /* 0x0000901401007387 */ /* 0x000fe80000100a00 */
[----:B------:R-:W-:Y:S04]  /*278d0*/  STL.64 [R1+0x98], R22 ;  /* 0x0000981601007387 */ /* 0x000fe80000100a00 */
[----:B------:R-:W0:Y:S04]  /*278e0*/  LDSM.16.MT88.4 R20, [R29+UR5+0x20c00] ;  /* 0x020c00051d14783b */ /* 0x000e280008004200 */
[----:B------:R-:W-:Y:S04]  /*278f0*/  STL [R1+0x1290], R15 ;  /* 0x0012900f01007387 */ /* 0x000fe80000100800 */
[----:B0-----:R-:W-:Y:S04]  /*27900*/  STL.64 [R1+0x1200], R22 ;  /* 0x0012001601007387 */ /* 0x001fe80000100a00 */
[----:B------:R4:W-:Y:S02]  /*27910*/  STL.64 [R1+0x11f8], R20 ;  /* 0x0011f81401007387 */ /* 0x0009e40000100a00 */
[----:B----4-:R-:W-:-:S02]  /*27920*/  IMAD.MOV.U32 R20, RZ, RZ, R28 ;  /* 0x000000ffff147224 */ /* 0x010fc400078e001c */
[----:B------:R-:W-:Y:S01]  /*27930*/  IMAD.MOV.U32 R21, RZ, RZ, R3 ;  /* 0x000000ffff157224 */ /* 0x000fe200078e0003 */
[----:B--2---:R-:W-:Y:S01]  /*27940*/  HMMA.16816.F32.BF16 R24, R16, R24, R4 ;  /* 0x000000181018723c */ /* 0x004fe20000041804 */
[----:B------:R-:W2:Y:S04]  /*27950*/  LDL.LU.64 R6, [R1+0x1330] ;  /* 0x0013300001067983 */ /* 0x000ea80000300a00 */
[----:B------:R-:W2:-:S14]  /*27960*/  LDL.LU.64 R4, [R1+0x1328] ;  /* 0x0013280001047983 */ /* 0x000e9c0000300a00 */
[----:B------:R-:W-:Y:S02]  /*27970*/  IMAD.MOV.U32 R28, RZ, RZ, R24 ;  /* 0x000000ffff1c7224 */ /* 0x000fe400078e0018 */
[----:B------:R-:W-:Y:S02]  /*27980*/  IMAD.MOV.U32 R3, RZ, RZ, R25 ;  /* 0x000000ffff037224 */ /* 0x000fe400078e0019 */
[----:B------:R-:W2:Y:S01]  /*27990*/  LDL.LU.64 R24, [R1+0x1320] ;  /* 0x0013200001187983 */ /* 0x000ea20000300a00 */
[----:B------:R-:W-:Y:S02]  /*279a0*/  IMAD.MOV.U32 R22, RZ, RZ, R2 ;  /* 0x000000ffff167224 */ /* 0x000fe400078e0002 */
[----:B------:R-:W-:Y:S02]  /*279b0*/  IMAD.MOV.U32 R23, RZ, RZ, R0 ;  /* 0x000000ffff177224 */ /* 0x000fe400078e0000 */
[----:B------:R-:W-:Y:S02]  /*279c0*/  IMAD.MOV.U32 R2, RZ, RZ, R26 ;  /* 0x000000ffff027224 */ /* 0x000fe400078e001a */
[----:B------:R-:W-:-:S03]  /*279d0*/  IMAD.MOV.U32 R0, RZ, RZ, R27 ;  /* 0x000000ffff007224 */ /* 0x000fc600078e001b */
[----:B------:R-:W-:Y:S04]  /*279e0*/  STL [R1+0x1248], R2 ;  /* 0x0012480201007387 */ /* 0x000fe80000100800 */
[----:B------:R-:W-:Y:S04]  /*279f0*/  STL [R1+0x1244], R3 ;  /* 0x0012440301007387 */ /* 0x000fe80000100800 */
[----:B------:R-:W-:Y:S01]  /*27a00*/  STL [R1+0x1240], R28 ;  /* 0x0012401c01007387 */ /* 0x000fe20000100800 */
[----:B--2---:R-:W-:Y:S03]  /*27a10*/  HMMA.16816.F32.BF16 R24, R16, R24, R4 ;  /* 0x000000181018723c */ /* 0x004fe60000041804 */
[----:B------:R-:W2:-:S15]  /*27a20*/  LDL.LU.64 R4, [R1+0x1318] ;  /* 0x0013180001047983 */ /* 0x000e9e0000300a00 */
[----:B------:R-:W-:Y:S01]  /*27a30*/  NOP ;  /* 0x0000000000007918 */ /* 0x000fe20000000000 */
[----:B------:R-:W-:Y:S04]  /*27a40*/  STL [R1+0x74], R25 ;  /* 0x0000741901007387 */ /* 0x000fe80000100800 */
[----:B------:R0:W-:Y:S01]  /*27a50*/  STL [R1+0x78], R26 ;  /* 0x0000781a01007387 */ /* 0x0001e20000100800 */
[----:B------:R-:W-:Y:S02]  /*27a60*/  IMAD.MOV.U32 R29, RZ, RZ, R27 ;  /* 0x000000ffff1d7224 */ /* 0x000fe400078e001b */
[----:B------:R-:W-:Y:S01]  /*27a70*/  IMAD.MOV.U32 R11, RZ, RZ, R24 ;  /* 0x000000ffff0b7224 */ /* 0x000fe200078e0018 */
[----:B0-----:R-:W2:Y:S04]  /*27a80*/  LDL.LU.64 R26, [R1+0x1310] ;  /* 0x00131000011a7983 */ /* 0x001ea80000300a00 */
[----:B------:R-:W2:Y:S02]  /*27a90*/  LDL.LU.64 R24, [R1+0x1308] ;  /* 0x0013080001187983 */ /* 0x000ea40000300a00 */
[----:B--2---:R-:W-:Y:S02]  /*27aa0*/  HMMA.16816.F32.BF16 R4, R16, R4, R24 ;  /* 0x000000041004723c */ /* 0x004fe40000041818 */
[----:B------:R-:W2:-:S15]  /*27ab0*/  LDL.LU.64 R24, [R1+0x1300] ;  /* 0x0013000001187983 */ /* 0x000e9e0000300a00 */
[----:B------:R-:W-:Y:S02]  /*27ac0*/  NOP ;  /* 0x0000000000007918 */ /* 0x000fe40000000000 */
[----:B------:R-:W-:Y:S02]  /*27ad0*/  IMAD.MOV.U32 R2, RZ, RZ, R4 ;  /* 0x000000ffff027224 */ /* 0x000fe400078e0004 */
[----:B------:R-:W-:Y:S01]  /*27ae0*/  IMAD.MOV.U32 R3, RZ, RZ, R5 ;  /* 0x000000ffff037224 */ /* 0x000fe200078e0005 */
[----:B------:R-:W3:Y:S01]  /*27af0*/  LDL.LU R4, [R1+0x40] ;  /* 0x0000400001047983 */ /* 0x000ee20000300800 */
[----:B------:R-:W-:-:S03]  /*27b00*/  IMAD.MOV.U32 R28, RZ, RZ, R6 ;  /* 0x000000ffff1c7224 */ /* 0x000fc600078e0006 */
[----:B------:R-:W3:Y:S01]  /*27b10*/  LDL.LU R5, [R1+0x44] ;  /* 0x0000440001057983 */ /* 0x000ee20000300800 */
[----:B------:R-:W-:-:S03]  /*27b20*/  IMAD.MOV.U32 R10, RZ, RZ, R7 ;  /* 0x000000ffff0a7224 */ /* 0x000fc600078e0007 */
[----:B------:R-:W3:Y:S04]  /*27b30*/  LDL.LU R6, [R1+0x48] ;  /* 0x0000480001067983 */ /* 0x000ee80000300800 */
[----:B------:R-:W3:Y:S01]  /*27b40*/  LDL.LU R7, [R1+0x4c] ;  /* 0x00004c0001077983 */ /* 0x000ee20000300800 */
[----:B--2---:R-:W-:-:S15]  /*27b50*/  HMMA.16816.F32.BF16 R20, R16, R24, R20 ;  /* 0x000000181014723c */ /* 0x004fde0000041814 */
[----:B------:R-:W-:-:S04]  /*27b60*/  NOP ;  /* 0x0000000000007918 */ /* 0x000fc80000000000 */
[----:B------:R-:W-:Y:S02]  /*27b70*/  IMAD.MOV.U32 R26, RZ, RZ, R20 ;  /* 0x000000ffff1a7224 */ /* 0x000fe400078e0014 */
[----:B------:R-:W-:Y:S02]  /*27b80*/  IMAD.MOV.U32 R27, RZ, RZ, R21 ;  /* 0x000000ffff1b7224 */ /* 0x000fe400078e0015 */
[----:B------:R-:W-:Y:S02]  /*27b90*/  IMAD.MOV.U32 R25, RZ, RZ, R22 ;  /* 0x000000ffff197224 */ /* 0x000fe400078e0016 */
[----:B------:R-:W-:Y:S01]  /*27ba0*/  IMAD.MOV.U32 R24, RZ, RZ, R23 ;  /* 0x000000ffff187224 */ /* 0x000fe200078e0017 */
[----:B------:R-:W-:Y:S04]  /*27bb0*/  STL.64 [R1+0x12a0], R26 ;  /* 0x0012a01a01007387 */ /* 0x000fe80000100a00 */
[----:B------:R0:W-:Y:S04]  /*27bc0*/  STL.64 [R1+0x1298], R24 ;  /* 0x0012981801007387 */ /* 0x0001e80000100a00 */
[----:B------:R-:W2:Y:S04]  /*27bd0*/  LDL.LU R20, [R1+0xf0] ;  /* 0x0000f00001147983 */ /* 0x000ea80000300800 */
[----:B------:R-:W2:Y:S04]  /*27be0*/  LDL.LU R21, [R1+0xf4] ;  /* 0x0000f40001157983 */ /* 0x000ea80000300800 */
[----:B------:R-:W4:Y:S04]  /*27bf0*/  LDL.LU R22, [R1+0xf8] ;  /* 0x0000f80001167983 */ /* 0x000f280000300800 */
[----:B------:R-:W4:Y:S04]  /*27c00*/  LDL.LU R23, [R1+0xfc] ;  /* 0x0000fc0001177983 */ /* 0x000f280000300800 */
[----:B0-----:R-:W2:Y:S04]  /*27c10*/  LDL.LU R24, [R1+0xa0] ;  /* 0x0000a00001187983 */ /* 0x001ea80000300800 */
[----:B------:R-:W2:Y:S04]  /*27c20*/  LDL.LU R25, [R1+0xa4] ;  /* 0x0000a40001197983 */ /* 0x000ea80000300800 */
[----:B--2---:R-:W-:Y:S04]  /*27c30*/  STL.64 [R1+0x12b8], R24 ;  /* 0x0012b81801007387 */ /* 0x004fe80000100a00 */
[----:B----4-:R-:W-:Y:S04]  /*27c40*/  STL.64 [R1+0x1258], R22 ;  /* 0x0012581601007387 */ /* 0x010fe80000100a00 */
[----:B------:R0:W-:Y:S04]  /*27c50*/  STL.64 [R1+0x1250], R20 ;  /* 0x0012501401007387 */ /* 0x0001e80000100a00 */
[----:B0-----:R-:W2:Y:S04]  /*27c60*/  LDL.LU R20, [R1+0x100] ;  /* 0x0001000001147983 */ /* 0x001ea80000300800 */
[----:B------:R-:W2:Y:S04]  /*27c70*/  LDL.LU R21, [R1+0x104] ;  /* 0x0001040001157983 */ /* 0x000ea80000300800 */
[----:B------:R-:W4:Y:S04]  /*27c80*/  LDL.LU R22, [R1+0x108] ;  /* 0x0001080001167983 */ /* 0x000f280000300800 */
[----:B------:R-:W4:Y:S01]  /*27c90*/  LDL.LU R23, [R1+0x10c] ;  /* 0x00010c0001177983 */ /* 0x000f220000300800 */
[----:B------:R-:W-:-:S02]  /*27ca0*/  IMAD.MOV.U32 R24, RZ, RZ, R8 ;  /* 0x000000ffff187224 */ /* 0x000fc400078e0008 */
[----:B------:R-:W-:Y:S01]  /*27cb0*/  IMAD.MOV.U32 R25, RZ, RZ, R9 ;  /* 0x000000ffff197224 */ /* 0x000fe200078e0009 */
[----:B------:R-:W3:Y:S04]  /*27cc0*/  LDL.LU R8, [R1+0x12fc] ;  /* 0x0012fc0001087983 */ /* 0x000ee80000300800 */
[----:B------:R-:W3:Y:S04]  /*27cd0*/  LDL.LU R9, [R1+0x12f8] ;  /* 0x0012f80001097983 */ /* 0x000ee80000300800 */
[----:B------:R0:W-:Y:S04]  /*27ce0*/  STL.64 [R1+0x12d0], R24 ;  /* 0x0012d01801007387 */ /* 0x0001e80000100a00 */
[----:B0-----:R-:W3:Y:S04]  /*27cf0*/  LDL.LU R24, [R1+0x30] ;  /* 0x0000300001187983 */ /* 0x001ee80000300800 */
[----:B------:R-:W3:Y:S04]  /*27d00*/  LDL.LU R25, [R1+0x34] ;  /* 0x0000340001197983 */ /* 0x000ee80000300800 */
[----:B------:R-:W3:Y:S04]  /*27d10*/  LDL.LU R26, [R1+0x38] ;  /* 0x00003800011a7983 */ /* 0x000ee80000300800 */
[----:B------:R-:W3:Y:S04]  /*27d20*/  LDL.LU R27, [R1+0x3c] ;  /* 0x00003c00011b7983 */ /* 0x000ee80000300800 */
[----:B----4-:R0:W-:Y:S04]  /*27d30*/  STL.64 [R1+0x1268], R22 ;  /* 0x0012681601007387 */ /* 0x0101e80000100a00 */
[----:B--2---:R-:W-:Y:S04]  /*27d40*/  STL.64 [R1+0x1260], R20 ;  /* 0x0012601401007387 */ /* 0x004fe80000100a00 */
[----:B0-----:R-:W2:Y:S01]  /*27d50*/  LDL.LU.64 R22, [R1+0x18] ;  /* 0x0000180001167983 */ /* 0x001ea20000300a00 */
[----:B---3--:R-:W-:-:S15]  /*27d60*/  HMMA.16816.F32.BF16 R4, R16, R8, R4 ;  /* 0x000000081004723c */ /* 0x008fde0000041804 */
[----:B------:R-:W-:-:S04]  /*27d70*/  NOP ;  /* 0x0000000000007918 */ /* 0x000fc80000000000 */
[----:B------:R-:W-:Y:S02]  /*27d80*/  IMAD.MOV.U32 R9, RZ, RZ, R6 ;  /* 0x000000ffff097224 */ /* 0x000fe400078e0006 */
[----:B------:R-:W-:Y:S01]  /*27d90*/  IMAD.MOV.U32 R8, RZ, RZ, R7 ;  /* 0x000000ffff087224 */ /* 0x000fe200078e0007 */
[----:B--2---:R0:W-:Y:S04]  /*27da0*/  STL.64 [R1+0x1270], R22 ;  /* 0x0012701601007387 */ /* 0x0041e80000100a00 */
[----:B0-----:R-:W2:Y:S04]  /*27db0*/  LDL.LU.64 R22, [R1+0x28] ;  /* 0x0000280001167983 */ /* 0x001ea80000300a00 */
[----:B------:R0:W-:Y:S04]  /*27dc0*/  STL.64 [R1+0x40], R4 ;  /* 0x0000400401007387 */ /* 0x0001e80000100a00 */
[----:B------:R-:W3:Y:S04]  /*27dd0*/  LDL.LU.64 R6, [R1+0x12f0] ;  /* 0x0012f00001067983 */ /* 0x000ee80000300a00 */
[----:B0-----:R-:W4:Y:S04]  /*27de0*/  LDL.LU.64 R4, [R1+0x12e8] ;  /* 0x0012e80001047983 */ /* 0x001f280000300a00 */
[----:B------:R-:W-:Y:S04]  /*27df0*/  STL.64 [R1+0x1280], R10 ;  /* 0x0012800a01007387 */ /* 0x000fe80000100a00 */
[----:B------:R0:W-:Y:S04]  /*27e00*/  STL.64 [R1+0x1278], R8 ;  /* 0x0012780801007387 */ /* 0x0001e80000100a00 */
[----:B0-----:R-:W2:Y:S04]  /*27e10*/  LDL.LU R8, [R1+0x120] ;  /* 0x0001200001087983 */ /* 0x001ea80000300800 */
[----:B------:R-:W2:Y:S01]  /*27e20*/  LDL.LU R9, [R1+0x124] ;  /* 0x0001240001097983 */ /* 0x000ea20000300800 */
[----:B---3--:R-:W-:-:S02]  /*27e30*/  IMAD.MOV.U32 R10, RZ, RZ, R7 ;  /* 0x000000ffff0a7224 */ /* 0x008fc400078e0007 */
[----:B------:R-:W-:Y:S01]  /*27e40*/  IMAD.MOV.U32 R11, RZ, RZ, R6 ;  /* 0x000000ffff0b7224 */ /* 0x000fe200078e0006 */
[----:B------:R-:W3:Y:S04]  /*27e50*/  LDL.LU R7, [R1+0x12e4] ;  /* 0x0012e40001077983 */ /* 0x000ee80000300800 */
[----:B------:R-:W3:Y:S04]  /*27e60*/  LDL.LU R6, [R1+0x12e0] ;  /* 0x0012e00001067983 */ /* 0x000ee80000300800 */
[----:B------:R-:W-:Y:S04]  /*27e70*/  STL.64 [R1+0x12b0], R10 ;  /* 0x0012b00a01007387 */ /* 0x000fe80000100a00 */
[----:B--2---:R0:W-:Y:S04]  /*27e80*/  STL.64 [R1+0x12a8], R8 ;  /* 0x0012a80801007387 */ /* 0x0041e80000100a00 */
[----:B0-----:R-:W2:Y:S04]  /*27e90*/  LDL.LU R8, [R1+0x130] ;  /* 0x0001300001087983 */ /* 0x001ea80000300800 */
[----:B------:R-:W2:Y:S04]  /*27ea0*/  LDL.LU R9, [R1+0x134] ;  /* 0x0001340001097983 */ /* 0x000ea80000300800 */
[----:B------:R-:W2:Y:S04]  /*27eb0*/  LDL.LU R10, [R1+0x138] ;  /* 0x00013800010a7983 */ /* 0x000ea80000300800 */
[----:B------:R-:W2:Y:S01]  /*27ec0*/  LDL.LU R11, [R1+0x13c] ;  /* 0x00013c00010b7983 */ /* 0x000ea20000300800 */
[----:B----4-:R-:W-:-:S15]  /*27ed0*/  HMMA.16816.F32.BF16 R24, R16, R4, R24 ;  /* 0x000000041018723c */ /* 0x010fde0000041818 */
[----:B------:R-:W-:-:S04]  /*27ee0*/  NOP ;  /* 0x0000000000007918 */ /* 0x000fc80000000000 */
[----:B------:R-:W-:Y:S02]  /*27ef0*/  IMAD.MOV.U32 R14, RZ, RZ, R24 ;  /* 0x000000ffff0e7224 */ /* 0x000fe400078e0018 */
[----:B------:R-:W-:Y:S01]  /*27f00*/  IMAD.MOV.U32 R15, RZ, RZ, R25 ;  /* 0x000000ffff0f7224 */ /* 0x000fe200078e0019 */
[----:B--2---:R-:W-:Y:S04]  /*27f10*/  STL.64 [R1+0x12c8], R10 ;  /* 0x0012c80a01007387 */ /* 0x004fe80000100a00 */
[----:B------:R3:W-:Y:S02]  /*27f20*/  STL.64 [R1+0x12c0], R8 ;  /* 0x0012c00801007387 */ /* 0x0007e40000100a00 */
[----:B---3--:R-:W-:Y:S02]  /*27f30*/  IMAD.MOV.U32 R8, RZ, RZ, R6 ;  /* 0x000000ffff087224 */ /* 0x008fe400078e0006 */
[----:B------:R-:W-:Y:S01]  /*27f40*/  IMAD.MOV.U32 R9, RZ, RZ, R7 ;  /* 0x000000ffff097224 */ /* 0x000fe200078e0007 */
[----:B------:R-:W2:Y:S04]  /*27f50*/  LDL.LU R6, [R1+0x12dc] ;  /* 0x0012dc0001067983 */ /* 0x000ea80000300800 */
[----:B------:R-:W2:Y:S04]  /*27f60*/  LDL.LU R7, [R1+0x12d8] ;  /* 0x0012d80001077983 */ /* 0x000ea80000300800 */
[----:B------:R-:W3:Y:S04]  /*27f70*/  LDL.LU R10, [R1+0x148] ;  /* 0x00014800010a7983 */ /* 0x000ee80000300800 */
[----:B------:R-:W3:Y:S04]  /*27f80*/  LDL.LU R11, [R1+0x14c] ;  /* 0x00014c00010b7983 */ /* 0x000ee80000300800 */
[----:B------:R-:W3:Y:S01]  /*27f90*/  LDL.LU.64 R24, [R1+0x12d0] ;  /* 0x0012d00001187983 */ /* 0x000ee20000300a00 */
[----:B------:R-:W-:-:S02]  /*27fa0*/  IMAD.MOV.U32 R21, RZ, RZ, R26 ;  /* 0x000000ffff157224 */ /* 0x000fc400078e001a */
[----:B------:R-:W-:Y:S02]  /*27fb0*/  IMAD.MOV.U32 R20, RZ, RZ, R27 ;  /* 0x000000ffff147224 */ /* 0x000fe400078e001b */
[C---:B---3--:R-:W-:Y:S01]  /*27fc0*/  HMMA.16816.F32.BF16 R24, R16.reuse, R24, R8 ;  /* 0x000000181018723c */ /* 0x048fe20000041808 */
[----:B--2---:R0:W-:Y:S04]  /*27fd0*/  STL.64 [R1+0x1230], R6 ;  /* 0x0012300601007387 */ /* 0x0041e80000100a00 */
[----:B------:R-:W2:Y:S04]  /*27fe0*/  LDL.LU R4, [R1+0x110] ;  /* 0x0001100001047983 */ /* 0x000ea80000300800 */
[----:B------:R-:W2:Y:S04]  /*27ff0*/  LDL.LU R5, [R1+0x114] ;  /* 0x0001140001057983 */ /* 0x000ea80000300800 */
[----:B0-----:R-:W2:Y:S04]  /*28000*/  LDL.LU R6, [R1+0x118] ;  /* 0x0001180001067983 */ /* 0x001ea80000300800 */
[----:B------:R-:W2:Y:S04]  /*28010*/  LDL.LU R7, [R1+0x11c] ;  /* 0x00011c0001077983 */ /* 0x000ea80000300800 */
[----:B------:R-:W3:Y:S04]  /*28020*/  LDL.LU.64 R10, [R1+0x12c8] ;  /* 0x0012c800010a7983 */ /* 0x000ee80000300a00 */
[----:B------:R-:W3:Y:S04]  /*28030*/  LDL.LU.64 R8, [R1+0x12c0] ;  /* 0x0012c00001087983 */ /* 0x000ee80000300a00 */
[----:B------:R0:W-:Y:S04]  /*28040*/  STL.64 [R1+0x140], R24 ;  /* 0x0001401801007387 */ /* 0x0001e80000100a00 */
[----:B------:R1:W-:Y:S04]  /*28050*/  STL.64 [R1+0x148], R26 ;  /* 0x0001481a01007387 */ /* 0x0003e80000100a00 */
[----:B0-----:R-:W3:Y:S02]  /*28060*/  LDL.LU.64 R24, [R1+0x12b8] ;  /* 0x0012b80001187983 */ /* 0x001ee40000300a00 */
[----:B---3--:R-:W-:Y:S02]  /*28070*/  HMMA.16816.F32.BF16 R16, R16, R24, R8 ;  /* 0x000000181010723c */ /* 0x008fe40000041808 */
[----:B------:R-:W3:Y:S04]  /*28080*/  LDL.LU.64 R10, [R1+0x12b0] ;  /* 0x0012b000010a7983 */ /* 0x000ee80000300a00 */
[----:B------:R-:W3:Y:S04]  /*28090*/  LDL.LU.64 R8, [R1+0x12a8] ;  /* 0x0012a80001087983 */ /* 0x000ee80000300a00 */
[----:B-1----:R-:W4:Y:S04]  /*280a0*/  LDL.LU.64 R26, [R1+0x12a0] ;  /* 0x0012a000011a7983 */ /* 0x002f280000300a00 */
[----:B------:R-:W2:Y:S05]  /*280b0*/  LDL.LU.64 R24, [R1+0x1298] ;  /* 0x0012980001187983 */ /* 0x000eaa0000300a00 */
[----:B------:R0:W-:Y:S04]  /*280c0*/  STL.64 [R1+0x130], R16 ;  /* 0x0001301001007387 */ /* 0x0001e80000100a00 */
[----:B------:R1:W-:Y:S01]  /*280d0*/  STL.64 [R1+0x138], R18 ;  /* 0x0001381201007387 */ /* 0x0003e20000100a00 */
[----:B0-----:R-:W-:-:S02]  /*280e0*/  IMAD.MOV.U32 R16, RZ, RZ, R14 ;  /* 0x000000ffff107224 */ /* 0x001fc400078e000e */
[----:B------:R-:W-:Y:S01]  /*280f0*/  IMAD.MOV.U32 R17, RZ, RZ, R15 ;  /* 0x000000ffff117224 */ /* 0x000fe200078e000f */
[----:B------:R-:W3:Y:S04]  /*28100*/  LDL.LU R14, [R1+0x1294] ;  /* 0x00129400010e7983 */ /* 0x000ee80000300800 */
[----:B------:R-:W3:Y:S01]  /*28110*/  LDL.LU R15, [R1+0x1290] ;  /* 0x00129000010f7983 */ /* 0x000ee20000300800 */
[----:B-1----:R-:W-:Y:S02]  /*28120*/  IMAD.MOV.U32 R18, RZ, RZ, R21 ;  /* 0x000000ffff127224 */ /* 0x002fe400078e0015 */
[----:B------:R-:W-:-:S05]  /*28130*/  IMAD.MOV.U32 R19, RZ, RZ, R20 ;  /* 0x000000ffff137224 */ /* 0x000fca00078e0014 */
[----:B------:R-:W-:Y:S04]  /*28140*/  STL.64 [R1+0x11a0], R18 ;  /* 0x0011a01201007387 */ /* 0x000fe80000100a00 */
[----:B------:R4:W-:Y:S02]  /*28150*/  STL.64 [R1+0x1198], R16 ;  /* 0x0011981001007387 */ /* 0x0009e40000100a00 */
[----:B----4-:R-:W-:Y:S02]  /*28160*/  IMAD.MOV.U32 R16, RZ, RZ, R26 ;  /* 0x000000ffff107224 */ /* 0x010fe400078e001a */
[----:B--2---:R-:W-:Y:S02]  /*28170*/  IMAD.MOV.U32 R18, RZ, RZ, R25 ;  /* 0x000000ffff127224 */ /* 0x004fe400078e0019 */
[----:B------:R-:W-:-:S02]  /*28180*/  IMAD.MOV.U32 R19, RZ, RZ, R24 ;  /* 0x000000ffff137224 */ /* 0x000fc400078e0018 */
[----:B------:R-:W-:Y:S01]  /*28190*/  IMAD.MOV.U32 R17, RZ, RZ, R27 ;  /* 0x000000ffff117224 */ /* 0x000fe200078e001b */
[----:B------:R-:W2:Y:S04]  /*281a0*/  LDL.LU R26, [R1+0x128c] ;  /* 0x00128c00011a7983 */ /* 0x000ea80000300800 */
[----:B------:R-:W2:Y:S04]  /*281b0*/  LDL.LU R27, [R1+0x1288] ;  /* 0x00128800011b7983 */ /* 0x000ea80000300800 */
[----:B------:R0:W-:Y:S04]  /*281c0*/  STL.64 [R1+0x11b0], R18 ;  /* 0x0011b01201007387 */ /* 0x0001e80000100a00 */
[----:B------:R1:W-:Y:S04]  /*281d0*/  STL.64 [R1+0x11a8], R16 ;  /* 0x0011a81001007387 */ /* 0x0003e80000100a00 */
[----:B0-----:R-:W4:Y:S04]  /*281e0*/  LDL.LU R18, [R1+0x8] ;  /* 0x0000080001127983 */ /* 0x001f280000300800 */
[----:B------:R-:W4:Y:S04]  /*281f0*/  LDL.LU R19, [R1+0xc] ;  /* 0x00000c0001137983 */ /* 0x000f280000300800 */
[----:B------:R-:W2:Y:S01]  /*28200*/  LDL R25, [R1+0x198] ;  /* 0x0001980001197983 */ /* 0x000ea20000100800 */
[----:B---3--:R-:W-:Y:S01]  /*28210*/  HMMA.16816.F32.BF16 R8, R12, R22, R8 ;  /* 0x000000160c08723c */ /* 0x008fe20000041808 */
[----:B-1----:R-:W-:-:S02]  /*28220*/  IMAD.MOV.U32 R17, RZ, RZ, R22 ;  /* 0x000000ffff117224 */ /* 0x002fc400078e0016 */
[----:B------:R-:W-:-:S15]  /*28230*/  IMAD.MOV.U32 R16, RZ, RZ, R23 ;  /* 0x000000ffff107224 */ /* 0x000fde00078e0017 */
[----:B------:R-:W-:Y:S01]  /*28240*/  NOP ;  /* 0x0000000000007918 */ /* 0x000fe20000000000 */
[----:B------:R-:W-:Y:S04]  /*28250*/  STL.64 [R1+0x120], R8 ;  /* 0x0001200801007387 */ /* 0x000fe80000100a00 */
[----:B------:R0:W-:Y:S04]  /*28260*/  STL.64 [R1+0x128], R10 ;  /* 0x0001280a01007387 */ /* 0x0001e80000100a00 */
[----:B0-----:R-:W3:Y:S04]  /*28270*/  LDL.LU.64 R10, [R1+0x1280] ;  /* 0x00128000010a7983 */ /* 0x001ee80000300a00 */
[----:B------:R-:W2:Y:S04]  /*28280*/  LDL.LU.64 R8, [R1+0x1278] ;  /* 0x0012780001087983 */ /* 0x000ea80000300a00 */
[----:B------:R-:W2:Y:S02]  /*28290*/  LDL.LU.64 R22, [R1+0x1270] ;  /* 0x0012700001167983 */ /* 0x000ea40000300a00 */
[----:B--2---:R-:W-:-:S15]  /*282a0*/  HMMA.16816.F32.BF16 R4, R12, R22, R4 ;  /* 0x000000160c04723c */ /* 0x004fde0000041804 */
[----:B------:R-:W-:-:S04]  /*282b0*/  NOP ;  /* 0x0000000000007918 */ /* 0x000fc80000000000 */
[----:B------:R0:W-:Y:S04]  /*282c0*/  STL.64 [R1+0x110], R4 ;  /* 0x0001100401007387 */ /* 0x0001e80000100a00 */
[----:B------:R-:W-:Y:S01]  /*282d0*/  STL.64 [R1+0x118], R6 ;  /* 0x0001180601007387 */ /* 0x000fe20000100a00 */
[----:B0-----:R-:W-:Y:S02]  /*282e0*/  IMAD.MOV.U32 R5, RZ, RZ, R22 ;  /* 0x000000ffff057224 */ /* 0x001fe400078e0016 */
[----:B------:R-:W-:Y:S02]  /*282f0*/  IMAD.MOV.U32 R4, RZ, RZ, R23 ;  /* 0x000000ffff047224 */ /* 0x000fe400078e0017 */
[----:B------:R-:W4:Y:S04]  /*28300*/  LDL.LU.64 R22, [R1+0x1268] ;  /* 0x0012680001167983 */ /* 0x000f280000300a00 */
[----:B------:R-:W4:Y:S02]  /*28310*/  LDL.LU.64 R20, [R1+0x1260] ;  /* 0x0012600001147983 */ /* 0x000f240000300a00 */
[----:B----4-:R-:W-:-:S15]  /*28320*/  HMMA.16816.F32.BF16 R20, R12, R18, R20 ;  /* 0x000000120c14723c */ /* 0x010fde0000041814 */
[----:B------:R-:W-:-:S04]  /*28330*/  NOP ;  /* 0x0000000000007918 */ /* 0x000fc80000000000 */
[----:B------:R-:W-:Y:S04]  /*28340*/  STL.64 [R1+0x100], R20 ;  /* 0x0001001401007387 */ /* 0x000fe80000100a00 */
[----:B------:R0:W-:Y:S04]  /*28350*/  STL.64 [R1+0x108], R22 ;  /* 0x0001081601007387 */ /* 0x0001e80000100a00 */
[----:B0-----:R-:W2:Y:S04]  /*28360*/  LDL.LU.64 R22, [R1+0x1258] ;  /* 0x0012580001167983 */ /* 0x001ea80000300a00 */
[----:B------:R-:W2:Y:S04]  /*28370*/  LDL.LU.64 R20, [R1+0x1250] ;  /* 0x0012500001147983 */ /* 0x000ea80000300a00 */
[----:B------:R0:W-:Y:S02]  /*28380*/  STL.64 [R1+0x11c8], R18 ;  /* 0x0011c81201007387 */ /* 0x0001e40000100a00 */
[----:B0-----:R-:W-:-:S02]  /*28390*/  IMAD.MOV.U32 R18, RZ, RZ, R5 ;  /* 0x000000ffff127224 */ /* 0x001fc400078e0005 */
[----:B------:R-:W-:-:S05]  /*283a0*/  IMAD.MOV.U32 R19, RZ, RZ, R4 ;  /* 0x000000ffff137224 */ /* 0x000fca00078e0004 */
[----:B------:R-:W-:Y:S01]  /*283b0*/  STL.64 [R1+0x11e0], R18 ;  /* 0x0011e01201007387 */ /* 0x000fe20000100a00 */
[----:B--2---:R-:W-:Y:S03]  /*283c0*/  HMMA.16816.F32.BF16 R4, R12, R26, R20 ;  /* 0x0000001a0c04723c */ /* 0x004fe60000041814 */
[----:B------:R-:W2:-:S15]  /*283d0*/  LDL.LU R20, [R1+0x90] ;  /* 0x0000900001147983 */ /* 0x000e9e0000300800 */
[----:B------:R-:W-:Y:S01]  /*283e0*/  NOP ;  /* 0x0000000000007918 */ /* 0x000fe20000000000 */
[----:B------:R-:W-:Y:S04]  /*283f0*/  STL.64 [R1+0x180], R4 ;  /* 0x0001800401007387 */ /* 0x000fe80000100a00 */
[----:B------:R-:W-:Y:S04]  /*28400*/  STL.64 [R1+0x188], R6 ;  /* 0x0001880601007387 */ /* 0x000fe80000100a00 */
[----:B------:R-:W2:Y:S04]  /*28410*/  LDL.LU R21, [R1+0x94] ;  /* 0x0000940001157983 */ /* 0x000ea80000300800 */
[----:B------:R-:W4:Y:S04]  /*28420*/  LDL.LU R22, [R1+0x98] ;  /* 0x0000980001167983 */ /* 0x000f280000300800 */
[----:B------:R-:W4:Y:S04]  /*28430*/  LDL.LU R23, [R1+0x9c] ;  /* 0x00009c0001177983 */ /* 0x000f280000300800 */
[----:B----4-:R0:W-:Y:S04]  /*28440*/  STL.64 [R1+0x1218], R22 ;  /* 0x0012181601007387 */ /* 0x0101e80000100a00 */
[----:B--2---:R1:W-:Y:S04]  /*28450*/  STL.64 [R1+0x1210], R20 ;  /* 0x0012101401007387 */ /* 0x0043e80000100a00 */
[----:B0-----:R-:W2:Y:S04]  /*28460*/  LDL R22, [R1+0xb8] ;  /* 0x0000b80001167983 */ /* 0x001ea80000100800 */
[----:B------:R-:W2:Y:S04]  /*28470*/  LDL R23, [R1+0xbc] ;  /* 0x0000bc0001177983 */ /* 0x000ea80000100800 */
[----:B------:R-:W4:Y:S04]  /*28480*/  LDL.LU R4, [R1+0xe0] ;  /* 0x0000e00001047983 */ /* 0x000f280000300800 */
[----:B------:R-:W4:Y:S04]  /*28490*/  LDL.LU R5, [R1+0xe4] ;  /* 0x0000e40001057983 */ /* 0x000f280000300800 */
[----:B------:R-:W4:Y:S04]  /*284a0*/  LDL.LU R6, [R1+0xe8] ;  /* 0x0000e80001067983 */ /* 0x000f280000300800 */
[----:B------:R-:W4:Y:S01]  /*284b0*/  LDL.LU R7, [R1+0xec] ;  /* 0x0000ec0001077983 */ /* 0x000f220000300800 */
[----:B------:R-:W-:-:S02]  /*284c0*/  IMAD.MOV.U32 R18, RZ, RZ, R17 ;  /* 0x000000ffff127224 */ /* 0x000fc400078e0011 */
[----:B------:R-:W-:Y:S01]  /*284d0*/  IMAD.MOV.U32 R19, RZ, RZ, R16 ;  /* 0x000000ffff137224 */ /* 0x000fe200078e0010 */
[----:B--2---:R0:W-:Y:S04]  /*284e0*/  STL.64 [R1+0x1228], R22 ;  /* 0x0012281601007387 */ /* 0x0041e80000100a00 */
[----:B-1----:R-:W2:Y:S04]  /*284f0*/  LDL.LU R20, [R1+0xd0] ;  /* 0x0000d00001147983 */ /* 0x002ea80000300800 */
[----:B------:R-:W2:Y:S04]  /*28500*/  LDL.LU R21, [R1+0xd4] ;  /* 0x0000d40001157983 */ /* 0x000ea80000300800 */
[----:B0-----:R-:W2:Y:S04]  /*28510*/  LDL.LU R22, [R1+0xd8] ;  /* 0x0000d80001167983 */ /* 0x001ea80000300800 */
[----:B------:R-:W2:Y:S04]  /*28520*/  LDL.LU R23, [R1+0xdc] ;  /* 0x0000dc0001177983 */ /* 0x000ea80000300800 */
[----:B------:R0:W-:Y:S04]  /*28530*/  STL.64 [R1+0x1208], R18 ;  /* 0x0012081201007387 */ /* 0x0001e80000100a00 */
[----:B0-----:R-:W2:Y:S01]  /*28540*/  LDL.64 R18, [R1+0xa8] ;  /* 0x0000a80001127983 */ /* 0x001ea20000100a00 */
[----:B------:R-:W-:-:S03]  /*28550*/  IMAD.MOV.U32 R24, RZ, RZ, R2 ;  /* 0x000000ffff187224 */ /* 0x000fc600078e0002 */
[----:B--2---:R0:W-:Y:S04]  /*28560*/  STL.64 [R1+0x1220], R18 ;  /* 0x0012201201007387 */ /* 0x0041e80000100a00 */
[----:B------:R-:W2:Y:S04]  /*28570*/  LDL.LU R16, [R1+0xc0] ;  /* 0x0000c00001107983 */ /* 0x000ea80000300800 */
[----:B------:R-:W2:Y:S04]  /*28580*/  LDL.LU R17, [R1+0xc4] ;  /* 0x0000c40001117983 */ /* 0x000ea80000300800 */
[----:B0-----:R-:W2:Y:S04]  /*28590*/  LDL.LU R18, [R1+0xc8] ;  /* 0x0000c80001127983 */ /* 0x001ea80000300800 */
[----:B------:R-:W2:Y:S04]  /*285a0*/  LDL.LU R19, [R1+0xcc] ;  /* 0x0000cc0001137983 */ /* 0x000ea80000300800 */
[----:B------:R-:W-:Y:S04]  /*285b0*/  STL.64 [R1+0x11c0], R26 ;  /* 0x0011c01a01007387 */ /* 0x000fe80000100a00 */
[----:B------:R0:W-:Y:S04]  /*285c0*/  STL [R1+0x11b8], R25 ;  /* 0x0011b81901007387 */ /* 0x0001e80000100800 */
[----:B------:R-:W2:Y:S01]  /*285d0*/  LDL.LU R2, [R1+0x1248] ;  /* 0x0012480001027983 */ /* 0x000ea20000300800 */
[----:B0-----:R-:W-:-:S02]  /*285e0*/  IMAD.MOV.U32 R25, RZ, RZ, R3 ;  /* 0x000000ffff197224 */ /* 0x001fc400078e0003 */
[----:B------:R-:W-:Y:S02]  /*285f0*/  IMAD.MOV.U32 R26, RZ, RZ, R28 ;  /* 0x000000ffff1a7224 */ /* 0x000fe400078e001c */
[----:B---3--:R-:W-:Y:S01]  /*28600*/  IMAD.MOV.U32 R27, RZ, RZ, R10 ;  /* 0x000000ffff1b7224 */ /* 0x008fe200078e000a */
[----:B------:R-:W3:Y:S04]  /*28610*/  LDL.LU R3, [R1+0x1244] ;  /* 0x0012440001037983 */ /* 0x000ee80000300800 */
[----:B------:R-:W2:Y:S04]  /*28620*/  LDL.LU R28, [R1+0x1240] ;  /* 0x00124000011c7983 */ /* 0x000ea80000300800 */
[----:B------:R-:W4:Y:S04]  /*28630*/  LDL.LU R10, [R1+0x123c] ;  /* 0x00123c00010a7983 */ /* 0x000f280000300800 */
[----:B------:R-:W-:Y:S04]  /*28640*/  STL.64 [R1+0x11d8], R26 ;  /* 0x0011d81a01007387 */ /* 0x000fe80000100a00 */
[----:B------:R0:W-:Y:S02]  /*28650*/  STL.64 [R1+0x11d0], R24 ;  /* 0x0011d01801007387 */ /* 0x0001e40000100a00 */
[----:B0-----:R-:W-:-:S02]  /*28660*/  IMAD.MOV.U32 R24, RZ, RZ, R11 ;  /* 0x000000ffff187224 */ /* 0x001fc400078e000b */
[----:B------:R-:W4:Y:S04]  /*28670*/  LDL.LU R11, [R1+0x1238] ;  /* 0x00123800010b7983 */ /* 0x000f280000300800 */
[----:B------:R-:W2:Y:S04]  /*28680*/  LDL.LU R25, [R1+0x74] ;  /* 0x0000740001197983 */ /* 0x000ea80000300800 */
[----:B------:R-:W2:Y:S01]  /*28690*/  LDL.LU R26, [R1+0x78] ;  /* 0x00007800011a7983 */ /* 0x000ea20000300800 */
[----:B------:R-:W-:Y:S01]  /*286a0*/  IMAD.MOV.U32 R27, RZ, RZ, R29 ;  /* 0x000000ffff1b7224 */ /* 0x000fe200078e001d */
[C---:B----4-:R-:W-:Y:S04]  /*286b0*/  HMMA.16816.F32.BF16 R4, R12.reuse, R10, R4 ;  /* 0x0000000a0c04723c */ /* 0x050fe80000041804 */
[----:B--2---:R-:W-:Y:S04]  /*286c0*/  STL.64 [R1+0x11f0], R26 ;  /* 0x0011f01a01007387 */ /* 0x004fe80000100a00 */
[----:B------:R-:W-:Y:S11]  /*286d0*/  STL.64 [R1+0x11e8], R24 ;  /* 0x0011e81801007387 */ /* 0x000ff60000100a00 */
[----:B------:R-:W-:Y:S04]  /*286e0*/  STL.64 [R1+0x170], R4 ;  /* 0x0001700401007387 */ /* 0x000fe80000100a00 */
[----:B------:R0:W-:Y:S04]  /*286f0*/  STL.64 [R1+0x178], R6 ;  /* 0x0001780601007387 */ /* 0x0001e80000100a00 */
[----:B0-----:R-:W2:Y:S02]  /*28700*/  LDL.LU.64 R6, [R1+0x1230] ;  /* 0x0012300001067983 */ /* 0x001ea40000300a00 */
[----:B--2---:R-:W-:-:S15]  /*28710*/  HMMA.16816.F32.BF16 R20, R12, R6, R20 ;  /* 0x000000060c14723c */ /* 0x004fde0000041814 */
[----:B------:R-:W-:-:S04]  /*28720*/  NOP ;  /* 0x0000000000007918 */ /* 0x000fc80000000000 */
[----:B------:R-:W-:Y:S04]  /*28730*/  STL.64 [R1+0x160], R20 ;  /* 0x0001601401007387 */ /* 0x000fe80000100a00 */
[----:B------:R0:W-:Y:S01]  /*28740*/  STL [R1+0x168], R22 ;  /* 0x0001681601007387 */ /* 0x0001e20000100800 */
[----:B------:R-:W-:-:S03]  /*28750*/  IMAD.MOV.U32 R29, RZ, RZ, R23 ;  /* 0x000000ffff1d7224 */ /* 0x000fc600078e0017 */
[----:B0-----:R-:W2:Y:S01]  /*28760*/  LDL.LU.64 R22, [R1+0x1228] ;  /* 0x0012280001167983 */ /* 0x001ea20000300a00 */
[----:B------:R-:W-:Y:S02]  /*28770*/  IMAD.MOV.U32 R26, RZ, RZ, R2 ;  /* 0x000000ffff1a7224 */ /* 0x000fe400078e0002 */
[----:B------:R-:W-:Y:S01]  /*28780*/  IMAD.MOV.U32 R27, RZ, RZ, R0 ;  /* 0x000000ffff1b7224 */ /* 0x000fe200078e0000 */
[----:B------:R0:W-:Y:S01]  /*28790*/  STL [R1+0x1190], R29 ;  /* 0x0011901d01007387 */ /* 0x0001e20000100800 */
[----:B------:R-:W-:Y:S02]  /*287a0*/  IMAD.MOV.U32 R24, RZ, RZ, R28 ;  /* 0x000000ffff187224 */ /* 0x000fe400078e001c */
[----:B---3--:R-:W-:Y:S01]  /*287b0*/  IMAD.MOV.U32 R25, RZ, RZ, R3 ;  /* 0x000000ffff197224 */ /* 0x008fe200078e0003 */
[----:B--2---:R-:W-:Y:S01]  /*287c0*/  HMMA.16816.F32.BF16 R20, R12, R22, R16 ;  /* 0x000000160c14723c */ /* 0x004fe20000041810 */
[----:B------:R-:W0:-:S15]  /*287d0*/  LDL.LU.64 R18, [R1+0x1220] ;  /* 0x0012200001127983 */ /* 0x000e1e0000300a00 */
[----:B------:R-:W-:-:S03]  /*287e0*/  NOP ;  /* 0x0000000000007918 */ /* 0x000fc60000000000 */
[----:B------:R-:W-:Y:S02]  /*287f0*/  IMAD.MOV.U32 R2, RZ, RZ, R22 ;  /* 0x000000ffff027224 */ /* 0x000fe400078e0016 */
[----:B------:R-:W-:Y:S02]  /*28800*/  IMAD.MOV.U32 R0, RZ, RZ, R23 ;  /* 0x000000ffff007224 */ /* 0x000fe400078e0017 */
[----:B------:R-:W-:Y:S02]  /*28810*/  IMAD.MOV.U32 R28, RZ, RZ, R20 ;  /* 0x000000ffff1c7224 */ /* 0x000fe400078e0014 */
[----:B------:R-:W-:Y:S01]  /*28820*/  IMAD.MOV.U32 R3, RZ, RZ, R21 ;  /* 0x000000ffff037224 */ /* 0x000fe200078e0015 */
[----:B------:R-:W2:Y:S04]  /*28830*/  LDL.LU.64 R22, [R1+0x1218] ;  /* 0x0012180001167983 */ /* 0x000ea80000300a00 */
[----:B------:R-:W2:Y:S01]  /*28840*/  LDL.LU.64 R20, [R1+0x1210] ;  /* 0x0012100001147983 */ /* 0x000ea20000300a00 */
[----:B0-----:R-:W-:Y:S01]  /*28850*/  IMAD.MOV.U32 R29, RZ, RZ, R19 ;  /* 0x000000ffff1d7224 */ /* 0x001fe200078e0013 */
[----:B--2---:R-:W-:Y:S02]  /*28860*/  HMMA.16816.F32.BF16 R20, R12, R18, R20 ;  /* 0x000000120c14723c */ /* 0x004fe40000041814 */
[----:B------:R-:W2:-:S15]  /*28870*/  LDL.LU.64 R18, [R1+0x1208] ;  /* 0x0012080001127983 */ /* 0x000e9e0000300a00 */
[----:B------:R-:W-:Y:S02]  /*28880*/  NOP ;  /* 0x0000000000007918 */ /* 0x000fe40000000000 */
[----:B------:R-:W-:Y:S02]  /*28890*/  IMAD.MOV.U32 R13, RZ, RZ, R22 ;  /* 0x000000ffff0d7224 */ /* 0x000fe400078e0016 */
[----:B------:R-:W-:Y:S02]  /*288a0*/  IMAD.MOV.U32 R12, RZ, RZ, R23 ;  /* 0x000000ffff0c7224 */ /* 0x000fe400078e0017 */
[----:B------:R-:W-:Y:S02]  /*288b0*/  IMAD.MOV.U32 R15, RZ, RZ, R20 ;  /* 0x000000ffff0f7224 */ /* 0x000fe400078e0014 */
[----:B------:R-:W-:Y:S01]  /*288c0*/  IMAD.MOV.U32 R14, RZ, RZ, R21 ;  /* 0x000000ffff0e7224 */ /* 0x000fe200078e0015 */
[----:B------:R-:W2:Y:S04]  /*288d0*/  LDL.LU.64 R22, [R1+0x1200] ;  /* 0x0012000001167983 */ /* 0x000ea80000300a00 */
[----:B------:R-:W2:Y:S04]  /*288e0*/  LDL.LU.64 R20, [R1+0x11f8] ;  /* 0x0011f80001147983 */ /* 0x000ea80000300a00 */
[----:B------:R-:W-:Y:S04]  /*288f0*/  STL.64 [R1+0x10c8], R14 ;  /* 0x0010c80e01007387 */ /* 0x000fe80000100a00 */
[----:B------:R0:W-:Y:S04]  /*28900*/  STL.64 [R1+0x10c0], R12 ;  /* 0x0010c00c01007387 */ /* 0x0001e80000100a00 */
[----:B0-----:R-:W3:Y:S04]  /*28910*/  LDL.LU R12, [R1+0x40] ;  /* 0x00004000010c7983 */ /* 0x001ee80000300800 */
[----:B------:R-:W3:Y:S01]  /*28920*/  LDL.LU R13, [R1+0x44] ;  /* 0x00004400010d7983 */ /* 0x000ee20000300800 */
        /* <DEDUP_REMOVED lines=8> */
[----:B------:R-:W2:-:S13]  /*289b0*/  LDL.LU.64 R24, [R1+0x11d0] ;  /* 0x0011d00001187983 */ /* 0x000e9a0000300a00 */
        /* <DEDUP_REMOVED lines=11> */
[----:B------:R-:W-:Y:S01]  /*28a70*/  IMAD.MOV.U32 R15, RZ, RZ, R8 ;  /* 0x000000ffff0f7224 */ /* 0x000fe200078e0008 */
[----:B--2---:R-:W-:-:S15]  /*28a80*/  HMMA.16816.F32.BF16 R16, R20, R26, R16 ;  /* 0x0000001a1410723c */ /* 0x004fde0000041810 */
[----:B------:R-:W-:-:S04]  /*28a90*/  NOP ;  /* 0x0000000000007918 */ /* 0x000fc80000000000 */
[----:B------:R-:W-:Y:S04]  /*28aa0*/  STL.64 [R1+0x50], R16 ;  /* 0x0000501001007387 */ /* 0x000fe80000100a00 */
[----:B------:R0:W-:Y:S04]  /*28ab0*/  STL.64 [R1+0x58], R18 ;  /* 0x0000581201007387 */ /* 0x0001e80000100a00 */
[----:B0-----:R-:W2:Y:S04]  /*28ac0*/  LDL.LU.64 R18, [R1+0x11a0] ;  /* 0x0011a00001127983 */ /* 0x001ea80000300a00 */
[----:B------:R-:W2:Y:S01]  /*28ad0*/  LDL.LU.64 R16, [R1+0x1198] ;  /* 0x0011980001107983 */ /* 0x000ea20000300a00 */
[----:B---3--:R-:W-:Y:S03]  /*28ae0*/  HMMA.16816.F32.BF16 R8, R20, R10, R12 ;  /* 0x0000000a1408723c */ /* 0x008fe6000004180c */
[----:B------:R0:W-:-:S15]  /*28af0*/  STL.64 [R1+0x1188], R22 ;  /* 0x0011881601007387 */ /* 0x0001de0000100a00 */
[----:B------:R-:W-:Y:S01]  /*28b00*/  NOP ;  /* 0x0000000000007918 */ /* 0x000fe20000000000 */
[----:B------:R-:W-:Y:S04]  /*28b10*/  STL.64 [R1+0x40], R8 ;  /* 0x0000400801007387 */ /* 0x000fe80000100a00 */
[----:B------:R-:W-:Y:S01]  /*28b20*/  STL.64 [R1+0x48], R10 ;  /* 0x0000480a01007387 */ /* 0x000fe20000100a00 */
[----:B--2---:R-:W-:Y:S03]  /*28b30*/  HMMA.16816.F32.BF16 R4, R20, R6, R16 ;  /* 0x000000061404723c */ /* 0x004fe60000041810 */
[----:B0-----:R-:W2:Y:S04]  /*28b40*/  LDL R23, [R1+0x190] ;  /* 0x0001900001177983 */ /* 0x001ea80000100800 */
[----:B----4-:R-:W0:-:S12]  /*28b50*/  LDSM.16.MT88.4 R16, [R25+UR5+0x21000] ;  /* 0x021000051910783b */ /* 0x010e180008004200 */
[----:B------:R-:W-:Y:S04]  /*28b60*/  STL.64 [R1+0x30], R4 ;  /* 0x0000300401007387 */ /* 0x000fe80000100a00 */
[----:B------:R-:W-:Y:S04]  /*28b70*/  STL.64 [R1+0x38], R6 ;  /* 0x0000380601007387 */ /* 0x000fe80000100a00 */
[----:B------:R-:W-:Y:S04]  /*28b80*/  STL.64 [R1+0x1180], R20 ;  /* 0x0011801401007387 */ /* 0x000fe80000100a00 */
[----:B0-----:R-:W-:Y:S04]  /*28b90*/  STL.64 [R1+0x1158], R18 ;  /* 0x0011581201007387 */ /* 0x001fe80000100a00 */
[----:B------:R-:W-:Y:S04]  /*28ba0*/  STL.64 [R1+0x1150], R16 ;  /* 0x0011501001007387 */ /* 0x000fe80000100a00 */
[----:B--2---:R-:W0:Y:S04]  /*28bb0*/  LDSM.16.M88.4 R4, [R23+UR5+0x80] ;  /* 0x000080051704783b */ /* 0x004e280008000200 */
[----:B------:R-:W1:Y:S04]  /*28bc0*/  LDSM.16.M88.4 R8, [R23+UR5+0x4080] ;  /* 0x004080051708783b */ /* 0x000e680008000200 */
[----:B------:R-:W-:Y:S04]  /*28bd0*/  LDSM.16.M88.4 R24, [R23+UR5+0xc080] ;  /* 0x00c080051718783b */ /* 0x000fe80008000200 */
[----:B0-----:R-:W-:Y:S01]  /*28be0*/  STL.64 [R1+0x20], R4 ;  /* 0x0000200401007387 */ /* 0x001fe20000100a00 */
[----:B------:R-:W-:-:S03]  /*28bf0*/  IMAD.MOV.U32 R13, RZ, RZ, R4 ;  /* 0x000000ffff0d7224 */ /* 0x000fc600078e0004 */
[----:B------:R-:W-:Y:S01]  /*28c00*/  STL.64 [R1+0x28], R6 ;  /* 0x0000280601007387 */ /* 0x000fe20000100a00 */
[----:B------:R-:W-:-:S03]  /*28c10*/  IMAD.MOV.U32 R12, RZ, RZ, R5 ;  /* 0x000000ffff0c7224 */ /* 0x000fc600078e0005 */
[----:B------:R-:W0:Y:S04]  /*28c20*/  LDSM.16.M88.4 R4, [R23+UR5+0x8080] ;  /* 0x008080051704783b */ /* 0x000e280008000200 */
[----:B-1----:R-:W-:Y:S04]  /*28c30*/  STL.64 [R1+0x10], R8 ;  /* 0x0000100801007387 */ /* 0x002fe80000100a00 */
[----:B------:R-:W-:Y:S04]  /*28c40*/  STL.64 [R1+0x18], R10 ;  /* 0x0000180a01007387 */ /* 0x000fe80000100a00 */
[----:B------:R-:W-:Y:S04]  /*28c50*/  LDSM.16.M88.4 R8, [R23+UR5+0x14080] ;  /* 0x014080051708783b */ /* 0x000fe80008000200 */
[----:B0-----:R-:W-:Y:S01]  /*28c60*/  STL.64 [R1], R4 ;  /* 0x0000000401007387 */ /* 0x001fe20000100a00 */
[----:B------:R-:W-:-:S03]  /*28c70*/  IMAD.MOV.U32 R15, RZ, RZ, R4 ;  /* 0x000000ffff0f7224 */ /* 0x000fc600078e0004 */
[----:B------:R-:W-:Y:S01]  /*28c80*/  STL.64 [R1+0x8], R6 ;  /* 0x0000080601007387 */ /* 0x000fe20000100a00 */
[----:B------:R-:W-:-:S03]  /*28c90*/  IMAD.MOV.U32 R14, RZ, RZ, R5 ;  /* 0x000000ffff0e7224 */ /* 0x000fc600078e0005 */
[----:B------:R-:W0:Y:S04]  /*28ca0*/  LDSM.16.M88.4 R4, [R23+UR5+0x10080] ;  /* 0x010080051704783b */ /* 0x000e280008000200 */
[----:B------:R-:W-:Y:S04]  /*28cb0*/  STL [R1+0x104c], R26 ;  /* 0x00104c1a01007387 */ /* 0x000fe80000100800 */
[----:B------:R-:W-:Y:S04]  /*28cc0*/  STL [R1+0x1048], R27 ;  /* 0x0010481b01007387 */ /* 0x000fe80000100800 */
[----:B0-----:R-:W-:Y:S04]  /*28cd0*/  STL [R1+0xfd4], R6 ;  /* 0x000fd40601007387 */ /* 0x001fe80000100800 */
[----:B------:R-:W-:Y:S04]  /*28ce0*/  STL [R1+0xfd0], R7 ;  /* 0x000fd00701007387 */ /* 0x000fe80000100800 */
[----:B------:R-:W-:Y:S04]  /*28cf0*/  STL.64 [R1+0x1138], R4 ;  /* 0x0011380401007387 */ /* 0x000fe80000100a00 */
[----:B------:R-:W-:Y:S04]  /*28d00*/  STL.64 [R1+0x10e8], R10 ;  /* 0x0010e80a01007387 */ /* 0x000fe80000100a00 */
[----:B------:R0:W-:Y:S04]  /*28d10*/  STL.64 [R1+0x10e0], R8 ;  /* 0x0010e00801007387 */ /* 0x0001e80000100a00 */
[----:B0-----:R-:W2:Y:S04]  /*28d20*/  LDL.LU R8, [R1+0x170] ;  /* 0x0001700001087983 */ /* 0x001ea80000300800 */
[----:B------:R-:W2:Y:S04]  /*28d30*/  LDL.LU R9, [R1+0x174] ;  /* 0x0001740001097983 */ /* 0x000ea80000300800 */
[----:B------:R-:W3:Y:S04]  /*28d40*/  LDL.LU R10, [R1+0x178] ;  /* 0x00017800010a7983 */ /* 0x000ee80000300800 */
[----:B------:R-:W3:Y:S04]  /*28d50*/  LDL.LU R11, [R1+0x17c] ;  /* 0x00017c00010b7983 */ /* 0x000ee80000300800 */
[----:B---3--:R-:W-:Y:S04]  /*28d60*/  STL.64 [R1+0x10f8], R10 ;  /* 0x0010f80a01007387 */ /* 0x008fe80000100a00 */
[----:B--2---:R0:W-:Y:S04]  /*28d70*/  STL.64 [R1+0x10f0], R8 ;  /* 0x0010f00801007387 */ /* 0x0041e80000100a00 */
[----:B0-----:R-:W2:Y:S04]  /*28d80*/  LDL.LU R8, [R1+0x180] ;  /* 0x0001800001087983 */ /* 0x001ea80000300800 */
[----:B------:R-:W2:Y:S04]  /*28d90*/  LDL.LU R9, [R1+0x184] ;  /* 0x0001840001097983 */ /* 0x000ea80000300800 */
[----:B------:R-:W3:Y:S04]  /*28da0*/  LDL.LU R10, [R1+0x188] ;  /* 0x00018800010a7983 */ /* 0x000ee80000300800 */
[----:B------:R-:W3:Y:S04]  /*28db0*/  LDL.LU R11, [R1+0x18c] ;  /* 0x00018c00010b7983 */ /* 0x000ee80000300800 */
[----:B------:R-:W4:Y:S01]  /*28dc0*/  LDL.LU R18, [R1+0xa8] ;  /* 0x0000a80001127983 */ /* 0x000f220000300800 */
[----:B------:R-:W-:-:S03]  /*28dd0*/  IMAD.MOV.U32 R19, RZ, RZ, R29 ;  /* 0x000000ffff137224 */ /* 0x000fc600078e001d */
[----:B------:R-:W2:Y:S01]  /*28de0*/  LDL.LU R29, [R1+0x1190] ;  /* 0x00119000011d7983 */ /* 0x000ea20000300800 */
[----:B------:R-:W-:Y:S02]  /*28df0*/  IMAD.MOV.U32 R4, RZ, RZ, R13 ;  /* 0x000000ffff047224 */ /* 0x000fe400078e000d */
[----:B------:R-:W-:Y:S01]  /*28e00*/  IMAD.MOV.U32 R5, RZ, RZ, R12 ;  /* 0x000000ffff057224 */ /* 0x000fe200078e000c */
[----:B----4-:R0:W-:Y:S04]  /*28e10*/  STL.64 [R1+0x1168], R18 ;  /* 0x0011681201007387 */ /* 0x0101e80000100a00 */
[----:B---3--:R-:W-:Y:S04]  /*28e20*/  STL.64 [R1+0x1108], R10 ;  /* 0x0011080a01007387 */ /* 0x008fe80000100a00 */
[----:B--2---:R-:W-:Y:S04]  /*28e30*/  STL.64 [R1+0x1100], R8 ;  /* 0x0011000801007387 */ /* 0x004fe80000100a00 */
[----:B0-----:R-:W2:Y:S04]  /*28e40*/  LDL.LU R18, [R1+0xb8] ;  /* 0x0000b80001127983 */ /* 0x001ea80000300800 */
[----:B------:R-:W2:Y:S04]  /*28e50*/  LDL.LU R19, [R1+0xbc] ;  /* 0x0000bc0001137983 */ /* 0x000ea80000300800 */
[----:B------:R0:W-:Y:S04]  /*28e60*/  STL.64 [R1+0x1160], R4 ;  /* 0x0011600401007387 */ /* 0x0001e80000100a00 */
[----:B0-----:R-:W3:Y:S04]  /*28e70*/  LDL.LU R4, [R1+0x130] ;  /* 0x0001300001047983 */ /* 0x001ee80000300800 */
[----:B------:R-:W3:Y:S04]  /*28e80*/  LDL.LU R5, [R1+0x134] ;  /* 0x0001340001057983 */ /* 0x000ee80000300800 */
[----:B------:R-:W4:Y:S04]  /*28e90*/  LDL.LU R6, [R1+0x138] ;  /* 0x0001380001067983 */ /* 0x000f280000300800 */
[----:B------:R-:W4:Y:S01]  /*28ea0*/  LDL.LU R7, [R1+0x13c] ;  /* 0x00013c0001077983 */ /* 0x000f220000300800 */
[----:B------:R-:W-:-:S02]  /*28eb0*/  IMAD.MOV.U32 R8, RZ, RZ, R15 ;  /* 0x000000ffff087224 */ /* 0x000fc400078e000f */
[----:B------:R-:W-:Y:S02]  /*28ec0*/  IMAD.MOV.U32 R9, RZ, RZ, R14 ;  /* 0x000000ffff097224 */ /* 0x000fe400078e000e */
[----:B------:R-:W-:Y:S04]  /*28ed0*/  LDSM.16.M88.4 R12, [R23+UR5+0x18080] ;  /* 0x01808005170c783b */ /* 0x000fe80008000200 */
[----:B------:R-:W0:Y:S04]  /*28ee0*/  LDSM.16.M88.4 R20, [R23+UR5+0x1c080] ;  /* 0x01c080051714783b */ /* 0x000e280008000200 */
[----:B----4-:R-:W-:Y:S04]  /*28ef0*/  STL.64 [R1+0x1178], R6 ;  /* 0x0011780601007387 */ /* 0x010fe80000100a00 */
[----:B---3--:R1:W-:Y:S04]  /*28f00*/  STL.64 [R1+0x1170], R4 ;  /* 0x0011700401007387 */ /* 0x0083e80000100a00 */
[----:B-1----:R-:W2:Y:S04]  /*28f10*/  LDL.LU R4, [R1+0x140] ;  /* 0x0001400001047983 */ /* 0x002ea80000300800 */
[----:B------:R-:W2:Y:S04]  /*28f20*/  LDL.LU R5, [R1+0x144] ;  /* 0x0001440001057983 */ /* 0x000ea80000300800 */
[----:B------:R-:W2:Y:S04]  /*28f30*/  LDL.LU R6, [R1+0x148] ;  /* 0x0001480001067983 */ /* 0x000ea80000300800 */
[----:B------:R-:W2:Y:S04]  /*28f40*/  LDL.LU R7, [R1+0x14c] ;  /* 0x00014c0001077983 */ /* 0x000ea80000300800 */
[----:B------:R1:W-:Y:S04]  /*28f50*/  STL.64 [R1+0x1120], R8 ;  /* 0x0011200801007387 */ /* 0x0003e80000100a00 */
[----:B-1----:R-:W3:Y:S04]  /*28f60*/  LDL.LU R8, [R1+0x110] ;  /* 0x0001100001087983 */ /* 0x002ee80000300800 */
[----:B------:R-:W3:Y:S04]  /*28f70*/  LDL.LU R9, [R1+0x114] ;  /* 0x0001140001097983 */ /* 0x000ee80000300800 */
[----:B------:R-:W4:Y:S04]  /*28f80*/  LDL.LU R10, [R1+0x118] ;  /* 0x00011800010a7983 */ /* 0x000f280000300800 */
[----:B------:R-:W4:Y:S01]  /*28f90*/  LDL.LU R11, [R1+0x11c] ;  /* 0x00011c00010b7983 */ /* 0x000f220000300800 */
[----:B0-----:R-:W-:-:S02]  /*28fa0*/  IMAD.MOV.U32 R27, RZ, RZ, R20 ;  /* 0x000000ffff1b7224 */ /* 0x001fc400078e0014 */
[----:B------:R-:W-:Y:S01]  /*28fb0*/  IMAD.MOV.U32 R26, RZ, RZ, R21 ;  /* 0x000000ffff1a7224 */ /* 0x000fe200078e0015 */
[----:B----4-:R-:W-:Y:S04]  /*28fc0*/  STL.64 [R1+0x1148], R10 ;  /* 0x0011480a01007387 */ /* 0x010fe80000100a00 */
[----:B---3--:R0:W-:Y:S04]  /*28fd0*/  STL.64 [R1+0x1140], R8 ;  /* 0x0011400801007387 */ /* 0x0081e80000100a00 */
[----:B0-----:R-:W3:Y:S04]  /*28fe0*/  LDL.LU R8, [R1+0x120] ;  /* 0x0001200001087983 */ /* 0x001ee80000300800 */
[----:B------:R-:W3:Y:S04]  /*28ff0*/  LDL.LU R9, [R1+0x124] ;  /* 0x0001240001097983 */ /* 0x000ee80000300800 */
[----:B------:R-:W3:Y:S04]  /*29000*/  LDL.LU R10, [R1+0x128] ;  /* 0x00012800010a7983 */ /* 0x000ee80000300800 */
[----:B------:R-:W3:Y:S04]  /*29010*/  LDL.LU R11, [R1+0x12c] ;  /* 0x00012c00010b7983 */ /* 0x000ee80000300800 */
[----:B------:R-:W-:Y:S04]  /*29020*/  STL.64 [R1+0xe0], R20 ;  /* 0x0000e01401007387 */ /* 0x000fe80000100a00 */
[----:B------:R0:W-:Y:S04]  /*29030*/  STL.64 [R1+0xe8], R22 ;  /* 0x0000e81601007387 */ /* 0x0001e80000100a00 */
[----:B0-----:R-:W2:Y:S04]  /*29040*/  LDL.LU.64 R22, [R1+0x1188] ;  /* 0x0011880001167983 */ /* 0x001ea80000300a00 */
[----:B------:R-:W2:Y:S04]  /*29050*/  LDL.LU.64 R20, [R1+0x1180] ;  /* 0x0011800001147983 */ /* 0x000ea80000300a00 */
[----:B------:R-:W-:Y:S04]  /*29060*/  STL.64 [R1+0x1118], R26 ;  /* 0x0011181a01007387 */ /* 0x000fe80000100a00 */
[----:B------:R0:W-:Y:S04]  /*29070*/  STL.64 [R1+0x1110], R24 ;  /* 0x0011101801007387 */ /* 0x0001e80000100a00 */
[----:B0-----:R-:W4:Y:S04]  /*29080*/  LDL.LU R24, [R1+0x100] ;  /* 0x0001000001187983 */ /* 0x001f280000300800 */
[----:B------:R-:W4:Y:S04]  /*29090*/  LDL.LU R25, [R1+0x104] ;  /* 0x0001040001197983 */ /* 0x000f280000300800 */
[----:B------:R-:W3:Y:S04]  /*290a0*/  LDL.LU R26, [R1+0x108] ;  /* 0x00010800011a7983 */ /* 0x000ee80000300800 */
[----:B------:R-:W3:Y:S01]  /*290b0*/  LDL.LU R27, [R1+0x10c] ;  /* 0x00010c00011b7983 */ /* 0x000ee20000300800 */
[C---:B--2---:R-:W-:Y:S03]  /*290c0*/  HMMA.16816.F32.BF16 R16, R20.reuse, R18, R4 ;  /* 0x000000121410723c */ /* 0x044fe60000041804 */
[----:B---3--:R-:W-:Y:S04]  /*290d0*/  STL.64 [R1+0x1130], R26 ;  /* 0x0011301a01007387 */ /* 0x008fe80000100a00 */
[----:B----4-:R0:W-:Y:S04]  /*290e0*/  STL.64 [R1+0x1128], R24 ;  /* 0x0011281801007387 */ /* 0x0101e80000100a00 */
[----:B0-----:R-:W2:Y:S04]  /*290f0*/  LDL.LU.64 R24, [R1+0x10] ;  /* 0x0000100001187983 */ /* 0x001ea80000300a00 */
[----:B------:R-:W3:Y:S04]  /*29100*/  LDL.LU.64 R6, [R1+0x1178] ;  /* 0x0011780001067983 */ /* 0x000ee80000300a00 */
[----:B------:R-:W3:Y:S04]  /*29110*/  LDL.LU.64 R4, [R1+0x1170] ;  /* 0x0011700001047983 */ /* 0x000ee80000300a00 */
[----:B------:R-:W-:Y:S04]  /*29120*/  STL.64 [R1+0x140], R16 ;  /* 0x0001401001007387 */ /* 0x000fe80000100a00 */
[----:B------:R0:W-:Y:S04]  /*29130*/  STL.64 [R1+0x148], R18 ;  /* 0x0001481201007387 */ /* 0x0001e80000100a00 */
[----:B0-----:R-:W3:Y:S02]  /*29140*/  LDL.LU.64 R18, [R1+0x1168] ;  /* 0x0011680001127983 */ /* 0x001ee40000300a00 */
[----:B---3--:R-:W-:Y:S02]  /*29150*/  HMMA.16816.F32.BF16 R20, R20, R18, R4 ;  /* 0x000000121414723c */ /* 0x008fe40000041804 */
[----:B------:R-:W3:Y:S04]  /*29160*/  LDL.LU.64 R4, [R1+0x1160] ;  /* 0x0011600001047983 */ /* 0x000ee80000300a00 */
[----:B------:R-:W3:Y:S04]  /*29170*/  LDL.LU.64 R18, [R1+0x1158] ;  /* 0x0011580001127983 */ /* 0x000ee80000300a00 */
[----:B------:R-:W3:Y:S04]  /*29180*/  LDL.LU.64 R16, [R1+0x1150] ;  /* 0x0011500001107983 */ /* 0x000ee80000300a00 */
[----:B------:R-:W-:Y:S04]  /*29190*/  STL.64 [R1+0xf8], R14 ;  /* 0x0000f80e01007387 */ /* 0x000fe80000100a00 */
[----:B------:R0:W-:Y:S04]  /*291a0*/  STL.64 [R1+0x10d8], R12 ;  /* 0x0010d80c01007387 */ /* 0x0001e80000100a00 */
[----:B------:R-:W-:Y:S04]  /*291b0*/  STL.64 [R1+0x130], R20 ;  /* 0x0001301401007387 */ /* 0x000fe80000100a00 */
[----:B------:R1:W-:Y:S04]  /*291c0*/  STL.64 [R1+0x138], R22 ;  /* 0x0001381601007387 */ /* 0x0003e80000100a00 */
[----:B0-----:R-:W4:Y:S04]  /*291d0*/  LDL.LU R12, [R1+0x160] ;  /* 0x00016000010c7983 */ /* 0x001f280000300800 */
[----:B------:R-:W4:Y:S04]  /*291e0*/  LDL.LU R13, [R1+0x164] ;  /* 0x00016400010d7983 */ /* 0x000f280000300800 */
[----:B------:R-:W4:Y:S04]  /*291f0*/  LDL.LU R14, [R1+0x168] ;  /* 0x00016800010e7983 */ /* 0x000f280000300800 */
[----:B-1----:R-:W2:Y:S01]  /*29200*/  LDL R23, [R1+0x198] ;  /* 0x0001980001177983 */ /* 0x002ea20000100800 */
[----:B---3--:R-:W-:Y:S03]  /*29210*/  HMMA.16816.F32.BF16 R4, R16, R4, R8 ;  /* 0x000000041004723c */ /* 0x008fe60000041808 */
[----:B--2---:R-:W-:Y:S04]  /*29220*/  STL [R1+0x10d0], R23 ;  /* 0x0010d01701007387 */ /* 0x004fe80000100800 */
[----:B------:R-:W2:Y:S04]  /*29230*/  LDL.LU.64 R10, [R1+0x1148] ;  /* 0x00114800010a7983 */ /* 0x000ea80000300a00 */
[----:B------:R-:W2:Y:S08]  /*29240*/  LDL.LU.64 R8, [R1+0x1140] ;  /* 0x0011400001087983 */ /* 0x000eb00000300a00 */
[----:B------:R0:W-:Y:S04]  /*29250*/  STL.64 [R1+0x120], R4 ;  /* 0x0001200401007387 */ /* 0x0001e80000100a00 */
[----:B------:R1:W-:Y:S04]  /*29260*/  STL.64 [R1+0x128], R6 ;  /* 0x0001280601007387 */ /* 0x0003e80000100a00 */
[----:B0-----:R-:W3:Y:S01]  /*29270*/  LDL.LU.64 R4, [R1+0x1138] ;  /* 0x0011380001047983 */ /* 0x001ee20000300a00 */
[----:B-1----:R-:W-:-:S02]  /*29280*/  IMAD.MOV.U32 R7, RZ, RZ, R24 ;  /* 0x000000ffff077224 */ /* 0x002fc400078e0018 */
[----:B------:R-:W-:Y:S01]  /*29290*/  IMAD.MOV.U32 R6, RZ, RZ, R25 ;  /* 0x000000ffff067224 */ /* 0x000fe200078e0019 */
[----:B------:R-:W3:Y:S01]  /*292a0*/  LDL.LU.64 R26, [R1+0x1130] ;  /* 0x00113000011a7983 */ /* 0x000ee20000300a00 */
[----:B--2---:R-:W-:Y:S03]  /*292b0*/  HMMA.16816.F32.BF16 R8, R16, R24, R8 ;  /* 0x000000181008723c */ /* 0x004fe60000041808 */
[----:B------:R-:W3:-:S15]  /*292c0*/  LDL.LU.64 R24, [R1+0x1128] ;  /* 0x0011280001187983 */ /* 0x000ede0000300a00 */
[----:B------:R-:W-:Y:S01]  /*292d0*/  NOP ;  /* 0x0000000000007918 */ /* 0x000fe20000000000 */
[----:B------:R0:W-:Y:S04]  /*292e0*/  STL.64 [R1+0x110], R8 ;  /* 0x0001100801007387 */ /* 0x0001e80000100a00 */
[----:B------:R3:W-:Y:S04]  /*292f0*/  STL [R1+0x118], R10 ;  /* 0x0001180a01007387 */ /* 0x0007e80000100800 */
[----:B0-----:R-:W3:Y:S01]  /*29300*/  LDL.LU.64 R8, [R1+0x1120] ;  /* 0x0011200001087983 */ /* 0x001ee20000300a00 */
[----:B------:R-:W-:Y:S02]  /*29310*/  IMAD.MOV.U32 R15, RZ, RZ, R29 ;  /* 0x000000ffff0f7224 */ /* 0x000fe400078e001d */
[----:B------:R-:W-:-:S02]  /*29320*/  IMAD.MOV.U32 R29, RZ, RZ, R11 ;  /* 0x000000ffff1d7224 */ /* 0x000fc400078e000b */
[----:B---3--:R-:W-:Y:S01]  /*29330*/  HMMA.16816.F32.BF16 R8, R16, R8, R24 ;  /* 0x000000081008723c */ /* 0x008fe20000041818 */
[----:B------:R-:W2:Y:S04]  /*29340*/  LDL.LU.64 R26, [R1+0x1118] ;  /* 0x00111800011a7983 */ /* 0x000ea80000300a00 */
[----:B------:R-:W3:-:S14]  /*29350*/  LDL.LU.64 R24, [R1+0x1110] ;  /* 0x0011100001187983 */ /* 0x000edc0000300a00 */
[----:B------:R-:W-:Y:S04]  /*29360*/  STL.64 [R1+0x100], R8 ;  /* 0x0001000801007387 */ /* 0x000fe80000100a00 */
[----:B------:R0:W-:Y:S04]  /*29370*/  STL.64 [R1+0x108], R10 ;  /* 0x0001080a01007387 */ /* 0x0001e80000100a00 */
[----:B0-----:R-:W3:Y:S04]  /*29380*/  LDL.LU.64 R10, [R1+0x1108] ;  /* 0x00110800010a7983 */ /* 0x001ee80000300a00 */
[----:B------:R-:W3:Y:S01]  /*29390*/  LDL.LU.64 R8, [R1+0x1100] ;  /* 0x0011000001087983 */ /* 0x000ee20000300a00 */
[----:B------:R-:W-:-:S02]  /*293a0*/  IMAD.MOV.U32 R22, RZ, RZ, R2 ;  /* 0x000000ffff167224 */ /* 0x000fc400078e0002 */
[----:B------:R-:W-:Y:S02]  /*293b0*/  IMAD.MOV.U32 R23, RZ, RZ, R0 ;  /* 0x000000ffff177224 */ /* 0x000fe400078e0000 */
[----:B------:R-:W-:Y:S02]  /*293c0*/  IMAD.MOV.U32 R20, RZ, RZ, R28 ;  /* 0x000000ffff147224 */ /* 0x000fe400078e001c */
[----:B------:R-:W-:Y:S01]  /*293d0*/  IMAD.MOV.U32 R21, RZ, RZ, R3 ;  /* 0x000000ffff157224 */ /* 0x000fe200078e0003 */
[----:B---3--:R-:W-:-:S15]  /*293e0*/  HMMA.16816.F32.BF16 R8, R16, R24, R8 ;  /* 0x000000181008723c */ /* 0x008fde0000041808 */
[----:B------:R-:W-:-:S04]  /*293f0*/  NOP ;  /* 0x0000000000007918 */ /* 0x000fc80000000000 */
[----:B------:R-:W-:Y:S02]  /*29400*/  IMAD.MOV.U32 R2, RZ, RZ, R10 ;  /* 0x000000ffff027224 */ /* 0x000fe400078e000a */
[----:B------:R-:W-:Y:S02]  /*29410*/  IMAD.MOV.U32 R0, RZ, RZ, R11 ;  /* 0x000000ffff007224 */ /* 0x000fe400078e000b */
[----:B------:R-:W-:Y:S02]  /*29420*/  IMAD.MOV.U32 R28, RZ, RZ, R8 ;  /* 0x000000ffff1c7224 */ /* 0x000fe400078e0008 */
[----:B------:R-:W-:Y:S01]  /*29430*/  IMAD.MOV.U32 R3, RZ, RZ, R9 ;  /* 0x000000ffff037224 */ /* 0x000fe200078e0009 */
[----:B------:R-:W3:Y:S04]  /*29440*/  LDL.LU.64 R10, [R1+0x10f8] ;  /* 0x0010f800010a7983 */ /* 0x000ee80000300a00 */
[----:B------:R-:W3:Y:S02]  /*29450*/  LDL.LU.64 R8, [R1+0x10f0] ;  /* 0x0010f00001087983 */ /* 0x000ee40000300a00 */
[----:B---3--:R-:W-:-:S15]  /*29460*/  HMMA.16816.F32.BF16 R8, R16, R4, R8 ;  /* 0x000000041008723c */ /* 0x008fde0000041808 */
[----:B------:R-:W-:-:S04]  /*29470*/  NOP ;  /* 0x0000000000007918 */ /* 0x000fc80000000000 */
[----:B------:R-:W-:Y:S04]  /*29480*/  STL.64 [R1+0xc0], R8 ;  /* 0x0000c00801007387 */ /* 0x000fe80000100a00 */
[----:B------:R0:W-:Y:S04]  /*29490*/  STL.64 [R1+0xc8], R10 ;  /* 0x0000c80a01007387 */ /* 0x0001e80000100a00 */
[----:B0-----:R-:W3:Y:S04]  /*294a0*/  LDL.LU.64 R10, [R1+0x10e8] ;  /* 0x0010e800010a7983 */ /* 0x001ee80000300a00 */
[----:B------:R-:W4:Y:S04]  /*294b0*/  LDL.LU.64 R8, [R1+0x10e0] ;  /* 0x0010e00001087983 */ /* 0x000f280000300a00 */
[----:B------:R0:W-:Y:S04]  /*294c0*/  STL.64 [R1+0x10a0], R4 ;  /* 0x0010a00401007387 */ /* 0x0001e80000100a00 */
[----:B0-----:R-:W2:Y:S01]  /*294d0*/  LDL R5, [R1+0x19c] ;  /* 0x00019c0001057983 */ /* 0x001ea20000100800 */
[----:B----4-:R-:W-:-:S15]  /*294e0*/  HMMA.16816.F32.BF16 R12, R16, R8, R12 ;  /* 0x00000008100c723c */ /* 0x010fde000004180c */
[----:B------:R-:W-:-:S04]  /*294f0*/  NOP ;  /* 0x0000000000007918 */ /* 0x000fc80000000000 */
[----:B------:R0:W-:Y:S04]  /*29500*/  STL.64 [R1+0xb0], R12 ;  /* 0x0000b00c01007387 */ /* 0x0001e80000100a00 */
[----:B------:R-:W-:Y:S04]  /*29510*/  STL.64 [R1+0xb8], R14 ;  /* 0x0000b80e01007387 */ /* 0x000fe80000100a00 */
[----:B0-----:R-:W4:Y:S04]  /*29520*/  LDL.LU.64 R12, [R1+0x10d8] ;  /* 0x0010d800010c7983 */ /* 0x001f280000300a00 */
[----:B---3--:R-:W-:Y:S04]  /*29530*/  STL.64 [R1+0x1068], R10 ;  /* 0x0010680a01007387 */ /* 0x008fe80000100a00 */
[----:B------:R2:W-:Y:S02]  /*29540*/  STL.64 [R1+0x1060], R8 ;  /* 0x0010600801007387 */ /* 0x0005e40000100a00 */
[----:B--2---:R-:W-:-:S02]  /*29550*/  IMAD.MOV.U32 R8, RZ, RZ, R27 ;  /* 0x000000ffff087224 */ /* 0x004fc400078e001b */
[----:B------:R-:W-:Y:S01]  /*29560*/  IMAD.MOV.U32 R9, RZ, RZ, R26 ;  /* 0x000000ffff097224 */ /* 0x000fe200078e001a */
[----:B----4-:R-:W-:Y:S01]  /*29570*/  HMMA.16816.F32.BF16 R20, R16, R12, R20 ;  /* 0x0000000c1014723c */ /* 0x010fe20000041814 */
[----:B------:R-:W-:Y:S02]  /*29580*/  IMAD.MOV.U32 R26, RZ, RZ, R12 ;  /* 0x000000ffff1a7224 */ /* 0x000fe400078e000c */
[----:B------:R-:W-:-:S15]  /*29590*/  IMAD.MOV.U32 R27, RZ, RZ, R13 ;  /* 0x000000ffff1b7224 */ /* 0x000fde00078e000d */
[----:B------:R-:W-:Y:S01]  /*295a0*/  NOP ;  /* 0x0000000000007918 */ /* 0x000fe20000000000 */
[----:B------:R-:W-:Y:S04]  /*295b0*/  STL.64 [R1+0xa0], R20 ;  /* 0x0000a01401007387 */ /* 0x000fe80000100a00 */
[----:B------:R0:W-:Y:S04]  /*295c0*/  STL.64 [R1+0xa8], R22 ;  /* 0x0000a81601007387 */ /* 0x0001e80000100a00 */
[----:B0-----:R-:W2:Y:S04]  /*295d0*/  LDL.LU R23, [R1+0x10d0] ;  /* 0x0010d00001177983 */ /* 0x001ea80000300800 */
[----:B------:R-:W3:Y:S04]  /*295e0*/  LDL.LU.64 R14, [R1+0x10c8] ;  /* 0x0010c800010e7983 */ /* 0x000ee80000300a00 */
[----:B------:R-:W4:Y:S04]  /*295f0*/  LDL.LU.64 R12, [R1+0x10c0] ;  /* 0x0010c000010c7983 */ /* 0x000f280000300a00 */
[----:B------:R-:W-:Y:S04]  /*29600*/  STL.64 [R1+0x1088], R26 ;  /* 0x0010881a01007387 */ /* 0x000fe80000100a00 */
[----:B------:R3:W-:Y:S04]  /*29610*/  STL.64 [R1+0x1080], R24 ;  /* 0x0010801801007387 */ /* 0x0007e80000100a00 */
[----:B--2---:R-:W0:Y:S01]  /*29620*/  LDSM.16.MT88.4 R20, [R23+UR5+0x21400] ;  /* 0x021400051714783b */ /* 0x004e220008004200 */
[----:B---3--:R-:W-:-:S02]  /*29630*/  IMAD.MOV.U32 R24, RZ, RZ, R15 ;  /* 0x000000ffff187224 */ /* 0x008fc400078e000f */
[----:B------:R-:W-:Y:S02]  /*29640*/  IMAD.MOV.U32 R25, RZ, RZ, R14 ;  /* 0x000000ffff197224 */ /* 0x000fe400078e000e */
[----:B----4-:R-:W-:Y:S02]  /*29650*/  IMAD.MOV.U32 R26, RZ, RZ, R13 ;  /* 0x000000ffff1a7224 */ /* 0x010fe400078e000d */
[----:B------:R-:W-:Y:S02]  /*29660*/  IMAD.MOV.U32 R27, RZ, RZ, R12 ;  /* 0x000000ffff1b7224 */ /* 0x000fe400078e000c */
[----:B------:R-:W-:Y:S05]  /*29670*/  LDSM.16.MT88.4 R12, [R5+UR5+0x21000] ;  /* 0x02100005050c783b */ /* 0x000fea0008004200 */
[----:B------:R-:W-:Y:S01]  /*29680*/  HMMA.16816.F32.BF16 R8, R16, R8, R24 ;  /* 0x000000081008723c */ /* 0x000fe20000041818 */
[----:B------:R-:W1:Y:S04]  /*29690*/  LDSM.16.MT88.4 R16, [R5+UR5+0x21400] ;  /* 0x021400050510783b */ /* 0x000e680008004200 */
[----:B0-----:R-:W-:-:S14]  /*296a0*/  STL.64 [R1+0x1030], R22 ;  /* 0x0010301601007387 */ /* 0x001fdc0000100a00 */
[----:B------:R0:W-:Y:S04]  /*296b0*/  STL.64 [R1+0x90], R8 ;  /* 0x0000900801007387 */ /* 0x0001e80000100a00 */
[----:B------:R-:W-:Y:S04]  /*296c0*/  STL.64 [R1+0x98], R10 ;  /* 0x0000980a01007387 */ /* 0x000fe80000100a00 */
[----:B------:R2:W-:Y:S04]  /*296d0*/  STL.64 [R1+0x1028], R20 ;  /* 0x0010281401007387 */ /* 0x0005e80000100a00 */
[----:B0-----:R-:W3:Y:S04]  /*296e0*/  LDL.LU R8, [R1+0x40] ;  /* 0x0000400001087983 */ /* 0x001ee80000300800 */
[----:B------:R-:W3:Y:S01]  /*296f0*/  LDL.LU R9, [R1+0x44] ;  /* 0x0000440001097983 */ /* 0x000ee20000300800 */
[----:B--2---:R-:W-:-:S02]  /*29700*/  IMAD.MOV.U32 R20, RZ, RZ, R7 ;  /* 0x000000ffff147224 */ /* 0x004fc400078e0007 */
[----:B------:R-:W-:Y:S01]  /*29710*/  IMAD.MOV.U32 R21, RZ, RZ, R6 ;  /* 0x000000ffff157224 */ /* 0x000fe200078e0006 */
[----:B------:R-:W2:Y:S04]  /*29720*/  LDL.LU R10, [R1+0x48] ;  /* 0x00004800010a7983 */ /* 0x000ea80000300800 */
[----:B------:R-:W2:Y:S04]  /*29730*/  LDL.LU R11, [R1+0x4c] ;  /* 0x00004c00010b7983 */ /* 0x000ea80000300800 */
[----:B------:R0:W-:Y:S04]  /*29740*/  STL.64 [R1+0x10a8], R20 ;  /* 0x0010a81401007387 */ /* 0x0001e80000100a00 */
[----:B------:R-:W4:Y:S04]  /*29750*/  LDL.LU R4, [R1+0x70] ;  /* 0x0000700001047983 */ /* 0x000f280000300800 */
[----:B------:R-:W4:Y:S04]  /*29760*/  LDL.LU R5, [R1+0x74] ;  /* 0x0000740001057983 */ /* 0x000f280000300800 */
[----:B------:R-:W2:Y:S04]  /*29770*/  LDL.LU R6, [R1+0x78] ;  /* 0x0000780001067983 */ /* 0x000ea80000300800 */
[----:B------:R-:W2:Y:S04]  /*29780*/  LDL.LU R7, [R1+0x7c] ;  /* 0x00007c0001077983 */ /* 0x000ea80000300800 */
[----:B--2---:R-:W-:Y:S04]  /*29790*/  STL.64 [R1+0x10b8], R6 ;  /* 0x0010b80601007387 */ /* 0x004fe80000100a00 */
[----:B----4-:R2:W-:Y:S04]  /*297a0*/  STL.64 [R1+0x10b0], R4 ;  /* 0x0010b00401007387 */ /* 0x0105e80000100a00 */
[----:B0-----:R-:W4:Y:S04]  /*297b0*/  LDL.LU R20, [R1+0x20] ;  /* 0x0000200001147983 */ /* 0x001f280000300800 */
[----:B------:R-:W4:Y:S04]  /*297c0*/  LDL.LU R21, [R1+0x24] ;  /* 0x0000240001157983 */ /* 0x000f280000300800 */
[----:B--2---:R-:W4:Y:S04]  /*297d0*/  LDL.LU R4, [R1+0x80] ;  /* 0x0000800001047983 */ /* 0x004f280000300800 */
[----:B------:R-:W4:Y:S04]  /*297e0*/  LDL.LU R5, [R1+0x84] ;  /* 0x0000840001057983 */ /* 0x000f280000300800 */
[----:B------:R-:W4:Y:S04]  /*297f0*/  LDL.LU R6, [R1+0x88] ;  /* 0x0000880001067983 */ /* 0x000f280000300800 */
[----:B------:R-:W4:Y:S04]  /*29800*/  LDL.LU R7, [R1+0x8c] ;  /* 0x00008c0001077983 */ /* 0x000f280000300800 */
[----:B------:R-:W2:Y:S04]  /*29810*/  LDL.LU R24, [R1] ;  /* 0x0000000001187983 */ /* 0x000ea80000300800 */
[----:B------:R-:W2:Y:S04]  /*29820*/  LDL.LU R25, [R1+0x4] ;  /* 0x0000040001197983 */ /* 0x000ea80000300800 */
[----:B------:R-:W-:Y:S04]  /*29830*/  STL.64 [R1+0x1078], R10 ;  /* 0x0010780a01007387 */ /* 0x000fe80000100a00 */
[----:B---3--:R0:W-:Y:S04]  /*29840*/  STL.64 [R1+0x1070], R8 ;  /* 0x0010700801007387 */ /* 0x0081e80000100a00 */
[----:B0-----:R-:W3:Y:S04]  /*29850*/  LDL.LU R8, [R1+0x50] ;  /* 0x0000500001087983 */ /* 0x001ee80000300800 */
[----:B------:R-:W3:Y:S04]  /*29860*/  LDL.LU R9, [R1+0x54] ;  /* 0x0000540001097983 */ /* 0x000ee80000300800 */
[----:B------:R-:W2:Y:S04]  /*29870*/  LDL.LU R10, [R1+0x58] ;  /* 0x00005800010a7983 */ /* 0x000ea80000300800 */
[----:B------:R-:W2:Y:S04]  /*29880*/  LDL.LU R11, [R1+0x5c] ;  /* 0x00005c00010b7983 */ /* 0x000ea80000300800 */
[----:B--2---:R-:W-:Y:S04]  /*29890*/  STL.64 [R1+0x1098], R10 ;  /* 0x0010980a01007387 */ /* 0x004fe80000100a00 */
[----:B---3--:R0:W-:Y:S04]  /*298a0*/  STL.64 [R1+0x1090], R8 ;  /* 0x0010900801007387 */ /* 0x0081e80000100a00 */
[----:B0-----:R-:W2:Y:S04]  /*298b0*/  LDL.LU R8, [R1+0x60] ;  /* 0x0000600001087983 */ /* 0x001ea80000300800 */
[----:B------:R-:W2:Y:S04]  /*298c0*/  LDL.LU R9, [R1+0x64] ;  /* 0x0000640001097983 */ /* 0x000ea80000300800 */
[----:B------:R-:W2:Y:S04]  /*298d0*/  LDL.LU R10, [R1+0x68] ;  /* 0x00006800010a7983 */ /* 0x000ea80000300800 */
[----:B------:R-:W2:Y:S04]  /*298e0*/  LDL.LU R11, [R1+0x6c] ;  /* 0x00006c00010b7983 */ /* 0x000ea80000300800 */
[----:B-1----:R-:W-:Y:S04]  /*298f0*/  STL.64 [R1+0xf90], R18 ;  /* 0x000f901201007387 */ /* 0x002fe80000100a00 */
[----:B------:R0:W-:Y:S04]  /*29900*/  STL.64 [R1+0xf88], R16 ;  /* 0x000f881001007387 */ /* 0x0001e80000100a00 */
[----:B0-----:R-:W3:Y:S04]  /*29910*/  LDL.LU.64 R16, [R1+0xe0] ;  /* 0x0000e00001107983 */ /* 0x001ee80000300a00 */
[----:B------:R-:W2:Y:S01]  /*29920*/  LDL.LU.64 R18, [R1+0xe8] ;  /* 0x0000e80001127983 */ /* 0x000ea20000300a00 */
[C---:B----4-:R-:W-:Y:S03]  /*29930*/  HMMA.16816.F32.BF16 R20, R12.reuse, R20, R4 ;  /* 0x000000140c14723c */ /* 0x050fe60000041804 */
[----:B--2---:R-:W-:Y:S04]  /*29940*/  STL.64 [R1+0x1040], R18 ;  /* 0x0010401201007387 */ /* 0x004fe80000100a00 */
[----:B---3--:R0:W-:Y:S04]  /*29950*/  STL.64 [R1+0x1038], R16 ;  /* 0x0010381001007387 */ /* 0x0081e80000100a00 */
        /* <DEDUP_REMOVED lines=8> */
[----:B------:R-:W2:Y:S04]  /*299e0*/  LDL.LU R18, [R1+0x38] ;  /* 0x0000380001127983 */ /* 0x000ea80000300800 */
[----:B------:R-:W2:Y:S04]  /*299f0*/  LDL.LU R19, [R1+0x3c] ;  /* 0x00003c0001137983 */ /* 0x000ea80000300800 */
[----:B------:R-:W3:Y:S04]  /*29a00*/  LDL.LU.64 R6, [R1+0x10b8] ;  /* 0x0010b80001067983 */ /* 0x000ee80000300a00 */
[----:B------:R-:W3:Y:S04]  /*29a10*/  LDL.LU.64 R4, [R1+0x10b0] ;  /* 0x0010b00001047983 */ /* 0x000ee80000300a00 */
[----:B------:R0:W-:Y:S04]  /*29a20*/  STL.64 [R1+0x80], R20 ;  /* 0x0000801401007387 */ /* 0x0001e80000100a00 */
[----:B------:R3:W-:Y:S04]  /*29a30*/  STL.64 [R1+0x88], R22 ;  /* 0x0000881601007387 */ /* 0x0007e80000100a00 */
[----:B0-----:R-:W3:Y:S01]  /*29a40*/  LDL.LU.64 R20, [R1+0x10a8] ;  /* 0x0010a80001147983 */ /* 0x001ee20000300a00 */
[C---:B------:R-:W-:Y:S08]  /*29a50*/  HMMA.16816.F32.BF16 R24, R12.reuse, R24, R8 ;  /* 0x000000180c18723c */ /* 0x040ff00000041808 */
[----:B---3--:R-:W-:Y:S01]  /*29a60*/  HMMA.16816.F32.BF16 R20, R12, R20, R4 ;  /* 0x000000140c14723c */ /* 0x008fe20000041804 */
[----:B------:R-:W3:-:S15]  /*29a70*/  LDL.LU.64 R4, [R1+0x10a0] ;  /* 0x0010a00001047983 */ /* 0x000ede0000300a00 */
[----:B------:R-:W-:-:S03]  /*29a80*/  NOP ;  /* 0x0000000000007918 */ /* 0x000fc60000000000 */
[----:B------:R0:W-:Y:S01]  /*29a90*/  STL.64 [R1+0x70], R20 ;  /* 0x0000701401007387 */ /* 0x0001e20000100a00 */
[----:B------:R-:W-:Y:S02]  /*29aa0*/  IMAD.MOV.U32 R7, RZ, RZ, R23 ;  /* 0x000000ffff077224 */ /* 0x000fe400078e0017 */
[----:B------:R-:W-:Y:S01]  /*29ab0*/  IMAD.MOV.U32 R6, RZ, RZ, R22 ;  /* 0x000000ffff067224 */ /* 0x000fe200078e0016 */
[----:B0-----:R-:W4:Y:S04]  /*29ac0*/  LDL.LU R20, [R1+0x130] ;  /* 0x0001300001147983 */ /* 0x001f280000300800 */
[----:B------:R-:W4:Y:S04]  /*29ad0*/  LDL.LU R21, [R1+0x134] ;  /* 0x0001340001157983 */ /* 0x000f280000300800 */
[----:B------:R-:W4:Y:S04]  /*29ae0*/  LDL.LU R22, [R1+0x138] ;  /* 0x0001380001167983 */ /* 0x000f280000300800 */
[----:B------:R-:W4:Y:S04]  /*29af0*/  LDL.LU R23, [R1+0x13c] ;  /* 0x00013c0001177983 */ /* 0x000f280000300800 */
[----:B------:R-:W-:Y:S04]  /*29b00*/  STL [R1+0xfdc], R7 ;  /* 0x000fdc0701007387 */ /* 0x000fe80000100800 */
[----:B------:R-:W-:Y:S04]  /*29b10*/  STL [R1+0xfd8], R6 ;  /* 0x000fd80601007387 */ /* 0x000fe80000100800 */
[----:B------:R-:W2:Y:S04]  /*29b20*/  LDL.LU.64 R10, [R1+0x1098] ;  /* 0x00109800010a7983 */ /* 0x000ea80000300a00 */
[----:B------:R-:W2:Y:S04]  /*29b30*/  LDL.LU.64 R8, [R1+0x1090] ;  /* 0x0010900001087983 */ /* 0x000ea80000300a00 */
[----:B------:R-:W-:Y:S04]  /*29b40*/  STL.64 [R1+0x60], R24 ;  /* 0x0000601801007387 */ /* 0x000fe80000100a00 */
[----:B------:R0:W-:Y:S04]  /*29b50*/  STL.64 [R1+0x68], R26 ;  /* 0x0000681a01007387 */ /* 0x0001e80000100a00 */
[----:B0-----:R-:W2:Y:S04]  /*29b60*/  LDL.LU.64 R26, [R1+0x1088] ;  /* 0x00108800011a7983 */ /* 0x001ea80000300a00 */
[----:B------:R-:W2:Y:S02]  /*29b70*/  LDL.LU.64 R24, [R1+0x1080] ;  /* 0x0010800001187983 */ /* 0x000ea40000300a00 */
[----:B--2---:R-:W-:-:S15]  /*29b80*/  HMMA.16816.F32.BF16 R8, R12, R24, R8 ;  /* 0x000000180c08723c */ /* 0x004fde0000041808 */
[----:B------:R-:W-:-:S04]  /*29b90*/  NOP ;  /* 0x0000000000007918 */ /* 0x000fc80000000000 */
[----:B------:R-:W-:Y:S01]  /*29ba0*/  IMAD.MOV.U32 R7, RZ, RZ, R10 ;  /* 0x000000ffff077224 */ /* 0x000fe200078e000a */
[----:B------:R0:W-:Y:S01]  /*29bb0*/  STL.64 [R1+0x50], R8 ;  /* 0x0000500801007387 */ /* 0x0001e20000100a00 */
[----:B------:R-:W-:-:S03]  /*29bc0*/  IMAD.MOV.U32 R6, RZ, RZ, R11 ;  /* 0x000000ffff067224 */ /* 0x000fc600078e000b */
[----:B------:R-:W3:Y:S04]  /*29bd0*/  LDL.LU.64 R10, [R1+0x1078] ;  /* 0x00107800010a7983 */ /* 0x000ee80000300a00 */
[----:B0-----:R-:W3:Y:S02]  /*29be0*/  LDL.LU.64 R8, [R1+0x1070] ;  /* 0x0010700001087983 */ /* 0x001ee40000300a00 */
[----:B---3--:R-:W-:-:S15]  /*29bf0*/  HMMA.16816.F32.BF16 R8, R12, R4, R8 ;  /* 0x000000040c08723c */ /* 0x008fde0000041808 */
[----:B------:R-:W-:-:S04]  /*29c00*/  NOP ;  /* 0x0000000000007918 */ /* 0x000fc80000000000 */
[----:B------:R-:W-:Y:S04]  /*29c10*/  STL.64 [R1+0x40], R8 ;  /* 0x0000400801007387 */ /* 0x000fe80000100a00 */
[----:B------:R0:W-:Y:S04]  /*29c20*/  STL.64 [R1+0x48], R10 ;  /* 0x0000480a01007387 */ /* 0x0001e80000100a00 */
[----:B0-----:R-:W2:Y:S04]  /*29c30*/  LDL.LU.64 R10, [R1+0x1068] ;  /* 0x00106800010a7983 */ /* 0x001ea80000300a00 */
[----:B------:R-:W3:Y:S02]  /*29c40*/  LDL.LU.64 R8, [R1+0x1060] ;  /* 0x0010600001087983 */ /* 0x000ee40000300a00 */
[----:B---3--:R-:W-:-:S15]  /*29c50*/  HMMA.16816.F32.BF16 R16, R12, R8, R16 ;  /* 0x000000080c10723c */ /* 0x008fde0000041810 */
[----:B------:R-:W-:-:S04]  /*29c60*/  NOP ;  /* 0x0000000000007918 */ /* 0x000fc80000000000 */
[----:B------:R-:W-:Y:S04]  /*29c70*/  STL.64 [R1+0x30], R16 ;  /* 0x0000301001007387 */ /* 0x000fe80000100a00 */
[----:B------:R0:W-:Y:S04]  /*29c80*/  STL.64 [R1+0x38], R18 ;  /* 0x0000381201007387 */ /* 0x0001e80000100a00 */
[----:B0-----:R-:W3:Y:S04]  /*29c90*/  LDL.LU.64 R18, [R1+0x1058] ;  /* 0x0010580001127983 */ /* 0x001ee80000300a00 */
[----:B------:R-:W3:Y:S04]  /*29ca0*/  LDL.LU.64 R16, [R1+0x1050] ;  /* 0x0010500001107983 */ /* 0x000ee80000300a00 */
[----:B--2---:R3:W-:Y:S01]  /*29cb0*/  STL.64 [R1+0xfc8], R10 ;  /* 0x000fc80a01007387 */ /* 0x0047e20000100a00 */
[----:B------:R-:W-:-:S02]  /*29cc0*/  IMAD.MOV.U32 R8, RZ, RZ, R26 ;  /* 0x000000ffff087224 */ /* 0x000fc400078e001a */
[----:B------:R-:W-:Y:S01]  /*29cd0*/  IMAD.MOV.U32 R9, RZ, RZ, R27 ;  /* 0x000000ffff097224 */ /* 0x000fe200078e001b */
[----:B------:R-:W2:Y:S04]  /*29ce0*/  LDL.LU R26, [R1+0x104c] ;  /* 0x00104c00011a7983 */ /* 0x000ea80000300800 */
[----:B------:R-:W2:Y:S02]  /*29cf0*/  LDL.LU R27, [R1+0x1048] ;  /* 0x00104800011b7983 */ /* 0x000ea40000300800 */
[----:B---3--:R-:W-:Y:S02]  /*29d00*/  HMMA.16816.F32.BF16 R8, R12, R8, R16 ;  /* 0x000000080c08723c */ /* 0x008fe40000041810 */
[----:B------:R-:W3:Y:S04]  /*29d10*/  LDL.LU.64 R18, [R1+0x1040] ;  /* 0x0010400001127983 */ /* 0x000ee80000300a00 */
[----:B------:R-:W4:-:S13]  /*29d20*/  LDL.LU.64 R16, [R1+0x1038] ;  /* 0x0010380001107983 */ /* 0x000f1a0000300a00 */
[----:B------:R0:W-:Y:S04]  /*29d30*/  STL [R1+0x184], R9 ;  /* 0x0001840901007387 */ /* 0x0001e80000100800 */
[----:B------:R1:W-:Y:S01]  /*29d40*/  STL.64 [R1+0x188], R10 ;  /* 0x0001880a01007387 */ /* 0x0003e20000100a00 */
[----:B------:R-:W-:-:S03]  /*29d50*/  IMAD.MOV.U32 R24, RZ, RZ, R8 ;  /* 0x000000ffff187224 */ /* 0x000fc600078e0008 */
[----:B------:R-:W3:Y:S04]  /*29d60*/  LDL.LU R8, [R1+0x120] ;  /* 0x0001200001087983 */ /* 0x000ee80000300800 */
[----:B0-----:R-:W3:Y:S04]  /*29d70*/  LDL.LU R9, [R1+0x124] ;  /* 0x0001240001097983 */ /* 0x001ee80000300800 */
[----:B-1----:R-:W3:Y:S04]  /*29d80*/  LDL.LU R10, [R1+0x128] ;  /* 0x00012800010a7983 */ /* 0x002ee80000300800 */
[----:B------:R-:W3:Y:S04]  /*29d90*/  LDL.LU R11, [R1+0x12c] ;  /* 0x00012c00010b7983 */ /* 0x000ee80000300800 */
[----:B--2---:R-:W-:Y:S04]  /*29da0*/  STL.64 [R1+0xff0], R26 ;  /* 0x000ff01a01007387 */ /* 0x004fe80000100a00 */
[----:B------:R0:W-:Y:S04]  /*29db0*/  STL [R1+0xfe8], R24 ;  /* 0x000fe81801007387 */ /* 0x0001e80000100800 */
[----:B0-----:R-:W2:Y:S04]  /*29dc0*/  LDL.LU R24, [R1+0x100] ;  /* 0x0001000001187983 */ /* 0x001ea80000300800 */
[----:B------:R-:W2:Y:S04]  /*29dd0*/  LDL.LU R25, [R1+0x104] ;  /* 0x0001040001197983 */ /* 0x000ea80000300800 */
[----:B------:R-:W2:Y:S04]  /*29de0*/  LDL.LU R26, [R1+0x108] ;  /* 0x00010800011a7983 */ /* 0x000ea80000300800 */
[----:B------:R-:W2:Y:S04]  /*29df0*/  LDL.LU R27, [R1+0x10c] ;  /* 0x00010c00011b7983 */ /* 0x000ea80000300800 */
[----:B--2---:R-:W-:Y:S04]  /*29e00*/  STL.64 [R1+0x1010], R26 ;  /* 0x0010101a01007387 */ /* 0x004fe80000100a00 */
[----:B------:R0:W-:Y:S04]  /*29e10*/  STL.64 [R1+0x1008], R24 ;  /* 0x0010081801007387 */ /* 0x0001e80000100a00 */
[----:B0-----:R-:W2:Y:S04]  /*29e20*/  LDL.LU R24, [R1+0x110] ;  /* 0x0001100001187983 */ /* 0x001ea80000300800 */
[----:B------:R-:W2:Y:S04]  /*29e30*/  LDL.LU R25, [R1+0x114] ;  /* 0x0001140001197983 */ /* 0x000ea80000300800 */
[----:B------:R-:W2:Y:S01]  /*29e40*/  LDL.LU R26, [R1+0x118] ;  /* 0x00011800011a7983 */ /* 0x000ea20000300800 */
[----:B----4-:R-:W-:Y:S01]  /*29e50*/  HMMA.16816.F32.BF16 R20, R12, R16, R20 ;  /* 0x000000100c14723c */ /* 0x010fe20000041814 */
[----:B------:R-:W-:-:S15]  /*29e60*/  IMAD.MOV.U32 R27, RZ, RZ, R29 ;  /* 0x000000ffff1b7224 */ /* 0x000fde00078e001d */
[----:B------:R-:W-:-:S03]  /*29e70*/  NOP ;  /* 0x0000000000007918 */ /* 0x000fc60000000000 */
[----:B------:R-:W-:Y:S02]  /*29e80*/  IMAD.MOV.U32 R5, RZ, RZ, R22 ;  /* 0x000000ffff057224 */ /* 0x000fe400078e0016 */
[----:B------:R-:W-:Y:S02]  /*29e90*/  IMAD.MOV.U32 R4, RZ, RZ, R23 ;  /* 0x000000ffff047224 */ /* 0x000fe400078e0017 */
[----:B------:R-:W-:Y:S02]  /*29ea0*/  IMAD.MOV.U32 R13, RZ, RZ, R20 ;  /* 0x000000ffff0d7224 */ /* 0x000fe400078e0014 */
[----:B------:R-:W-:Y:S01]  /*29eb0*/  IMAD.MOV.U32 R12, RZ, RZ, R21 ;  /* 0x000000ffff0c7224 */ /* 0x000fe200078e0015 */
[----:B--2---:R0:W-:Y:S04]  /*29ec0*/  STL.64 [R1+0x1020], R26 ;  /* 0x0010201a01007387 */ /* 0x0041e80000100a00 */
[----:B------:R-:W-:Y:S04]  /*29ed0*/  STL.64 [R1+0x1018], R24 ;  /* 0x0010181801007387 */ /* 0x000fe80000100a00 */
[----:B0-----:R-:W2:Y:S04]  /*29ee0*/  LDL.LU.64 R26, [R1+0x28] ;  /* 0x00002800011a7983 */ /* 0x001ea80000300a00 */
[----:B------:R-:W2:Y:S04]  /*29ef0*/  LDL.LU.64 R22, [R1+0x1030] ;  /* 0x0010300001167983 */ /* 0x000ea80000300a00 */
[----:B------:R-:W2:Y:S04]  /*29f00*/  LDL.LU.64 R20, [R1+0x1028] ;  /* 0x0010280001147983 */ /* 0x000ea80000300a00 */
[----:B------:R0:W-:Y:S04]  /*29f10*/  STL.64 [R1+0x1000], R6 ;  /* 0x0010000601007387 */ /* 0x0001e80000100a00 */
[----:B------:R-:W-:Y:S04]  /*29f20*/  STL.64 [R1+0xff8], R4 ;  /* 0x000ff80401007387 */ /* 0x000fe80000100a00 */
[----:B0-----:R-:W4:Y:S04]  /*29f30*/  LDL.LU.64 R6, [R1+0x8] ;  /* 0x0000080001067983 */ /* 0x001f280000300a00 */
[----:B------:R-:W-:Y:S04]  /*29f40*/  STL.64 [R1+0xfe0], R12 ;  /* 0x000fe00c01007387 */ /* 0x000fe80000100a00 */
[----:B---3--:R0:W-:Y:S04]  /*29f50*/  STL.64 [R1+0xfa0], R18 ;  /* 0x000fa01201007387 */ /* 0x0081e80000100a00 */
[----:B0-----:R-:W3:Y:S01]  /*29f60*/  LDL.LU.64 R18, [R1+0x18] ;  /* 0x0000180001127983 */ /* 0x001ee20000300a00 */
[----:B--2---:R-:W-:-:S15]  /*29f70*/  HMMA.16816.F32.BF16 R8, R20, R26, R8 ;  /* 0x0000001a1408723c */ /* 0x004fde0000041808 */
[----:B------:R-:W-:-:S04]  /*29f80*/  NOP ;  /* 0x0000000000007918 */ /* 0x000fc80000000000 */
[----:B------:R0:W-:Y:S04]  /*29f90*/  STL.64 [R1+0x140], R8 ;  /* 0x0001400801007387 */ /* 0x0001e80000100a00 */
[----:B------:R-:W-:Y:S01]  /*29fa0*/  STL.64 [R1+0x148], R10 ;  /* 0x0001480a01007387 */ /* 0x000fe20000100a00 */
[----:B0-----:R-:W-:Y:S02]  /*29fb0*/  IMAD.MOV.U32 R9, RZ, RZ, R26 ;  /* 0x000000ffff097224 */ /* 0x001fe400078e001a */
[----:B------:R-:W-:Y:S02]  /*29fc0*/  IMAD.MOV.U32 R8, RZ, RZ, R27 ;  /* 0x000000ffff087224 */ /* 0x000fe400078e001b */
[----:B------:R-:W3:Y:S04]  /*29fd0*/  LDL.LU.64 R26, [R1+0x1020] ;  /* 0x00102000011a7983 */ /* 0x000ee80000300a00 */
[----:B------:R-:W3:Y:S02]  /*29fe0*/  LDL.LU.64 R24, [R1+0x1018] ;  /* 0x0010180001187983 */ /* 0x000ee40000300a00 */
[----:B---3--:R-:W-:-:S15]  /*29ff0*/  HMMA.16816.F32.BF16 R24, R20, R18, R24 ;  /* 0x000000121418723c */ /* 0x008fde0000041818 */
[----:B------:R-:W-:-:S04]  /*2a000*/  NOP ;  /* 0x0000000000007918 */ /* 0x000fc80000000000 */
[----:B------:R-:W-:Y:S04]  /*2a010*/  STL.64 [R1+0x130], R24 ;  /* 0x0001301801007387 */ /* 0x000fe80000100a00 */
[----:B------:R0:W-:Y:S04]  /*2a020*/  STL.64 [R1+0x138], R26 ;  /* 0x0001381a01007387 */ /* 0x0001e80000100a00 */
[----:B0-----:R-:W2:Y:S04]  /*2a030*/  LDL.LU.64 R26, [R1+0x1010] ;  /* 0x00101000011a7983 */ /* 0x001ea80000300a00 */
[----:B------:R-:W2:Y:S01]  /*2a040*/  LDL.LU.64 R24, [R1+0x1008] ;  /* 0x0010080001187983 */ /* 0x000ea20000300a00 */
[----:B----4-:R-:W-:-:S02]  /*2a050*/  IMAD.MOV.U32 R17, RZ, RZ, R6 ;  /* 0x000000ffff117224 */ /* 0x010fc400078e0006 */
[----:B------:R-:W-:Y:S02]  /*2a060*/  IMAD.MOV.U32 R16, RZ, RZ, R7 ;  /* 0x000000ffff107224 */ /* 0x000fe400078e0007 */
[----:B------:R-:W-:Y:S01]  /*2a070*/  IMAD.MOV.U32 R12, RZ, RZ, R28 ;  /* 0x000000ffff0c7224 */ /* 0x000fe200078e001c */
[----:B--2---:R-:W-:Y:S01]  /*2a080*/  HMMA.16816.F32.BF16 R24, R20, R6, R24 ;  /* 0x000000061418723c */ /* 0x004fe20000041818 */
[----:B------:R-:W2:Y:S04]  /*2a090*/  LDL.LU.64 R6, [R1+0x1000] ;  /* 0x0010000001067983 */ /* 0x000ea80000300a00 */
[----:B------:R-:W3:-:S14]  /*2a0a0*/  LDL.LU.64 R4, [R1+0xff8] ;  /* 0x000ff80001047983 */ /* 0x000edc0000300a00 */
[----:B------:R-:W-:Y:S01]  /*2a0b0*/  IMAD.MOV.U32 R29, RZ, RZ, R26 ;  /* 0x000000ffff1d7224 */ /* 0x000fe200078e001a */
[----:B------:R0:W-:Y:S01]  /*2a0c0*/  STL.64 [R1+0x120], R24 ;  /* 0x0001201801007387 */ /* 0x0001e20000100a00 */
[----:B------:R-:W-:-:S03]  /*2a0d0*/  IMAD.MOV.U32 R28, RZ, RZ, R27 ;  /* 0x000000ffff1c7224 */ /* 0x000fc600078e001b */
[----:B------:R-:W4:Y:S04]  /*2a0e0*/  LDL.LU.64 R26, [R1+0xff0] ;  /* 0x000ff000011a7983 */ /* 0x000f280000300a00 */
[----:B0-----:R-:W2:Y:S01]  /*2a0f0*/  LDL.LU R24, [R1+0xfe8] ;  /* 0x000fe80001187983 */ /* 0x001ea20000300800 */
[----:B------:R-:W-:Y:S02]  /*2a100*/  IMAD.MOV.U32 R13, RZ, RZ, R3 ;  /* 0x000000ffff0d7224 */ /* 0x000fe400078e0003 */
[----:B------:R-:W-:Y:S02]  /*2a110*/  IMAD.MOV.U32 R14, RZ, RZ, R2 ;  /* 0x000000ffff0e7224 */ /* 0x000fe400078e0002 */
[----:B------:R-:W-:Y:S01]  /*2a120*/  IMAD.MOV.U32 R15, RZ, RZ, R0 ;  /* 0x000000ffff0f7224 */ /* 0x000fe200078e0000 */
[----:B------:R-:W-:Y:S04]  /*2a130*/  STL [R1+0xee4], R28 ;  /* 0x000ee41c01007387 */ /* 0x000fe80000100800 */
[----:B------:R-:W-:Y:S02]  /*2a140*/  STL [R1+0xee0], R29 ;  /* 0x000ee01d01007387 */ /* 0x000fe40000100800 */
[----:B----4-:R-:W-:-:S15]  /*2a150*/  HMMA.16816.F32.BF16 R12, R20, R26, R12 ;  /* 0x0000001a140c723c */ /* 0x010fde000004180c */
[----:B------:R-:W-:-:S04]  /*2a160*/  NOP ;  /* 0x0000000000007918 */ /* 0x000fc80000000000 */
[----:B------:R-:W-:Y:S02]  /*2a170*/  IMAD.MOV.U32 R25, RZ, RZ, R12 ;  /* 0x000000ffff197224 */ /* 0x000fe400078e000c */
[----:B------:R-:W-:Y:S02]  /*2a180*/  IMAD.MOV.U32 R3, RZ, RZ, R13 ;  /* 0x000000ffff037224 */ /* 0x000fe400078e000d */
[----:B------:R-:W4:Y:S04]  /*2a190*/  LDL.LU.64 R12, [R1+0xfe0] ;  /* 0x000fe000010c7983 */ /* 0x000f280000300a00 */
[----:B------:R0:W-:Y:S01]  /*2a1a0*/  STL.64 [R1+0xf40], R26 ;  /* 0x000f401a01007387 */ /* 0x0001e20000100a00 */
[----:B------:R-:W-:Y:S02]  /*2a1b0*/  IMAD.MOV.U32 R2, RZ, RZ, R14 ;  /* 0x000000ffff027224 */ /* 0x000fe400078e000e */
[----:B------:R-:W-:Y:S01]  /*2a1c0*/  IMAD.MOV.U32 R0, RZ, RZ, R15 ;  /* 0x000000ffff007224 */ /* 0x000fe200078e000f */
[----:B--2---:R-:W-:Y:S04]  /*2a1d0*/  STL.64 [R1+0xf38], R24 ;  /* 0x000f381801007387 */ /* 0x004fe80000100a00 */
[----:B------:R-:W2:Y:S04]  /*2a1e0*/  LDL R14, [R1+0x198] ;  /* 0x00019800010e7983 */ /* 0x000ea80000100800 */
[----:B------:R-:W2:Y:S01]  /*2a1f0*/  LDL R15, [R1+0xb54] ;  /* 0x000b5400010f7983 */ /* 0x000ea20000100800 */
[----:B------:R-:W-:-:S02]  /*2a200*/  IMAD.MOV.U32 R11, RZ, RZ, R18 ;  /* 0x000000ffff0b7224 */ /* 0x000fc400078e0012 */
[----:B------:R-:W-:Y:S02]  /*2a210*/  IMAD.MOV.U32 R10, RZ, RZ, R19 ;  /* 0x000000ffff0a7224 */ /* 0x000fe400078e0013 */
[----:B0-----:R-:W-:Y:S01]  /*2a220*/  IMAD.MOV.U32 R26, RZ, RZ, R17 ;  /* 0x000000ffff1a7224 */ /* 0x001fe200078e0011 */
[----:B--2---:R-:W-:Y:S04]  /*2a230*/  STL.64 [R1+0xf20], R14 ;  /* 0x000f200e01007387 */ /* 0x004fe80000100a00 */
[----:B----4-:R0:W-:Y:S04]  /*2a240*/  STL.64 [R1+0xf18], R12 ;  /* 0x000f180c01007387 */ /* 0x0101e80000100a00 */
[----:B0-----:R-:W2:Y:S04]  /*2a250*/  LDL.LU R12, [R1+0x40] ;  /* 0x00004000010c7983 */ /* 0x001ea80000300800 */
[----:B------:R-:W2:Y:S04]  /*2a260*/  LDL.LU R13, [R1+0x44] ;  /* 0x00004400010d7983 */ /* 0x000ea80000300800 */
[----:B------:R-:W4:Y:S04]  /*2a270*/  LDL.LU R14, [R1+0x48] ;  /* 0x00004800010e7983 */ /* 0x000f280000300800 */
[----:B------:R-:W4:Y:S01]  /*2a280*/  LDL.LU R15, [R1+0x4c] ;  /* 0x00004c00010f7983 */ /* 0x000f220000300800 */
[----:B------:R-:W-:-:S05]  /*2a290*/  IMAD.MOV.U32 R27, RZ, RZ, R16 ;  /* 0x000000ffff1b7224 */ /* 0x000fca00078e0010 */
[----:B------:R0:W-:Y:S02]  /*2a2a0*/  STL.64 [R1+0xf58], R26 ;  /* 0x000f581a01007387 */ /* 0x0001e40000100a00 */
[----:B0-----:R-:W-:Y:S02]  /*2a2b0*/  IMAD.MOV.U32 R26, RZ, RZ, R11 ;  /* 0x000000ffff1a7224 */ /* 0x001fe400078e000b */
[----:B------:R-:W-:-:S05]  /*2a2c0*/  IMAD.MOV.U32 R27, RZ, RZ, R10 ;  /* 0x000000ffff1b7224 */ /* 0x000fca00078e000a */
[----:B------:R0:W-:Y:S02]  /*2a2d0*/  STL.64 [R1+0xf70], R26 ;  /* 0x000f701a01007387 */ /* 0x0001e40000100a00 */
[----:B0-----:R-:W-:Y:S02]  /*2a2e0*/  IMAD.MOV.U32 R26, RZ, RZ, R9 ;  /* 0x000000ffff1a7224 */ /* 0x001fe400078e0009 */
[----:B------:R-:W-:Y:S01]  /*2a2f0*/  IMAD.MOV.U32 R27, RZ, RZ, R8 ;  /* 0x000000ffff1b7224 */ /* 0x000fe200078e0008 */
[----:B----4-:R0:W-:Y:S04]  /*2a300*/  STL.64 [R1+0xf30], R14 ;  /* 0x000f300e01007387 */ /* 0x0101e80000100a00 */
[----:B--2---:R1:W-:Y:S01]  /*2a310*/  STL.64 [R1+0xf28], R12 ;  /* 0x000f280c01007387 */ /* 0x0043e20000100a00 */
[----:B0-----:R-:W-:-:S03]  /*2a320*/  IMAD.MOV.U32 R14, RZ, RZ, R7 ;  /* 0x000000ffff0e7224 */ /* 0x001fc600078e0007 */
[----:B-1----:R-:W2:Y:S04]  /*2a330*/  LDL.LU R12, [R1+0x50] ;  /* 0x00005000010c7983 */ /* 0x002ea80000300800 */
[----:B------:R-:W2:Y:S04]  /*2a340*/  LDL.LU R13, [R1+0x54] ;  /* 0x00005400010d7983 */ /* 0x000ea80000300800 */
[----:B------:R-:W4:Y:S01]  /*2a350*/  LDL.LU R7, [R1+0xfdc] ;  /* 0x000fdc0001077983 */ /* 0x000f220000300800 */
[----:B------:R-:W-:-:S03]  /*2a360*/  IMAD.MOV.U32 R15, RZ, RZ, R6 ;  /* 0x000000ffff0f7224 */ /* 0x000fc600078e0006 */
[----:B------:R-:W2:Y:S04]  /*2a370*/  LDL.LU R6, [R1+0xfd8] ;  /* 0x000fd80001067983 */ /* 0x000ea80000300800 */
[----:B------:R0:W-:Y:S04]  /*2a380*/  STL.64 [R1+0xf98], R26 ;  /* 0x000f981a01007387 */ /* 0x0001e80000100a00 */
[----:B------:R-:W2:Y:S04]  /*2a390*/  LDL.LU R24, [R1+0x90] ;  /* 0x0000900001187983 */ /* 0x000ea80000300800 */
[----:B------:R-:W2:Y:S04]  /*2a3a0*/  LDL.LU R25, [R1+0x94] ;  /* 0x0000940001197983 */ /* 0x000ea80000300800 */
[----:B0-----:R-:W2:Y:S04]  /*2a3b0*/  LDL.LU R26, [R1+0x98] ;  /* 0x00009800011a7983 */ /* 0x001ea80000300800 */
[----:B------:R-:W2:Y:S04]  /*2a3c0*/  LDL.LU R27, [R1+0x9c] ;  /* 0x00009c00011b7983 */ /* 0x000ea80000300800 */
[----:B------:R-:W3:Y:S04]  /*2a3d0*/  LDL.LU R8, [R1+0xc0] ;  /* 0x0000c00001087983 */ /* 0x000ee80000300800 */
[----:B------:R-:W3:Y:S04]  /*2a3e0*/  LDL.LU R9, [R1+0xc4] ;  /* 0x0000c40001097983 */ /* 0x000ee80000300800 */
[----:B------:R-:W3:Y:S04]  /*2a3f0*/  LDL.LU R10, [R1+0xc8] ;  /* 0x0000c800010a7983 */ /* 0x000ee80000300800 */
[----:B------:R-:W3:Y:S04]  /*2a400*/  LDL.LU R11, [R1+0xcc] ;  /* 0x0000cc00010b7983 */ /* 0x000ee80000300800 */
[----:B--2---:R-:W-:Y:S04]  /*2a410*/  STL.64 [R1+0xfb0], R26 ;  /* 0x000fb01a01007387 */ /* 0x004fe80000100a00 */
[----:B------:R0:W-:Y:S04]  /*2a420*/  STL.64 [R1+0xfa8], R24 ;  /* 0x000fa81801007387 */ /* 0x0001e80000100a00 */
        /* <DEDUP_REMOVED lines=8> */
[----:B------:R-:W2:Y:S04]  /*2a4b0*/  LDL.LU R26, [R1+0xb8] ;  /* 0x0000b800011a7983 */ /* 0x000ea80000300800 */
[----:B------:R-:W2:Y:S04]  /*2a4c0*/  LDL.LU R27, [R1+0xbc] ;  /* 0x0000bc00011b7983 */ /* 0x000ea80000300800 */
[----:B------:R-:W2:Y:S04]  /*2a4d0*/  LDL.LU.64 R18, [R1+0xf8] ;  /* 0x0000f80001127983 */ /* 0x000ea80000300a00 */
[----:B------:R-:W-:Y:S04]  /*2a4e0*/  STL.64 [R1+0xf50], R14 ;  /* 0x000f500e01007387 */ /* 0x000fe80000100a00 */
[----:B------:R0:W-:Y:S04]  /*2a4f0*/  STL.64 [R1+0xf48], R12 ;  /* 0x000f480c01007387 */ /* 0x0001e80000100a00 */
[----:B0-----:R-:W2:Y:S04]  /*2a500*/  LDL.LU R12, [R1+0x60] ;  /* 0x00006000010c7983 */ /* 0x001ea80000300800 */
[----:B------:R-:W2:Y:S04]  /*2a510*/  LDL.LU R13, [R1+0x64] ;  /* 0x00006400010d7983 */ /* 0x000ea80000300800 */
[----:B------:R-:W2:Y:S04]  /*2a520*/  LDL.LU R14, [R1+0x68] ;  /* 0x00006800010e7983 */ /* 0x000ea80000300800 */
[----:B------:R-:W2:Y:S04]  /*2a530*/  LDL.LU R15, [R1+0x6c] ;  /* 0x00006c00010f7983 */ /* 0x000ea80000300800 */
[----:B--2---:R0:W-:Y:S04]  /*2a540*/  STL.64 [R1+0xf68], R14 ;  /* 0x000f680e01007387 */ /* 0x0041e80000100a00 */
[----:B------:R1:W-:Y:S01]  /*2a550*/  STL.64 [R1+0xf60], R12 ;  /* 0x000f600c01007387 */ /* 0x0003e20000100a00 */
[----:B0-----:R-:W-:-:S03]  /*2a560*/  IMAD.MOV.U32 R14, RZ, RZ, R6 ;  /* 0x000000ffff0e7224 */ /* 0x001fc600078e0006 */
[----:B-1----:R-:W2:Y:S04]  /*2a570*/  LDL.LU R12, [R1+0x70] ;  /* 0x00007000010c7983 */ /* 0x002ea80000300800 */
[----:B------:R-:W2:Y:S04]  /*2a580*/  LDL.LU R13, [R1+0x74] ;  /* 0x00007400010d7983 */ /* 0x000ea80000300800 */
[----:B------:R-:W3:Y:S01]  /*2a590*/  LDL.LU R6, [R1+0xfd4] ;  /* 0x000fd40001067983 */ /* 0x000ee20000300800 */
[----:B----4-:R-:W-:-:S03]  /*2a5a0*/  IMAD.MOV.U32 R15, RZ, RZ, R7 ;  /* 0x000000ffff0f7224 */ /* 0x010fc600078e0007 */
        /* <DEDUP_REMOVED lines=8> */
[----:B------:R-:W-:Y:S04]  /*2a630*/  STL [R1+0xef0], R0 ;  /* 0x000ef00001007387 */ /* 0x000fe80000100800 */
[----:B------:R-:W-:Y:S04]  /*2a640*/  STL [R1+0xeec], R2 ;  /* 0x000eec0201007387 */ /* 0x000fe80000100800 */
[----:B------:R-:W-:Y:S04]  /*2a650*/  STL [R1+0xee8], R3 ;  /* 0x000ee80301007387 */ /* 0x000fe80000100800 */
[----:B------:R-:W-:Y:S04]  /*2a660*/  STL [R1+0x100], R8 ;  /* 0x0001000801007387 */ /* 0x000fe80000100800 */
[----:B------:R0:W-:Y:S01]  /*2a670*/  STL [R1+0x10c], R11 ;  /* 0x00010c0b01007387 */ /* 0x0001e20000100800 */
[----:B------:R-:W-:-:S03]  /*2a680*/  IMAD.MOV.U32 R29, RZ, RZ, R10 ;  /* 0x000000ffff1d7224 */ /* 0x000fc600078e000a */
[----:B0-----:R-:W3:Y:S01]  /*2a690*/  LDL.LU.64 R10, [R1+0xfc8] ;  /* 0x000fc800010a7983 */ /* 0x001ee20000300a00 */
[----:B------:R-:W-:-:S03]  /*2a6a0*/  IMAD.MOV.U32 R28, RZ, RZ, R9 ;  /* 0x000000ffff1c7224 */ /* 0x000fc600078e0009 */
[----:B------:R-:W-:Y:S04]  /*2a6b0*/  STL [R1+0xf10], R29 ;  /* 0x000f101d01007387 */ /* 0x000fe80000100800 */
[----:B------:R-:W-:Y:S01]  /*2a6c0*/  STL [R1+0xf0c], R28 ;  /* 0x000f0c1c01007387 */ /* 0x000fe20000100800 */
[----:B---3--:R-:W-:-:S15]  /*2a6d0*/  HMMA.16816.F32.BF16 R24, R20, R10, R24 ;  /* 0x0000000a1418723c */ /* 0x008fde0000041818 */
[----:B------:R-:W-:-:S04]  /*2a6e0*/  NOP ;  /* 0x0000000000007918 */ /* 0x000fc80000000000 */
[----:B------:R-:W-:Y:S01]  /*2a6f0*/  IMAD.MOV.U32 R2, RZ, RZ, R26 ;  /* 0x000000ffff027224 */ /* 0x000fe200078e001a */
[----:B------:R0:W-:Y:S01]  /*2a700*/  STL [R1+0x150], R24 ;  /* 0x0001501801007387 */ /* 0x0001e20000100800 */
[----:B------:R-:W-:Y:S02]  /*2a710*/  IMAD.MOV.U32 R3, RZ, RZ, R27 ;  /* 0x000000ffff037224 */ /* 0x000fe400078e001b */
[----:B------:R-:W-:Y:S01]  /*2a720*/  IMAD.MOV.U32 R0, RZ, RZ, R25 ;  /* 0x000000ffff007224 */ /* 0x000fe200078e0019 */
[----:B------:R-:W3:Y:S04]  /*2a730*/  LDL.LU.64 R26, [R1+0xfc0] ;  /* 0x000fc000011a7983 */ /* 0x000ee80000300a00 */
[----:B0-----:R-:W3:Y:S01]  /*2a740*/  LDL.LU.64 R24, [R1+0xfb8] ;  /* 0x000fb80001187983 */ /* 0x001ee20000300a00 */
[----:B------:R-:W-:-:S02]  /*2a750*/  IMAD.MOV.U32 R29, RZ, RZ, R18 ;  /* 0x000000ffff1d7224 */ /* 0x000fc400078e0012 */
[----:B------:R-:W-:Y:S01]  /*2a760*/  IMAD.MOV.U32 R28, RZ, RZ, R19 ;  /* 0x000000ffff1c7224 */ /* 0x000fe200078e0013 */
[----:B---3--:R-:W-:-:S15]  /*2a770*/  HMMA.16816.F32.BF16 R24, R20, R18, R24 ;  /* 0x000000121418723c */ /* 0x008fde0000041818 */
[----:B------:R-:W-:-:S04]  /*2a780*/  NOP ;  /* 0x0000000000007918 */ /* 0x000fc80000000000 */
[----:B------:R-:W-:Y:S04]  /*2a790*/  STL.64 [R1+0xc0], R24 ;  /* 0x0000c01801007387 */ /* 0x000fe80000100a00 */
[----:B------:R0:W-:Y:S04]  /*2a7a0*/  STL.64 [R1+0xc8], R26 ;  /* 0x0000c81a01007387 */ /* 0x0001e80000100a00 */
[----:B0-----:R-:W3:Y:S04]  /*2a7b0*/  LDL.LU.64 R26, [R1+0xfb0] ;  /* 0x000fb000011a7983 */ /* 0x001ee80000300a00 */
[----:B------:R-:W3:Y:S04]  /*2a7c0*/  LDL.LU.64 R24, [R1+0xfa8] ;  /* 0x000fa80001187983 */ /* 0x000ee80000300a00 */
[----:B------:R-:W3:Y:S02]  /*2a7d0*/  LDL.LU.64 R18, [R1+0xfa0] ;  /* 0x000fa00001127983 */ /* 0x000ee40000300a00 */
[----:B---3--:R-:W-:Y:S02]  /*2a7e0*/  HMMA.16816.F32.BF16 R20, R20, R18, R24 ;  /* 0x000000121414723c */ /* 0x008fe40000041818 */
[----:B------:R-:W2:Y:S01]  /*2a7f0*/  LDL.LU.64 R26, [R1+0xf98] ;  /* 0x000f9800011a7983 */ /* 0x000ea20000300a00 */
[----:B------:R-:W-:-:S02]  /*2a800*/  IMAD.MOV.U32 R9, RZ, RZ, R18 ;  /* 0x000000ffff097224 */ /* 0x000fc400078e0012 */
[----:B------:R-:W-:-:S14]  /*2a810*/  IMAD.MOV.U32 R8, RZ, RZ, R19 ;  /* 0x000000ffff087224 */ /* 0x000fdc00078e0013 */
[----:B------:R0:W-:Y:S04]  /*2a820*/  STL.64 [R1+0xb0], R20 ;  /* 0x0000b01401007387 */ /* 0x0001e80000100a00 */
[----:B------:R1:W-:Y:S04]  /*2a830*/  STL.64 [R1+0xb8], R22 ;  /* 0x0000b81601007387 */ /* 0x0003e80000100a00 */
[----:B------:R-:W2:Y:S04]  /*2a840*/  LDL.LU.64 R18, [R1+0xf90] ;  /* 0x000f900001127983 */ /* 0x000ea80000300a00 */
[----:B------:R-:W2:Y:S04]  /*2a850*/  LDL.LU.64 R16, [R1+0xf88] ;  /* 0x000f880001107983 */ /* 0x000ea80000300a00 */
[----:B0-----:R-:W3:Y:S04]  /*2a860*/  LDL.LU R20, [R1+0x30] ;  /* 0x0000300001147983 */ /* 0x001ee80000300800 */
[----:B------:R-:W3:Y:S04]  /*2a870*/  LDL.LU R21, [R1+0x34] ;  /* 0x0000340001157983 */ /* 0x000ee80000300800 */
[----:B-1----:R-:W3:Y:S04]  /*2a880*/  LDL.LU R22, [R1+0x38] ;  /* 0x0000380001167983 */ /* 0x002ee80000300800 */
        /* <DEDUP_REMOVED lines=18> */
[----:B0-----:R-:W2:Y:S04]  /*2a9b0*/  LDL.LU.64 R26, [R1+0xf40] ;  /* 0x000f4000011a7983 */ /* 0x001ea80000300a00 */
[----:B------:R-:W4:Y:S01]  /*2a9c0*/  LDL.LU.64 R24, [R1+0xf38] ;  /* 0x000f380001187983 */ /* 0x000f220000300a00 */
[----:B--2---:R-:W-:-:S15]  /*2a9d0*/  HMMA.16816.F32.BF16 R12, R16, R26, R12 ;  /* 0x0000001a100c723c */ /* 0x004fde000004180c */
[----:B------:R-:W-:-:S04]  /*2a9e0*/  NOP ;  /* 0x0000000000007918 */ /* 0x000fc80000000000 */
[----:B------:R-:W-:Y:S04]  /*2a9f0*/  STL.64 [R1+0x80], R12 ;  /* 0x0000800c01007387 */ /* 0x000fe80000100a00 */
[----:B------:R0:W-:Y:S04]  /*2aa00*/  STL.64 [R1+0x88], R14 ;  /* 0x0000880e01007387 */ /* 0x0001e80000100a00 */
[----:B0-----:R-:W2:Y:S04]  /*2aa10*/  LDL.LU.64 R14, [R1+0xf30] ;  /* 0x000f3000010e7983 */ /* 0x001ea80000300a00 */
[----:B------:R-:W2:Y:S04]  /*2aa20*/  LDL.LU.64 R12, [R1+0xf28] ;  /* 0x000f2800010c7983 */ /* 0x000ea80000300a00 */
[----:B----4-:R0:W-:Y:S04]  /*2aa30*/  STL [R1+0xf08], R25 ;  /* 0x000f081901007387 */ /* 0x0101e80000100800 */
[----:B0-----:R-:W4:Y:S04]  /*2aa40*/  LDL.LU R25, [R1+0x184] ;  /* 0x0001840001197983 */ /* 0x001f280000300800 */
[----:B------:R-:W4:Y:S04]  /*2aa50*/  LDL.LU R26, [R1+0x188] ;  /* 0x00018800011a7983 */ /* 0x000f280000300800 */
[----:B------:R-:W4:Y:S01]  /*2aa60*/  LDL.LU R27, [R1+0x18c] ;  /* 0x00018c00011b7983 */ /* 0x000f220000300800 */
[----:B--2---:R-:W-:-:S15]  /*2aa70*/  HMMA.16816.F32.BF16 R12, R16, R6, R12 ;  /* 0x00000006100c723c */ /* 0x004fde000004180c */
[----:B------:R-:W-:-:S04]  /*2aa80*/  NOP ;  /* 0x0000000000007918 */ /* 0x000fc80000000000 */
[----:B------:R-:W-:Y:S04]  /*2aa90*/  STL.64 [R1+0x70], R12 ;  /* 0x0000700c01007387 */ /* 0x000fe80000100a00 */
[----:B------:R0:W-:Y:S04]  /*2aaa0*/  STL.64 [R1+0x78], R14 ;  /* 0x0000780e01007387 */ /* 0x0001e80000100a00 */
[----:B0-----:R-:W2:Y:S01]  /*2aab0*/  LDL.LU.64 R14, [R1+0xf20] ;  /* 0x000f2000010e7983 */ /* 0x001ea20000300a00 */
[----:B---3--:R-:W-:Y:S03]  /*2aac0*/  HMMA.16816.F32.BF16 R20, R16, R10, R20 ;  /* 0x0000000a1014723c */ /* 0x008fe60000041814 */
[----:B------:R-:W3:-:S15]  /*2aad0*/  LDL.LU.64 R12, [R1+0xf18] ;  /* 0x000f1800010c7983 */ /* 0x000ede0000300a00 */
[----:B------:R-:W-:Y:S01]  /*2aae0*/  NOP ;  /* 0x0000000000007918 */ /* 0x000fe20000000000 */
[----:B------:R-:W-:Y:S04]  /*2aaf0*/  STL.64 [R1+0x60], R20 ;  /* 0x0000601401007387 */ /* 0x000fe80000100a00 */
[----:B------:R-:W-:Y:S04]  /*2ab00*/  STL.64 [R1+0x68], R22 ;  /* 0x0000681601007387 */ /* 0x000fe80000100a00 */
[----:B--2---:R-:W0:Y:S04]  /*2ab10*/  LDSM.16.MT88.4 R20, [R14+UR5+0x21800] ;  /* 0x021800050e14783b */ /* 0x004e280008004200 */
[----:B0-----:R-:W-:Y:S04]  /*2ab20*/  STL.64 [R1+0xf00], R22 ;  /* 0x000f001601007387 */ /* 0x001fe80000100a00 */
[----:B------:R-:W-:Y:S04]  /*2ab30*/  STL.64 [R1+0xef8], R20 ;  /* 0x000ef81401007387 */ /* 0x000fe80000100a00 */
[----:B------:R-:W0:Y:S04]  /*2ab40*/  LDSM.16.M88.4 R20, [R15+UR5+0x80] ;  /* 0x000080050f14783b */ /* 0x000e280008000200 */
        /* <DEDUP_REMOVED lines=12> */
[----:B0-----:R-:W-:Y:S04]  /*2ac10*/  STL.64 [R1], R20 ;  /* 0x0000001401007387 */ /* 0x001fe80000100a00 */
[----:B------:R0:W-:Y:S02]  /*2ac20*/  STL.64 [R1+0x8], R22 ;  /* 0x0000081601007387 */ /* 0x0001e40000100a00 */
[----:B0-----:R-:W-:-:S02]  /*2ac30*/  IMAD.MOV.U32 R22, RZ, RZ, R5 ;  /* 0x000000ffff167224 */ /* 0x001fc400078e0005 */
[----:B------:R-:W-:Y:S02]  /*2ac40*/  IMAD.MOV.U32 R23, RZ, RZ, R4 ;  /* 0x000000ffff177224 */ /* 0x000fe400078e0004 */
[----:B------:R-:W0:Y:S01]  /*2ac50*/  LDSM.16.M88.4 R4, [R15+UR5+0x14080] ;  /* 0x014080050f04783b */ /* 0x000e220008000200 */
[----:B---3--:R-:W-:Y:S02]  /*2ac60*/  IMAD.MOV.U32 R20, RZ, RZ, R13 ;  /* 0x000000ffff147224 */ /* 0x008fe400078e000d */
[----:B------:R-:W-:Y:S01]  /*2ac70*/  IMAD.MOV.U32 R21, RZ, RZ, R12 ;  /* 0x000000ffff157224 */ /* 0x000fe200078e000c */
[----:B0-----:R0:W-:Y:S04]  /*2ac80*/  STL [R1+0xda4], R6 ;  /* 0x000da40601007387 */ /* 0x0011e80000100800 */
[----:B------:R1:W-:Y:S01]  /*2ac90*/  STL [R1+0xda0], R7 ;  /* 0x000da00701007387 */ /* 0x0003e20000100800 */
[----:B0-----:R-:W-:-:S02]  /*2aca0*/  IMAD.MOV.U32 R6, RZ, RZ, R9 ;  /* 0x000000ffff067224 */ /* 0x001fc400078e0009 */
[----:B-1----:R-:W-:Y:S02]  /*2acb0*/  IMAD.MOV.U32 R7, RZ, RZ, R8 ;  /* 0x000000ffff077224 */ /* 0x002fe400078e0008 */
[----:B------:R-:W0:Y:S04]  /*2acc0*/  LDSM.16.M88.4 R8, [R15+UR5+0x18080] ;  /* 0x018080050f08783b */ /* 0x000e280008000200 */
[----:B------:R-:W1:Y:S04]  /*2acd0*/  LDSM.16.M88.4 R12, [R15+UR5+0x1c080] ;  /* 0x01c080050f0c783b */ /* 0x000e680008000200 */
[----:B------:R-:W-:Y:S04]  /*2ace0*/  STL.64 [R1+0xeb8], R4 ;  /* 0x000eb80401007387 */ /* 0x000fe80000100a00 */
[----:B0-----:R-:W-:Y:S04]  /*2acf0*/  STL [R1+0xdd4], R10 ;  /* 0x000dd40a01007387 */ /* 0x001fe80000100800 */
[----:B------:R-:W-:Y:S04]  /*2ad00*/  STL [R1+0xdd0], R11 ;  /* 0x000dd00b01007387 */ /* 0x000fe80000100800 */
[----:B-1----:R-:W-:Y:S04]  /*2ad10*/  STL [R1+0xe60], R12 ;  /* 0x000e600c01007387 */ /* 0x002fe80000100800 */
[----:B------:R-:W-:Y:S04]  /*2ad20*/  STL [R1+0xe5c], R13 ;  /* 0x000e5c0d01007387 */ /* 0x000fe80000100800 */
[----:B------:R0:W-:Y:S04]  /*2ad30*/  STL [R1+0xd04], R14 ;  /* 0x000d040e01007387 */ /* 0x0001e80000100800 */
[----:B------:R1:W-:Y:S01]  /*2ad40*/  STL [R1+0xd00], R15 ;  /* 0x000d000f01007387 */ /* 0x0003e20000100800 */
[----:B0-----:R-:W-:-:S02]  /*2ad50*/  IMAD.MOV.U32 R14, RZ, RZ, R29 ;  /* 0x000000ffff0e7224 */ /* 0x001fc400078e001d */
[----:B-1----:R-:W-:Y:S01]  /*2ad60*/  IMAD.MOV.U32 R15, RZ, RZ, R28 ;  /* 0x000000ffff0f7224 */ /* 0x002fe200078e001c */
[----:B------:R-:W2:Y:S04]  /*2ad70*/  LDL.LU R29, [R1+0xf10] ;  /* 0x000f1000011d7983 */ /* 0x000ea80000300800 */
[----:B------:R-:W3:Y:S02]  /*2ad80*/  LDL.LU R28, [R1+0xf0c] ;  /* 0x000f0c00011c7983 */ /* 0x000ee40000300800 */
[----:B----4-:R-:W-:Y:S02]  /*2ad90*/  HMMA.16816.F32.BF16 R12, R16, R14, R24 ;  /* 0x0000000e100c723c */ /* 0x010fe40000041818 */
[----:B------:R-:W4:-:S15]  /*2ada0*/  LDL.LU R25, [R1+0xf08] ;  /* 0x000f080001197983 */ /* 0x000f1e0000300800 */
[----:B------:R-:W-:Y:S02]  /*2adb0*/  NOP ;  /* 0x0000000000007918 */ /* 0x000fe40000000000 */
[----:B------:R-:W-:Y:S02]  /*2adc0*/  IMAD.MOV.U32 R27, RZ, RZ, R12 ;  /* 0x000000ffff1b7224 */ /* 0x000fe400078e000c */
[----:B------:R-:W-:Y:S01]  /*2add0*/  IMAD.MOV.U32 R26, RZ, RZ, R13 ;  /* 0x000000ffff1a7224 */ /* 0x000fe200078e000d */
[----:B------:R-:W-:Y:S04]  /*2ade0*/  STL [R1+0xec0], R15 ;  /* 0x000ec00f01007387 */ /* 0x000fe80000100800 */
[----:B------:R-:W2:Y:S01]  /*2adf0*/  LDL.LU.64 R12, [R1+0x30] ;  /* 0x00003000010c7983 */ /* 0x000ea20000300a00 */
[----:B------:R-:W-:Y:S01]  /*2ae00*/  HMMA.16816.F32.BF16 R4, R16, R6, R20 ;  /* 0x000000061004723c */ /* 0x000fe20000041814 */
[----:B------:R-:W-:-:S15]  /*2ae10*/  IMAD.MOV.U32 R24, RZ, RZ, R14 ;  /* 0x000000ffff187224 */ /* 0x000fde00078e000e */
[----:B------:R-:W-:-:S03]  /*2ae20*/  NOP ;  /* 0x0000000000007918 */ /* 0x000fc60000000000 */
[----:B------:R-:W-:Y:S02]  /*2ae30*/  IMAD.MOV.U32 R10, RZ, RZ, R4 ;  /* 0x000000ffff0a7224 */ /* 0x000fe400078e0004 */
[----:B------:R-:W-:Y:S01]  /*2ae40*/  IMAD.MOV.U32 R11, RZ, RZ, R5 ;  /* 0x000000ffff0b7224 */ /* 0x000fe200078e0005 */
[----:B--2---:R0:W-:Y:S04]  /*2ae50*/  STL.64 [R1+0xed8], R12 ;  /* 0x000ed80c01007387 */ /* 0x0041e80000100a00 */
[----:B0-----:R-:W2:Y:S04]  /*2ae60*/  LDL.LU.64 R12, [R1+0x40] ;  /* 0x00004000010c7983 */ /* 0x001ea80000300a00 */
[----:B------:R-:W-:Y:S04]  /*2ae70*/  STL [R1+0xe64], R27 ;  /* 0x000e641b01007387 */ /* 0x000fe80000100800 */
[----:B------:R-:W-:Y:S04]  /*2ae80*/  STL [R1+0xed0], R26 ;  /* 0x000ed01a01007387 */ /* 0x000fe80000100800 */
[----:B----4-:R0:W-:Y:S04]  /*2ae90*/  STL.64 [R1+0xec8], R24 ;  /* 0x000ec81801007387 */ /* 0x0101e80000100a00 */
[----:B0-----:R-:W4:Y:S04]  /*2aea0*/  LDL.LU R24, [R1+0x130] ;  /* 0x0001300001187983 */ /* 0x001f280000300800 */
[----:B------:R-:W4:Y:S04]  /*2aeb0*/  LDL.LU R25, [R1+0x134] ;  /* 0x0001340001197983 */ /* 0x000f280000300800 */
[----:B------:R-:W4:Y:S04]  /*2aec0*/  LDL.LU R26, [R1+0x138] ;  /* 0x00013800011a7983 */ /* 0x000f280000300800 */
[----:B------:R-:W4:Y:S04]  /*2aed0*/  LDL.LU R27, [R1+0x13c] ;  /* 0x00013c00011b7983 */ /* 0x000f280000300800 */
[----:B------:R-:W2:Y:S04]  /*2aee0*/  LDL.LU.64 R22, [R1+0xf00] ;  /* 0x000f000001167983 */ /* 0x000ea80000300a00 */
[----:B------:R-:W2:Y:S04]  /*2aef0*/  LDL.LU.64 R20, [R1+0xef8] ;  /* 0x000ef80001147983 */ /* 0x000ea80000300a00 */
[----:B------:R-:W-:Y:S04]  /*2af00*/  STL.64 [R1+0xd8], R6 ;  /* 0x0000d80601007387 */ /* 0x000fe80000100a00 */
[----:B------:R-:W2:Y:S04]  /*2af10*/  LDL.LU R16, [R1+0x140] ;  /* 0x0001400001107983 */ /* 0x000ea80000300800 */
[----:B------:R-:W2:Y:S04]  /*2af20*/  LDL.LU R17, [R1+0x144] ;  /* 0x0001440001117983 */ /* 0x000ea80000300800 */
[----:B------:R-:W2:Y:S04]  /*2af30*/  LDL.LU R18, [R1+0x148] ;  /* 0x0001480001127983 */ /* 0x000ea80000300800 */
[----:B------:R-:W2:Y:S04]  /*2af40*/  LDL.LU R19, [R1+0x14c] ;  /* 0x00014c0001137983 */ /* 0x000ea80000300800 */
[----:B------:R-:W2:Y:S04]  /*2af50*/  LDL.LU.64 R4, [R1+0x20] ;  /* 0x0000200001047983 */ /* 0x000ea80000300a00 */
[----:B------:R-:W-:Y:S04]  /*2af60*/  STL.64 [R1+0xe70], R10 ;  /* 0x000e700a01007387 */ /* 0x000fe80000100a00 */
[----:B------:R0:W-:Y:S04]  /*2af70*/  STL.64 [R1+0xe68], R8 ;  /* 0x000e680801007387 */ /* 0x0001e80000100a00 */
[----:B0-----:R-:W2:Y:S01]  /*2af80*/  LDL.LU R8, [R1+0x150] ;  /* 0x0001500001087983 */ /* 0x001ea20000300800 */
[----:B------:R-:W-:-:S02]  /*2af90*/  IMAD.MOV.U32 R10, RZ, RZ, R2 ;  /* 0x000000ffff0a7224 */ /* 0x000fc400078e0002 */
[----:B------:R-:W-:Y:S02]  /*2afa0*/  IMAD.MOV.U32 R11, RZ, RZ, R3 ;  /* 0x000000ffff0b7224 */ /* 0x000fe400078e0003 */
[----:B------:R-:W-:Y:S02]  /*2afb0*/  IMAD.MOV.U32 R9, RZ, RZ, R0 ;  /* 0x000000ffff097224 */ /* 0x000fe400078e0000 */
[----:B------:R-:W3:Y:S04]  /*2afc0*/  LDL.LU R0, [R1+0xef0] ;  /* 0x000ef00001007983 */ /* 0x000ee80000300800 */
[----:B------:R-:W3:Y:S04]  /*2afd0*/  LDL.LU R2, [R1+0xeec] ;  /* 0x000eec0001027983 */ /* 0x000ee80000300800 */
[----:B------:R-:W4:Y:S04]  /*2afe0*/  LDL.LU R3, [R1+0xee8] ;  /* 0x000ee80001037983 */ /* 0x000f280000300800 */
[----:B------:R0:W-:Y:S02]  /*2aff0*/  STL.64 [R1+0xe80], R10 ;  /* 0x000e800a01007387 */ /* 0x0001e40000100a00 */
[----:B0-----:R-:W-:-:S02]  /*2b000*/  IMAD.MOV.U32 R10, RZ, RZ, R29 ;  /* 0x000000ffff0a7224 */ /* 0x001fc400078e001d */
[----:B--2---:R0:W-:Y:S04]  /*2b010*/  STL.64 [R1+0xe78], R8 ;  /* 0x000e780801007387 */ /* 0x0041e80000100a00 */
[----:B0-----:R-:W2:Y:S01]  /*2b020*/  LDL.LU R8, [R1+0x100] ;  /* 0x0001000001087983 */ /* 0x001ea20000300800 */
[----:B---3--:R-:W-:-:S03]  /*2b030*/  IMAD.MOV.U32 R9, RZ, RZ, R28 ;  /* 0x000000ffff097224 */ /* 0x008fc600078e001c */
[----:B------:R-:W3:Y:S04]  /*2b040*/  LDL.LU R28, [R1+0xee4] ;  /* 0x000ee400011c7983 */ /* 0x000ee80000300800 */
[----:B------:R-:W2:Y:S04]  /*2b050*/  LDL.LU R29, [R1+0xee0] ;  /* 0x000ee000011d7983 */ /* 0x000ea80000300800 */
[----:B------:R-:W2:Y:S01]  /*2b060*/  LDL.LU R11, [R1+0x10c] ;  /* 0x00010c00010b7983 */ /* 0x000ea20000300800 */
[----:B------:R-:W-:Y:S03]  /*2b070*/  HMMA.16816.F32.BF16 R16, R20, R12, R16 ;  /* 0x0000000c1410723c */ /* 0x000fe60000041810 */
[----:B--2---:R-:W-:Y:S04]  /*2b080*/  STL.64 [R1+0xea0], R10 ;  /* 0x000ea00a01007387 */ /* 0x004fe80000100a00 */
[----:B------:R0:W-:Y:S04]  /*2b090*/  STL.64 [R1+0xe98], R8 ;  /* 0x000e980801007387 */ /* 0x0001e80000100a00 */
[----:B0-----:R-:W2:Y:S04]  /*2b0a0*/  LDL.LU.64 R8, [R1+0x10] ;  /* 0x0000100001087983 */ /* 0x001ea80000300a00 */
[----:B--2---:R0:W-:Y:S04]  /*2b0b0*/  STL.64 [R1+0xeb0], R8 ;  /* 0x000eb00801007387 */ /* 0x0041e80000100a00 */
[----:B0-----:R-:W2:Y:S04]  /*2b0c0*/  LDL.LU R8, [R1+0x120] ;  /* 0x0001200001087983 */ /* 0x001ea80000300800 */
[----:B------:R-:W2:Y:S04]  /*2b0d0*/  LDL.LU R9, [R1+0x124] ;  /* 0x0001240001097983 */ /* 0x000ea80000300800 */
[----:B------:R0:W-:Y:S04]  /*2b0e0*/  STL.64 [R1+0x140], R16 ;  /* 0x0001401001007387 */ /* 0x0001e80000100a00 */
[----:B------:R1:W-:Y:S01]  /*2b0f0*/  STL.64 [R1+0x148], R18 ;  /* 0x0001481201007387 */ /* 0x0003e20000100a00 */
[----:B0-----:R-:W-:-:S02]  /*2b100*/  IMAD.MOV.U32 R17, RZ, RZ, R12 ;  /* 0x000000ffff117224 */ /* 0x001fc400078e000c */
[----:B------:R-:W-:Y:S02]  /*2b110*/  IMAD.MOV.U32 R16, RZ, RZ, R13 ;  /* 0x000000ffff107224 */ /* 0x000fe400078e000d */
[----:B------:R-:W4:Y:S02]  /*2b120*/  LDL.LU.64 R12, [R1+0xed8] ;  /* 0x000ed800010c7983 */ /* 0x000f240000300a00 */
[----:B----4-:R-:W-:Y:S01]  /*2b130*/  HMMA.16816.F32.BF16 R24, R20, R12, R24 ;  /* 0x0000000c1418723c */ /* 0x010fe20000041818 */
[----:B-1----:R-:W-:Y:S02]  /*2b140*/  IMAD.MOV.U32 R19, RZ, RZ, R12 ;  /* 0x000000ffff137224 */ /* 0x002fe400078e000c */
[----:B------:R-:W-:-:S15]  /*2b150*/  IMAD.MOV.U32 R18, RZ, RZ, R13 ;  /* 0x000000ffff127224 */ /* 0x000fde00078e000d */
[----:B------:R-:W-:Y:S01]  /*2b160*/  NOP ;  /* 0x0000000000007918 */ /* 0x000fe20000000000 */
[----:B------:R-:W-:Y:S04]  /*2b170*/  STL.64 [R1+0x130], R24 ;  /* 0x0001301801007387 */ /* 0x000fe80000100a00 */
[----:B------:R0:W-:Y:S04]  /*2b180*/  STL.64 [R1+0x138], R26 ;  /* 0x0001381a01007387 */ /* 0x0001e80000100a00 */
[----:B0-----:R-:W4:Y:S04]  /*2b190*/  LDL.LU R26, [R1+0xed0] ;  /* 0x000ed000011a7983 */ /* 0x001f280000300800 */
[----:B------:R-:W4:Y:S04]  /*2b1a0*/  LDL.LU.64 R24, [R1+0xec8] ;  /* 0x000ec80001187983 */ /* 0x000f280000300a00 */
[----:B------:R-:W4:Y:S04]  /*2b1b0*/  LDL.LU R15, [R1+0xec0] ;  /* 0x000ec000010f7983 */ /* 0x000f280000300800 */
[----:B------:R-:W-:Y:S04]  /*2b1c0*/  STL.64 [R1+0xe90], R18 ;  /* 0x000e901201007387 */ /* 0x000fe80000100a00 */
[----:B------:R0:W-:Y:S04]  /*2b1d0*/  STL.64 [R1+0xe88], R16 ;  /* 0x000e881001007387 */ /* 0x0001e80000100a00 */
[----:B0-----:R-:W4:Y:S01]  /*2b1e0*/  LDL.LU.64 R16, [R1] ;  /* 0x0000000001107983 */ /* 0x001f220000300a00 */
[----:B------:R-:W-:-:S02]  /*2b1f0*/  IMAD.MOV.U32 R10, RZ, RZ, R29 ;  /* 0x000000ffff0a7224 */ /* 0x000fc400078e001d */
[----:B---3--:R-:W-:-:S07]  /*2b200*/  IMAD.MOV.U32 R11, RZ, RZ, R28 ;  /* 0x000000ffff0b7224 */ /* 0x008fce00078e001c */
[----:B--2---:R-:W-:Y:S01]  /*2b210*/  HMMA.16816.F32.BF16 R8, R20, R4, R8 ;  /* 0x000000041408723c */ /* 0x004fe20000041808 */
[----:B------:R-:W-:-:S15]  /*2b220*/  IMAD.MOV.U32 R13, RZ, RZ, R4 ;  /* 0x000000ffff0d7224 */ /* 0x000fde00078e0004 */
[----:B------:R-:W-:-:S03]  /*2b230*/  NOP ;  /* 0x0000000000007918 */ /* 0x000fc60000000000 */
[----:B------:R-:W-:Y:S01]  /*2b240*/  IMAD.MOV.U32 R6, RZ, RZ, R9 ;  /* 0x000000ffff067224 */ /* 0x000fe200078e0009 */
[----:B----4-:R0:W-:Y:S02]  /*2b250*/  STL.64 [R1+0xea8], R16 ;  /* 0x000ea81001007387 */ /* 0x0101e40000100a00 */
[----:B0-----:R-:W-:Y:S02]  /*2b260*/  IMAD.MOV.U32 R16, RZ, RZ, R25 ;  /* 0x000000ffff107224 */ /* 0x001fe400078e0019 */
[----:B------:R-:W-:Y:S02]  /*2b270*/  IMAD.MOV.U32 R25, RZ, RZ, R5 ;  /* 0x000000ffff197224 */ /* 0x000fe400078e0005 */
[----:B------:R-:W2:Y:S04]  /*2b280*/  LDL.LU.64 R4, [R1+0xeb8] ;  /* 0x000eb80001047983 */ /* 0x000ea80000300a00 */
[----:B------:R0:W-:Y:S04]  /*2b290*/  STL [R1+0x120], R8 ;  /* 0x0001200801007387 */ /* 0x0001e80000100800 */
[----:B0-----:R-:W3:Y:S01]  /*2b2a0*/  LDL.LU.64 R8, [R1+0xeb0] ;  /* 0x000eb00001087983 */ /* 0x001ee20000300a00 */
[----:B------:R-:W-:-:S02]  /*2b2b0*/  IMAD.MOV.U32 R17, RZ, RZ, R3 ;  /* 0x000000ffff117224 */ /* 0x000fc400078e0003 */
[----:B------:R-:W-:Y:S02]  /*2b2c0*/  IMAD.MOV.U32 R18, RZ, RZ, R2 ;  /* 0x000000ffff127224 */ /* 0x000fe400078e0002 */
[----:B------:R-:W-:Y:S02]  /*2b2d0*/  IMAD.MOV.U32 R19, RZ, RZ, R0 ;  /* 0x000000ffff137224 */ /* 0x000fe400078e0000 */
[----:B------:R-:W-:Y:S02]  /*2b2e0*/  IMAD.MOV.U32 R2, RZ, RZ, R11 ;  /* 0x000000ffff027224 */ /* 0x000fe400078e000b */
[----:B------:R-:W-:-:S03]  /*2b2f0*/  IMAD.MOV.U32 R7, RZ, RZ, R10 ;  /* 0x000000ffff077224 */ /* 0x000fc600078e000a */
[----:B------:R-:W-:Y:S04]  /*2b300*/  STL [R1+0xdb0], R2 ;  /* 0x000db00201007387 */ /* 0x000fe80000100800 */
[----:B------:R-:W-:Y:S04]  /*2b310*/  STL [R1+0xdac], R7 ;  /* 0x000dac0701007387 */ /* 0x000fe80000100800 */
[----:B------:R-:W-:Y:S01]  /*2b320*/  STL [R1+0xda8], R6 ;  /* 0x000da80601007387 */ /* 0x000fe20000100800 */
[----:B---3--:R-:W-:Y:S01]  /*2b330*/  HMMA.16816.F32.BF16 R16, R20, R8, R16 ;  /* 0x000000081410723c */ /* 0x008fe20000041810 */
[----:B------:R-:W-:-:S02]  /*2b340*/  IMAD.MOV.U32 R27, RZ, RZ, R8 ;  /* 0x000000ffff1b7224 */ /* 0x000fc400078e0008 */
[----:B------:R-:W-:-:S15]  /*2b350*/  IMAD.MOV.U32 R12, RZ, RZ, R9 ;  /* 0x000000ffff0c7224 */ /* 0x000fde00078e0009 */
[----:B------:R-:W-:Y:S01]  /*2b360*/  NOP ;  /* 0x0000000000007918 */ /* 0x000fe20000000000 */
[----:B------:R0:W-:Y:S04]  /*2b370*/  STL.64 [R1+0x110], R16 ;  /* 0x0001101001007387 */ /* 0x0001e80000100a00 */
[----:B------:R1:W-:Y:S04]  /*2b380*/  STL.64 [R1+0x118], R18 ;  /* 0x0001181201007387 */ /* 0x0003e80000100a00 */
[----:B0-----:R-:W3:Y:S04]  /*2b390*/  LDL.LU.64 R16, [R1+0xea8] ;  /* 0x000ea80001107983 */ /* 0x001ee80000300a00 */
[----:B------:R-:W3:Y:S04]  /*2b3a0*/  LDL.LU.64 R10, [R1+0xea0] ;  /* 0x000ea000010a7983 */ /* 0x000ee80000300a00 */
[----:B------:R-:W3:Y:S04]  /*2b3b0*/  LDL.LU.64 R8, [R1+0xe98] ;  /* 0x000e980001087983 */ /* 0x000ee80000300a00 */
[----:B-1----:R-:W4:Y:S01]  /*2b3c0*/  LDL.LU.64 R18, [R1+0xe90] ;  /* 0x000e900001127983 */ /* 0x002f220000300a00 */
[----:B---3--:R-:W-:Y:S01]  /*2b3d0*/  HMMA.16816.F32.BF16 R8, R20, R16, R8 ;  /* 0x000000101408723c */ /* 0x008fe20000041808 */
[----:B------:R-:W-:-:S02]  /*2b3e0*/  IMAD.MOV.U32 R14, RZ, RZ, R16 ;  /* 0x000000ffff0e7224 */ /* 0x000fc400078e0010 */
[----:B------:R-:W-:Y:S02]  /*2b3f0*/  IMAD.MOV.U32 R0, RZ, RZ, R17 ;  /* 0x000000ffff007224 */ /* 0x000fe400078e0011 */
[----:B------:R-:W3:-:S14]  /*2b400*/  LDL.LU.64 R16, [R1+0xe88] ;  /* 0x000e880001107983 */ /* 0x000edc0000300a00 */
[----:B------:R-:W-:Y:S01]  /*2b410*/  IMAD.MOV.U32 R28, RZ, RZ, R10 ;  /* 0x000000ffff1c7224 */ /* 0x000fe200078e000a */
[----:B------:R0:W-:Y:S01]  /*2b420*/  STL [R1+0x100], R8 ;  /* 0x0001000801007387 */ /* 0x0001e20000100800 */
[----:B------:R-:W-:Y:S02]  /*2b430*/  IMAD.MOV.U32 R3, RZ, RZ, R11 ;  /* 0x000000ffff037224 */ /* 0x000fe400078e000b */
[----:B------:R-:W-:Y:S01]  /*2b440*/  IMAD.MOV.U32 R29, RZ, RZ, R9 ;  /* 0x000000ffff1d7224 */ /* 0x000fe200078e0009 */
[----:B------:R-:W2:Y:S04]  /*2b450*/  LDL.LU.64 R10, [R1+0xe80] ;  /* 0x000e8000010a7983 */ /* 0x000ea80000300a00 */
[----:B0-----:R-:W2:Y:S04]  /*2b460*/  LDL.LU.64 R8, [R1+0xe78] ;  /* 0x000e780001087983 */ /* 0x001ea80000300a00 */
[----:B------:R-:W-:Y:S04]  /*2b470*/  STL [R1+0xdbc], R3 ;  /* 0x000dbc0301007387 */ /* 0x000fe80000100800 */
[----:B------:R-:W-:Y:S04]  /*2b480*/  STL [R1+0xdb8], R28 ;  /* 0x000db81c01007387 */ /* 0x000fe80000100800 */
[----:B------:R-:W-:Y:S01]  /*2b490*/  STL [R1+0xdb4], R29 ;  /* 0x000db41d01007387 */ /* 0x000fe20000100800 */
[----:B--2---:R-:W-:-:S15]  /*2b4a0*/  HMMA.16816.F32.BF16 R8, R20, R4, R8 ;  /* 0x000000041408723c */ /* 0x004fde0000041808 */
[----:B------:R-:W-:-:S04]  /*2b4b0*/  NOP ;  /* 0x0000000000007918 */ /* 0x000fc80000000000 */
[----:B------:R-:W-:Y:S02]  /*2b4c0*/  IMAD.MOV.U32 R7, RZ, RZ, R10 ;  /* 0x000000ffff077224 */ /* 0x000fe400078e000a */
[----:B------:R-:W-:Y:S01]  /*2b4d0*/  IMAD.MOV.U32 R6, RZ, RZ, R11 ;  /* 0x000000ffff067224 */ /* 0x000fe200078e000b */
[----:B------:R0:W-:Y:S01]  /*2b4e0*/  STL [R1+0xf0], R8 ;  /* 0x0000f00801007387 */ /* 0x0001e20000100800 */
[----:B------:R-:W-:-:S03]  /*2b4f0*/  IMAD.MOV.U32 R2, RZ, RZ, R9 ;  /* 0x000000ffff027224 */ /* 0x000fc600078e0009 */
[----:B------:R-:W2:Y:S04]  /*2b500*/  LDL.LU.64 R10, [R1+0xe70] ;  /* 0x000e7000010a7983 */ /* 0x000ea80000300a00 */
[----:B0-----:R-:W2:Y:S04]  /*2b510*/  LDL.LU.64 R8, [R1+0xe68] ;  /* 0x000e680001087983 */ /* 0x001ea80000300a00 */
[----:B------:R-:W-:Y:S04]  /*2b520*/  STL.64 [R1+0xdf0], R6 ;  /* 0x000df00601007387 */ /* 0x000fe80000100a00 */
[----:B------:R0:W-:Y:S04]  /*2b530*/  STL.64 [R1+0xde8], R4 ;  /* 0x000de80401007387 */ /* 0x0001e80000100a00 */
[----:B0-----:R-:W2:Y:S04]  /*2b540*/  LDL.LU R4, [R1+0xc0] ;  /* 0x0000c00001047983 */ /* 0x001ea80000300800 */
[----:B------:R-:W2:Y:S04]  /*2b550*/  LDL.LU R5, [R1+0xc4] ;  /* 0x0000c40001057983 */ /* 0x000ea80000300800 */
[----:B------:R-:W2:Y:S04]  /*2b560*/  LDL.LU R6, [R1+0xc8] ;  /* 0x0000c80001067983 */ /* 0x000ea80000300800 */
[----:B------:R-:W2:Y:S02]  /*2b570*/  LDL.LU R7, [R1+0xcc] ;  /* 0x0000cc0001077983 */ /* 0x000ea40000300800 */
[----:B--2---:R-:W-:-:S15]  /*2b580*/  HMMA.16816.F32.BF16 R4, R20, R8, R4 ;  /* 0x000000081404723c */ /* 0x004fde0000041804 */
[----:B------:R-:W-:-:S04]  /*2b590*/  NOP ;  /* 0x0000000000007918 */ /* 0x000fc80000000000 */
[----:B------:R0:W-:Y:S01]  /*2b5a0*/  STL [R1+0xe0], R4 ;  /* 0x0000e00401007387 */ /* 0x0001e20000100800 */
[----:B------:R-:W-:Y:S02]  /*2b5b0*/  IMAD.MOV.U32 R3, RZ, RZ, R5 ;  /* 0x000000ffff037224 */ /* 0x000fe400078e0005 */
[----:B------:R-:W-:Y:S02]  /*2b5c0*/  IMAD.MOV.U32 R28, RZ, RZ, R6 ;  /* 0x000000ffff1c7224 */ /* 0x000fe400078e0006 */
[----:B------:R-:W-:Y:S01]  /*2b5d0*/  IMAD.MOV.U32 R29, RZ, RZ, R7 ;  /* 0x000000ffff1d7224 */ /* 0x000fe200078e0007 */
[----:B0-----:R-:W2:Y:S04]  /*2b5e0*/  LDL.LU R4, [R1+0x70] ;  /* 0x0000700001047983 */ /* 0x001ea80000300800 */
[----:B------:R-:W2:Y:S04]  /*2b5f0*/  LDL.LU R5, [R1+0x74] ;  /* 0x0000740001057983 */ /* 0x000ea80000300800 */
[----:B------:R-:W2:Y:S04]  /*2b600*/  LDL.LU R6, [R1+0x78] ;  /* 0x0000780001067983 */ /* 0x000ea80000300800 */
[----:B------:R-:W2:Y:S04]  /*2b610*/  LDL.LU R7, [R1+0x7c] ;  /* 0x00007c0001077983 */ /* 0x000ea80000300800 */
[----:B--2---:R-:W-:Y:S04]  /*2b620*/  STL.64 [R1+0xe00], R6 ;  /* 0x000e000601007387 */ /* 0x004fe80000100a00 */
[----:B------:R0:W-:Y:S02]  /*2b630*/  STL.64 [R1+0xdf8], R4 ;  /* 0x000df80401007387 */ /* 0x0001e40000100a00 */
[----:B0-----:R-:W-:-:S02]  /*2b640*/  IMAD.MOV.U32 R4, RZ, RZ, R27 ;  /* 0x000000ffff047224 */ /* 0x001fc400078e001b */
[----:B------:R-:W-:Y:S01]  /*2b650*/  IMAD.MOV.U32 R5, RZ, RZ, R12 ;  /* 0x000000ffff057224 */ /* 0x000fe200078e000c */
[----:B------:R-:W2:Y:S04]  /*2b660*/  LDL.LU R27, [R1+0xe64] ;  /* 0x000e6400011b7983 */ /* 0x000ea80000300800 */
[----:B------:R-:W2:Y:S04]  /*2b670*/  LDL.LU R12, [R1+0xe60] ;  /* 0x000e6000010c7983 */ /* 0x000ea80000300800 */
[----:B------:R0:W-:Y:S02]  /*2b680*/  STL.64 [R1+0xe18], R4 ;  /* 0x000e180401007387 */ /* 0x0001e40000100a00 */
[----:B0-----:R-:W-:-:S02]  /*2b690*/  IMAD.MOV.U32 R4, RZ, RZ, R13 ;  /* 0x000000ffff047224 */ /* 0x001fc400078e000d */
[----:B------:R-:W-:Y:S01]  /*2b6a0*/  IMAD.MOV.U32 R5, RZ, RZ, R25 ;  /* 0x000000ffff057224 */ /* 0x000fe200078e0019 */
[----:B------:R-:W2:Y:S04]  /*2b6b0*/  LDL.LU R13, [R1+0xe5c] ;  /* 0x000e5c00010d7983 */ /* 0x000ea80000300800 */
[----:B------:R-:W2:Y:S04]  /*2b6c0*/  LDL R7, [R1+0x198] ;  /* 0x0001980001077983 */ /* 0x000ea80000100800 */
[----:B------:R-:W2:Y:S04]  /*2b6d0*/  LDL R25, [R1+0x19c] ;  /* 0x00019c0001197983 */ /* 0x000ea80000100800 */
[----:B------:R4:W-:Y:S02]  /*2b6e0*/  STL.64 [R1+0xe20], R4 ;  /* 0x000e200401007387 */ /* 0x0009e40000100a00 */
[----:B----4-:R-:W-:-:S02]  /*2b6f0*/  IMAD.MOV.U32 R4, RZ, RZ, R19 ;  /* 0x000000ffff047224 */ /* 0x010fc400078e0013 */
[----:B------:R-:W-:-:S05]  /*2b700*/  IMAD.MOV.U32 R5, RZ, RZ, R18 ;  /* 0x000000ffff057224 */ /* 0x000fca00078e0012 */
[----:B------:R-:W-:Y:S04]  /*2b710*/  STL.64 [R1+0xe38], R4 ;  /* 0x000e380401007387 */ /* 0x000fe80000100a00 */
[----:B------:R-:W-:Y:S04]  /*2b720*/  STL.64 [R1+0xde0], R10 ;  /* 0x000de00a01007387 */ /* 0x000fe80000100a00 */
[----:B------:R0:W-:Y:S04]  /*2b730*/  STL.64 [R1+0xdd8], R8 ;  /* 0x000dd80801007387 */ /* 0x0001e80000100a00 */
[----:B0-----:R-:W4:Y:S04]  /*2b740*/  LDL.LU R8, [R1+0x60] ;  /* 0x0000600001087983 */ /* 0x001f280000300800 */
[----:B------:R-:W4:Y:S04]  /*2b750*/  LDL.LU R9, [R1+0x64] ;  /* 0x0000640001097983 */ /* 0x000f280000300800 */
[----:B------:R-:W4:Y:S04]  /*2b760*/  LDL.LU R10, [R1+0x68] ;  /* 0x00006800010a7983 */ /* 0x000f280000300800 */
[----:B------:R-:W4:Y:S01]  /*2b770*/  LDL.LU R11, [R1+0x6c] ;  /* 0x00006c00010b7983 */ /* 0x000f220000300800 */
[----:B---3--:R-:W-:-:S02]  /*2b780*/  IMAD.MOV.U32 R4, RZ, RZ, R17 ;  /* 0x000000ffff047224 */ /* 0x008fc400078e0011 */
[----:B------:R-:W-:Y:S01]  /*2b790*/  IMAD.MOV.U32 R5, RZ, RZ, R16 ;  /* 0x000000ffff057224 */ /* 0x000fe200078e0010 */
[----:B--2---:R-:W-:Y:S04]  /*2b7a0*/  STL [R1+0xe58], R7 ;  /* 0x000e580701007387 */ /* 0x004fe80000100800 */
[----:B------:R0:W-:Y:S04]  /*2b7b0*/  STL.64 [R1+0xe50], R4 ;  /* 0x000e500401007387 */ /* 0x0001e80000100a00 */
[----:B------:R-:W-:Y:S04]  /*2b7c0*/  LDSM.16.MT88.4 R16, [R25+UR5+0x21800] ;  /* 0x021800051910783b */ /* 0x000fe80008004200 */
[----:B0-----:R-:W2:Y:S04]  /*2b7d0*/  LDL.LU R4, [R1+0xb0] ;  /* 0x0000b00001047983 */ /* 0x001ea80000300800 */
[----:B------:R-:W2:Y:S04]  /*2b7e0*/  LDL.LU R5, [R1+0xb4] ;  /* 0x0000b40001057983 */ /* 0x000ea80000300800 */
[----:B------:R-:W2:Y:S04]  /*2b7f0*/  LDL.LU R6, [R1+0xb8] ;  /* 0x0000b80001067983 */ /* 0x000ea80000300800 */
[----:B------:R-:W2:Y:S04]  /*2b800*/  LDL.LU R7, [R1+0xbc] ;  /* 0x0000bc0001077983 */ /* 0x000ea80000300800 */
[----:B----4-:R-:W-:Y:S04]  /*2b810*/  STL.64 [R1+0xe10], R10 ;  /* 0x000e100a01007387 */ /* 0x010fe80000100a00 */
[----:B------:R0:W-:Y:S04]  /*2b820*/  STL.64 [R1+0xe08], R8 ;  /* 0x000e080801007387 */ /* 0x0001e80000100a00 */
[----:B0-----:R-:W3:Y:S04]  /*2b830*/  LDL.LU R8, [R1+0x80] ;  /* 0x0000800001087983 */ /* 0x001ee80000300800 */
[----:B------:R-:W3:Y:S04]  /*2b840*/  LDL.LU R9, [R1+0x84] ;  /* 0x0000840001097983 */ /* 0x000ee80000300800 */
[----:B------:R-:W4:Y:S04]  /*2b850*/  LDL.LU R10, [R1+0x88] ;  /* 0x00008800010a7983 */ /* 0x000f280000300800 */
[----:B------:R-:W4:Y:S04]  /*2b860*/  LDL.LU R11, [R1+0x8c] ;  /* 0x00008c00010b7983 */ /* 0x000f280000300800 */
[----:B----4-:R-:W-:Y:S04]  /*2b870*/  STL.64 [R1+0xe30], R10 ;  /* 0x000e300a01007387 */ /* 0x010fe80000100a00 */
[----:B---3--:R0:W-:Y:S04]  /*2b880*/  STL.64 [R1+0xe28], R8 ;  /* 0x000e280801007387 */ /* 0x0081e80000100a00 */
[----:B0-----:R-:W3:Y:S04]  /*2b890*/  LDL.LU R8, [R1+0xa0] ;  /* 0x0000a00001087983 */ /* 0x001ee80000300800 */
[----:B------:R-:W3:Y:S04]  /*2b8a0*/  LDL.LU R9, [R1+0xa4] ;  /* 0x0000a40001097983 */ /* 0x000ee80000300800 */
[----:B------:R-:W4:Y:S04]  /*2b8b0*/  LDL.LU R10, [R1+0xa8] ;  /* 0x0000a800010a7983 */ /* 0x000f280000300800 */
[----:B------:R-:W4:Y:S01]  /*2b8c0*/  LDL.LU R11, [R1+0xac] ;  /* 0x0000ac00010b7983 */ /* 0x000f220000300800 */
[----:B--2---:R-:W-:Y:S03]  /*2b8d0*/  HMMA.16816.F32.BF16 R20, R20, R12, R4 ;  /* 0x0000000c1414723c */ /* 0x004fe60000041804 */
[----:B----4-:R-:W-:Y:S04]  /*2b8e0*/  STL.64 [R1+0xe48], R10 ;  /* 0x000e480a01007387 */ /* 0x010fe80000100a00 */
[----:B---3--:R0:W-:Y:S04]  /*2b8f0*/  STL.64 [R1+0xe40], R8 ;  /* 0x000e400801007387 */ /* 0x0081e80000100a00 */
[----:B0-----:R-:W2:Y:S04]  /*2b900*/  LDL.LU R8, [R1+0x170] ;  /* 0x0001700001087983 */ /* 0x001ea80000300800 */
[----:B------:R-:W2:Y:S04]  /*2b910*/  LDL.LU R9, [R1+0x174] ;  /* 0x0001740001097983 */ /* 0x000ea80000300800 */
[----:B------:R-:W2:Y:S04]  /*2b920*/  LDL.LU R10, [R1+0x178] ;  /* 0x00017800010a7983 */ /* 0x000ea80000300800 */
[----:B------:R-:W2:Y:S04]  /*2b930*/  LDL.LU R11, [R1+0x17c] ;  /* 0x00017c00010b7983 */ /* 0x000ea80000300800 */
[----:B------:R-:W3:Y:S04]  /*2b940*/  LDL.LU R7, [R1+0xe58] ;  /* 0x000e580001077983 */ /* 0x000ee80000300800 */
[----:B------:R-:W2:Y:S04]  /*2b950*/  LDL.LU.64 R4, [R1+0xe50] ;  /* 0x000e500001047983 */ /* 0x000ea80000300a00 */
[----:B------:R-:W-:Y:S04]  /*2b960*/  STL.64 [R1+0xc0], R20 ;  /* 0x0000c01401007387 */ /* 0x000fe80000100a00 */
[----:B------:R-:W-:Y:S04]  /*2b970*/  STL.64 [R1+0xc8], R22 ;  /* 0x0000c81601007387 */ /* 0x000fe80000100a00 */
[----:B---3--:R-:W0:Y:S04]  /*2b980*/  LDSM.16.MT88.4 R20, [R7+UR5+0x21c00] ;  /* 0x021c00050714783b */ /* 0x008e280008004200 */
[----:B0-----:R0:W-:Y:S04]  /*2b990*/  STL.64 [R1+0xdc8], R22 ;  /* 0x000dc81601007387 */ /* 0x0011e80000100a00 */
[----:B------:R1:W-:Y:S01]  /*2b9a0*/  STL.64 [R1+0xdc0], R20 ;  /* 0x000dc01401007387 */ /* 0x0003e20000100a00 */
[----:B0-----:R-:W-:-:S02]  /*2b9b0*/  IMAD.MOV.U32 R22, RZ, RZ, R24 ;  /* 0x000000ffff167224 */ /* 0x001fc400078e0018 */
[----:B-1----:R-:W-:Y:S02]  /*2b9c0*/  IMAD.MOV.U32 R20, RZ, RZ, R27 ;  /* 0x000000ffff147224 */ /* 0x002fe400078e001b */
[----:B------:R-:W-:Y:S02]  /*2b9d0*/  IMAD.MOV.U32 R21, RZ, RZ, R26 ;  /* 0x000000ffff157224 */ /* 0x000fe400078e001a */
[----:B------:R-:W0:Y:S01]  /*2b9e0*/  LDSM.16.MT88.4 R24, [R25+UR5+0x21c00] ;  /* 0x021c00051918783b */ /* 0x000e220008004200 */
[C---:B--2---:R-:W-:Y:S03]  /*2b9f0*/  HMMA.16816.F32.BF16 R4, R16.reuse, R4, R8 ;  /* 0x000000041004723c */ /* 0x044fe60000041808 */
[----:B0-----:R0:W-:Y:S04]  /*2ba00*/  STL [R1+0xcfc], R24 ;  /* 0x000cfc1801007387 */ /* 0x0011e80000100800 */
[----:B------:R1:W-:Y:S04]  /*2ba10*/  STL [R1+0xcf8], R25 ;  /* 0x000cf81901007387 */ /* 0x0003e80000100800 */
[----:B------:R2:W-:Y:S04]  /*2ba20*/  STL [R1+0xcf4], R26 ;  /* 0x000cf41a01007387 */ /* 0x0005e80000100800 */
[----:B------:R3:W-:Y:S04]  /*2ba30*/  STL [R1+0xcf0], R27 ;  /* 0x000cf01b01007387 */ /* 0x0007e80000100800 */
[----:B0-----:R-:W4:Y:S04]  /*2ba40*/  LDL.LU R24, [R1+0x90] ;  /* 0x0000900001187983 */ /* 0x001f280000300800 */
[----:B-1----:R-:W4:Y:S04]  /*2ba50*/  LDL.LU R25, [R1+0x94] ;  /* 0x0000940001197983 */ /* 0x002f280000300800 */
[----:B--2---:R-:W4:Y:S04]  /*2ba60*/  LDL.LU R26, [R1+0x98] ;  /* 0x00009800011a7983 */ /* 0x004f280000300800 */
[----:B---3--:R-:W4:Y:S04]  /*2ba70*/  LDL.LU R27, [R1+0x9c] ;  /* 0x00009c00011b7983 */ /* 0x008f280000300800 */
[----:B------:R-:W2:Y:S04]  /*2ba80*/  LDL.LU.64 R10, [R1+0xe48] ;  /* 0x000e4800010a7983 */ /* 0x000ea80000300a00 */
[----:B------:R-:W2:Y:S04]  /*2ba90*/  LDL.LU.64 R8, [R1+0xe40] ;  /* 0x000e400001087983 */ /* 0x000ea80000300a00 */
[----:B------:R0:W-:Y:S04]  /*2baa0*/  STL.64 [R1+0xb0], R4 ;  /* 0x0000b00401007387 */ /* 0x0001e80000100a00 */
[----:B------:R2:W-:Y:S04]  /*2bab0*/  STL.64 [R1+0xb8], R6 ;  /* 0x0000b80601007387 */ /* 0x0005e80000100a00 */
[----:B0-----:R-:W2:Y:S02]  /*2bac0*/  LDL.LU.64 R4, [R1+0xe38] ;  /* 0x000e380001047983 */ /* 0x001ea40000300a00 */
[----:B--2---:R-:W-:Y:S02]  /*2bad0*/  HMMA.16816.F32.BF16 R4, R16, R4, R8 ;  /* 0x000000041004723c */ /* 0x004fe40000041808 */
[----:B------:R-:W2:Y:S04]  /*2bae0*/  LDL.LU.64 R10, [R1+0xe30] ;  /* 0x000e3000010a7983 */ /* 0x000ea80000300a00 */
[----:B------:R-:W2:-:S13]  /*2baf0*/  LDL.LU.64 R8, [R1+0xe28] ;  /* 0x000e280001087983 */ /* 0x000e9a0000300a00 */
[----:B------:R0:W-:Y:S04]  /*2bb00*/  STL.64 [R1+0xa0], R4 ;  /* 0x0000a00401007387 */ /* 0x0001e80000100a00 */
[----:B------:R4:W-:Y:S04]  /*2bb10*/  STL.64 [R1+0xa8], R6 ;  /* 0x0000a80601007387 */ /* 0x0009e80000100a00 */
[----:B0-----:R-:W4:Y:S02]  /*2bb20*/  LDL.LU.64 R4, [R1+0xe20] ;  /* 0x000e200001047983 */ /* 0x001f240000300a00 */
[----:B----4-:R-:W-:-:S15]  /*2bb30*/  HMMA.16816.F32.BF16 R4, R16, R4, R24 ;  /* 0x000000041004723c */ /* 0x010fde0000041818 */
[----:B------:R-:W-:-:S04]  /*2bb40*/  NOP ;  /* 0x0000000000007918 */ /* 0x000fc80000000000 */
[----:B------:R0:W-:Y:S04]  /*2bb50*/  STL.64 [R1+0x90], R4 ;  /* 0x0000900401007387 */ /* 0x0001e80000100a00 */
[----:B0-----:R-:W2:Y:S01]  /*2bb60*/  LDL.LU.64 R4, [R1+0xe18] ;  /* 0x000e180001047983 */ /* 0x001ea20000300a00 */
[----:B------:R-:W-:Y:S02]  /*2bb70*/  IMAD.MOV.U32 R24, RZ, RZ, R6 ;  /* 0x000000ffff187224 */ /* 0x000fe400078e0006 */
[----:B------:R-:W-:-:S05]  /*2bb80*/  IMAD.MOV.U32 R25, RZ, RZ, R7 ;  /* 0x000000ffff197224 */ /* 0x000fca00078e0007 */
[----:B------:R0:W-:Y:S04]  /*2bb90*/  STL [R1+0xd0c], R25 ;  /* 0x000d0c1901007387 */ /* 0x0001e80000100800 */
[----:B------:R-:W-:Y:S01]  /*2bba0*/  STL [R1+0xd08], R24 ;  /* 0x000d081801007387 */ /* 0x000fe20000100800 */
[----:B0-----:R-:W-:Y:S01]  /*2bbb0*/  IMAD.MOV.U32 R25, RZ, RZ, R0 ;  /* 0x000000ffff197224 */ /* 0x001fe200078e0000 */
[----:B--2---:R-:W-:Y:S02]  /*2bbc0*/  HMMA.16816.F32.BF16 R4, R16, R4, R8 ;  /* 0x000000041004723c */ /* 0x004fe40000041808 */
[----:B------:R-:W2:Y:S04]  /*2bbd0*/  LDL.LU.64 R10, [R1+0xe10] ;  /* 0x000e1000010a7983 */ /* 0x000ea80000300a00 */
[----:B------:R-:W2:-:S13]  /*2bbe0*/  LDL.LU.64 R8, [R1+0xe08] ;  /* 0x000e080001087983 */ /* 0x000e9a0000300a00 */
[----:B------:R-:W-:Y:S04]  /*2bbf0*/  STL.64 [R1+0x80], R4 ;  /* 0x0000800401007387 */ /* 0x000fe80000100a00 */
[----:B------:R0:W-:Y:S01]  /*2bc00*/  STL [R1+0x88], R6 ;  /* 0x0000880601007387 */ /* 0x0001e20000100800 */
[----:B------:R-:W-:-:S03]  /*2bc10*/  IMAD.MOV.U32 R0, RZ, RZ, R7 ;  /* 0x000000ffff007224 */ /* 0x000fc600078e0007 */
[----:B0-----:R-:W3:Y:S04]  /*2bc20*/  LDL.LU.64 R6, [R1+0xe00] ;  /* 0x000e000001067983 */ /* 0x001ee80000300a00 */
[----:B------:R-:W3:Y:S01]  /*2bc30*/  LDL.LU.64 R4, [R1+0xdf8] ;  /* 0x000df80001047983 */ /* 0x000ee20000300a00 */
[----:B------:R-:W-:-:S03]  /*2bc40*/  IMAD.MOV.U32 R24, RZ, RZ, R14 ;  /* 0x000000ffff187224 */ /* 0x000fc600078e000e */
[----:B------:R-:W-:Y:S04]  /*2bc50*/  STL [R1+0xd10], R0 ;  /* 0x000d100001007387 */ /* 0x000fe80000100800 */
[----:B---3--:R-:W-:Y:S01]  /*2bc60*/  HMMA.16816.F32.BF16 R24, R16, R24, R4 ;  /* 0x000000181018723c */ /* 0x008fe20000041804 */
[----:B------:R-:W3:Y:S04]  /*2bc70*/  LDL.LU.64 R6, [R1+0xdf0] ;  /* 0x000df00001067983 */ /* 0x000ee80000300a00 */
[----:B------:R-:W2:Y:S01]  /*2bc80*/  LDL.LU.64 R4, [R1+0xde8] ;  /* 0x000de80001047983 */ /* 0x000ea20000300a00 */
[----:B------:R-:W-:-:S13]  /*2bc90*/  IMAD.MOV.U32 R23, RZ, RZ, R15 ;  /* 0x000000ffff177224 */ /* 0x000fda00078e000f */
[----:B------:R0:W-:Y:S04]  /*2bca0*/  STL.64 [R1+0x70], R24 ;  /* 0x0000701801007387 */ /* 0x0001e80000100a00 */
[----:B------:R-:W-:Y:S01]  /*2bcb0*/  STL.64 [R1+0x78], R26 ;  /* 0x0000781a01007387 */ /* 0x000fe20000100a00 */
[----:B--2---:R-:W-:-:S15]  /*2bcc0*/  HMMA.16816.F32.BF16 R8, R16, R4, R8 ;  /* 0x000000041008723c */ /* 0x004fde0000041808 */
[----:B------:R-:W-:-:S04]  /*2bcd0*/  NOP ;  /* 0x0000000000007918 */ /* 0x000fc80000000000 */
[----:B------:R-:W-:Y:S02]  /*2bce0*/  IMAD.MOV.U32 R14, RZ, RZ, R10 ;  /* 0x000000ffff0e7224 */ /* 0x000fe400078e000a */
[----:B------:R-:W-:Y:S02]  /*2bcf0*/  IMAD.MOV.U32 R15, RZ, RZ, R11 ;  /* 0x000000ffff0f7224 */ /* 0x000fe400078e000b */
[----:B------:R-:W2:Y:S01]  /*2bd00*/  LDL.LU.64 R10, [R1+0xde0] ;  /* 0x000de000010a7983 */ /* 0x000ea20000300a00 */
[----:B0-----:R-:W-:Y:S02]  /*2bd10*/  IMAD.MOV.U32 R25, RZ, RZ, R8 ;  /* 0x000000ffff197224 */ /* 0x001fe400078e0008 */
[----:B------:R-:W-:Y:S02]  /*2bd20*/  IMAD.MOV.U32 R24, RZ, RZ, R9 ;  /* 0x000000ffff187224 */ /* 0x000fe400078e0009 */
[----:B------:R-:W4:Y:S04]  /*2bd30*/  LDL.LU.64 R8, [R1+0xdd8] ;  /* 0x000dd80001087983 */ /* 0x000f280000300a00 */
[----:B------:R2:W-:Y:S02]  /*2bd40*/  STL.64 [R1+0xd90], R24 ;  /* 0x000d901801007387 */ /* 0x0005e40000100a00 */
[----:B--2---:R-:W-:-:S02]  /*2bd50*/  IMAD.MOV.U32 R24, RZ, RZ, R10 ;  /* 0x000000ffff187224 */ /* 0x004fc400078e000a */
[----:B------:R-:W-:Y:S01]  /*2bd60*/  IMAD.MOV.U32 R25, RZ, RZ, R11 ;  /* 0x000000ffff197224 */ /* 0x000fe200078e000b */
[----:B------:R-:W2:Y:S04]  /*2bd70*/  LDL.LU R10, [R1+0xdd4] ;  /* 0x000dd400010a7983 */ /* 0x000ea80000300800 */
[----:B------:R-:W2:Y:S04]  /*2bd80*/  LDL.LU R11, [R1+0xdd0] ;  /* 0x000dd000010b7983 */ /* 0x000ea80000300800 */
[----:B------:R-:W2:Y:S04]  /*2bd90*/  LDL.LU R26, [R1+0xd8] ;  /* 0x0000d800011a7983 */ /* 0x000ea80000300800 */
[----:B------:R-:W2:Y:S01]  /*2bda0*/  LDL.LU R27, [R1+0xdc] ;  /* 0x0000dc00011b7983 */ /* 0x000ea20000300800 */
[----:B----4-:R-:W-:-:S15]  /*2bdb0*/  HMMA.16816.F32.BF16 R20, R16, R8, R20 ;  /* 0x000000081014723c */ /* 0x010fde0000041814 */
[----:B------:R-:W-:-:S04]  /*2bdc0*/  NOP ;  /* 0x0000000000007918 */ /* 0x000fc80000000000 */
[----:B------:R-:W-:Y:S04]  /*2bdd0*/  STL.64 [R1+0x50], R20 ;  /* 0x0000501401007387 */ /* 0x000fe80000100a00 */
[----:B------:R0:W-:Y:S01]  /*2bde0*/  STL [R1+0x58], R22 ;  /* 0x0000581601007387 */ /* 0x0001e20000100800 */
[----:B------:R-:W-:-:S03]  /*2bdf0*/  IMAD.MOV.U32 R0, RZ, RZ, R23 ;  /* 0x000000ffff007224 */ /* 0x000fc600078e0017 */
[----:B0-----:R-:W4:Y:S04]  /*2be00*/  LDL.LU.64 R22, [R1+0xdc8] ;  /* 0x000dc80001167983 */ /* 0x001f280000300a00 */
[----:B------:R-:W4:Y:S01]  /*2be10*/  LDL.LU.64 R20, [R1+0xdc0] ;  /* 0x000dc00001147983 */ /* 0x000f220000300a00 */
[----:B--2---:R-:W-:Y:S03]  /*2be20*/  HMMA.16816.F32.BF16 R16, R16, R12, R24 ;  /* 0x0000000c1010723c */ /* 0x004fe60000041818 */
[----:B------:R-:W-:Y:S04]  /*2be30*/  STL.64 [R1+0xd78], R10 ;  /* 0x000d780a01007387 */ /* 0x000fe80000100a00 */
[----:B------:R-:W4:Y:S04]  /*2be40*/  LDL.LU R24, [R1+0x140] ;  /* 0x0001400001187983 */ /* 0x000f280000300800 */
[----:B------:R-:W4:Y:S04]  /*2be50*/  LDL.LU R25, [R1+0x144] ;  /* 0x0001440001197983 */ /* 0x000f280000300800 */
[----:B------:R-:W4:Y:S04]  /*2be60*/  LDL.LU R26, [R1+0x148] ;  /* 0x00014800011a7983 */ /* 0x000f280000300800 */
[----:B------:R-:W4:Y:S04]  /*2be70*/  LDL.LU R27, [R1+0x14c] ;  /* 0x00014c00011b7983 */ /* 0x000f280000300800 */
[----:B------:R0:W-:Y:S04]  /*2be80*/  STL.64 [R1+0xd98], R14 ;  /* 0x000d980e01007387 */ /* 0x0001e80000100a00 */
[----:B0-----:R-:W4:Y:S04]  /*2be90*/  LDL.LU.64 R14, [R1+0x48] ;  /* 0x00004800010e7983 */ /* 0x001f280000300a00 */
        /* <DEDUP_REMOVED lines=8> */
[----:B------:R-:W3:Y:S04]  /*2bf20*/  LDL.LU R29, [R1+0xdb4] ;  /* 0x000db400011d7983 */ /* 0x000ee80000300800 */
[----:B------:R-:W-:Y:S04]  /*2bf30*/  STL.64 [R1+0xd20], R18 ;  /* 0x000d201201007387 */ /* 0x000fe80000100a00 */
[----:B--2---:R0:W-:Y:S04]  /*2bf40*/  STL.64 [R1+0xd18], R16 ;  /* 0x000d181001007387 */ /* 0x0041e80000100a00 */
[----:B0-----:R-:W2:Y:S01]  /*2bf50*/  LDL.LU R16, [R1+0xf0] ;  /* 0x0000f00001107983 */ /* 0x001ea20000300800 */
[----:B------:R-:W-:-:S03]  /*2bf60*/  IMAD.MOV.U32 R17, RZ, RZ, R2 ;  /* 0x000000ffff117224 */ /* 0x000fc600078e0002 */
[----:B------:R-:W4:Y:S01]  /*2bf70*/  LDL.LU R2, [R1+0xdb0] ;  /* 0x000db00001027983 */ /* 0x000f220000300800 */
[----:B---3--:R-:W-:Y:S02]  /*2bf80*/  IMAD.MOV.U32 R18, RZ, RZ, R7 ;  /* 0x000000ffff127224 */ /* 0x008fe400078e0007 */
[----:B------:R-:W-:Y:S01]  /*2bf90*/  IMAD.MOV.U32 R19, RZ, RZ, R6 ;  /* 0x000000ffff137224 */ /* 0x000fe200078e0006 */
[----:B------:R-:W3:Y:S04]  /*2bfa0*/  LDL.LU R7, [R1+0xdac] ;  /* 0x000dac0001077983 */ /* 0x000ee80000300800 */
[----:B------:R-:W3:Y:S04]  /*2bfb0*/  LDL.LU R6, [R1+0xda8] ;  /* 0x000da80001067983 */ /* 0x000ee80000300800 */
[----:B------:R-:W3:Y:S04]  /*2bfc0*/  LDL.LU R8, [R1+0x130] ;  /* 0x0001300001087983 */ /* 0x000ee80000300800 */
[----:B------:R-:W3:Y:S04]  /*2bfd0*/  LDL.LU R9, [R1+0x134] ;  /* 0x0001340001097983 */ /* 0x000ee80000300800 */
[----:B------:R-:W3:Y:S04]  /*2bfe0*/  LDL.LU R10, [R1+0x138] ;  /* 0x00013800010a7983 */ /* 0x000ee80000300800 */
[----:B------:R-:W3:Y:S04]  /*2bff0*/  LDL.LU R11, [R1+0x13c] ;  /* 0x00013c00010b7983 */ /* 0x000ee80000300800 */
[----:B------:R0:W-:Y:S04]  /*2c000*/  STL.64 [R1+0xd30], R18 ;  /* 0x000d301201007387 */ /* 0x0001e80000100a00 */
[----:B--2---:R1:W-:Y:S04]  /*2c010*/  STL.64 [R1+0xd28], R16 ;  /* 0x000d281001007387 */ /* 0x0043e80000100a00 */
[----:B0-----:R-:W2:Y:S04]  /*2c020*/  LDL.LU.64 R18, [R1+0x8] ;  /* 0x0000080001127983 */ /* 0x001ea80000300a00 */
[----:B--2---:R0:W-:Y:S04]  /*2c030*/  STL.64 [R1+0xd48], R18 ;  /* 0x000d481201007387 */ /* 0x0041e80000100a00 */
[----:B-1----:R-:W2:Y:S04]  /*2c040*/  LDL.LU R16, [R1+0x110] ;  /* 0x0001100001107983 */ /* 0x002ea80000300800 */
[----:B------:R-:W2:Y:S04]  /*2c050*/  LDL.LU R17, [R1+0x114] ;  /* 0x0001140001117983 */ /* 0x000ea80000300800 */
[----:B0-----:R-:W2:Y:S04]  /*2c060*/  LDL.LU R18, [R1+0x118] ;  /* 0x0001180001127983 */ /* 0x001ea80000300800 */
[----:B------:R-:W2:Y:S01]  /*2c070*/  LDL.LU R19, [R1+0x11c] ;  /* 0x00011c0001137983 */ /* 0x000ea20000300800 */
[----:B----4-:R-:W-:Y:S03]  /*2c080*/  HMMA.16816.F32.BF16 R24, R20, R14, R24 ;  /* 0x0000000e1418723c */ /* 0x010fe60000041818 */
[----:B--2---:R-:W-:Y:S04]  /*2c090*/  STL.64 [R1+0xd68], R18 ;  /* 0x000d681201007387 */ /* 0x004fe80000100a00 */
[----:B------:R0:W-:Y:S04]  /*2c0a0*/  STL.64 [R1+0xd60], R16 ;  /* 0x000d601001007387 */ /* 0x0001e80000100a00 */
[----:B0-----:R-:W2:Y:S01]  /*2c0b0*/  LDL.LU R16, [R1+0x120] ;  /* 0x0001200001107983 */ /* 0x001ea20000300800 */
[----:B---3--:R-:W-:-:S03]  /*2c0c0*/  IMAD.MOV.U32 R17, RZ, RZ, R6 ;  /* 0x000000ffff117224 */ /* 0x008fc600078e0006 */
[----:B------:R-:W3:Y:S01]  /*2c0d0*/  LDL.LU R6, [R1+0xda4] ;  /* 0x000da40001067983 */ /* 0x000ee20000300800 */
[----:B------:R-:W-:-:S03]  /*2c0e0*/  IMAD.MOV.U32 R18, RZ, RZ, R7 ;  /* 0x000000ffff127224 */ /* 0x000fc600078e0007 */
[----:B------:R-:W3:Y:S01]  /*2c0f0*/  LDL.LU R7, [R1+0xda0] ;  /* 0x000da00001077983 */ /* 0x000ee20000300800 */
[----:B------:R-:W-:Y:S02]  /*2c100*/  IMAD.MOV.U32 R19, RZ, RZ, R2 ;  /* 0x000000ffff137224 */ /* 0x000fe400078e0002 */
[----:B------:R-:W-:Y:S02]  /*2c110*/  IMAD.MOV.U32 R5, RZ, RZ, R14 ;  /* 0x000000ffff057224 */ /* 0x000fe400078e000e */
[----:B------:R-:W-:Y:S01]  /*2c120*/  IMAD.MOV.U32 R4, RZ, RZ, R15 ;  /* 0x000000ffff047224 */ /* 0x000fe200078e000f */
[----:B------:R0:W-:Y:S01]  /*2c130*/  STL.64 [R1+0xd88], R18 ;  /* 0x000d881201007387 */ /* 0x0001e20000100a00 */
[----:B------:R-:W-:-:S03]  /*2c140*/  IMAD.MOV.U32 R2, RZ, RZ, R24 ;  /* 0x000000ffff027224 */ /* 0x000fc600078e0018 */
[----:B--2---:R-:W-:Y:S04]  /*2c150*/  STL.64 [R1+0xd80], R16 ;  /* 0x000d801001007387 */ /* 0x004fe80000100a00 */
[----:B0-----:R-:W2:Y:S04]  /*2c160*/  LDL.LU.64 R18, [R1+0x38] ;  /* 0x0000380001127983 */ /* 0x001ea80000300a00 */
[----:B------:R-:W4:Y:S04]  /*2c170*/  LDL.LU.64 R14, [R1+0xd98] ;  /* 0x000d9800010e7983 */ /* 0x000f280000300a00 */
[----:B------:R0:W-:Y:S04]  /*2c180*/  STL.64 [R1+0x290], R24 ;  /* 0x0002901801007387 */ /* 0x0001e80000100a00 */
[----:B------:R-:W-:Y:S04]  /*2c190*/  STL.64 [R1+0x298], R26 ;  /* 0x0002981a01007387 */ /* 0x000fe80000100a00 */
[----:B0-----:R-:W2:Y:S04]  /*2c1a0*/  LDL.LU.64 R24, [R1+0xd90] ;  /* 0x000d900001187983 */ /* 0x001ea80000300a00 */
[----:B---3--:R-:W-:Y:S04]  /*2c1b0*/  STL.64 [R1+0xd40], R6 ;  /* 0x000d400601007387 */ /* 0x008fe80000100a00 */
[----:B------:R0:W-:Y:S04]  /*2c1c0*/  STL.64 [R1+0xd38], R4 ;  /* 0x000d380401007387 */ /* 0x0001e80000100a00 */
[----:B0-----:R-:W3:Y:S01]  /*2c1d0*/  LDL.LU R4, [R1+0x100] ;  /* 0x0001000001047983 */ /* 0x001ee20000300800 */
[----:B------:R-:W-:-:S02]  /*2c1e0*/  IMAD.MOV.U32 R6, RZ, RZ, R28 ;  /* 0x000000ffff067224 */ /* 0x000fc400078e001c */
[----:B------:R-:W-:Y:S02]  /*2c1f0*/  IMAD.MOV.U32 R7, RZ, RZ, R3 ;  /* 0x000000ffff077224 */ /* 0x000fe400078e0003 */
[----:B------:R-:W-:-:S03]  /*2c200*/  IMAD.MOV.U32 R5, RZ, RZ, R29 ;  /* 0x000000ffff057224 */ /* 0x000fc600078e001d */
[----:B------:R0:W-:Y:S04]  /*2c210*/  STL.64 [R1+0xd58], R6 ;  /* 0x000d580601007387 */ /* 0x0001e80000100a00 */
[----:B---3--:R-:W-:Y:S04]  /*2c220*/  STL.64 [R1+0xd50], R4 ;  /* 0x000d500401007387 */ /* 0x008fe80000100a00 */
[----:B0-----:R-:W3:Y:S01]  /*2c230*/  LDL.LU.64 R6, [R1+0x18] ;  /* 0x0000180001067983 */ /* 0x001ee20000300a00 */
[----:B------:R-:W-:Y:S01]  /*2c240*/  IMAD.MOV.U32 R12, RZ, RZ, R27 ;  /* 0x000000ffff0c7224 */ /* 0x000fe200078e001b */
[----:B--2---:R-:W-:Y:S01]  /*2c250*/  HMMA.16816.F32.BF16 R8, R20, R18, R8 ;  /* 0x000000121408723c */ /* 0x004fe20000041808 */
[----:B------:R-:W-:-:S02]  /*2c260*/  IMAD.MOV.U32 R26, RZ, RZ, R18 ;  /* 0x000000ffff1a7224 */ /* 0x000fc400078e0012 */
[----:B------:R-:W-:Y:S01]  /*2c270*/  IMAD.MOV.U32 R27, RZ, RZ, R19 ;  /* 0x000000ffff1b7224 */ /* 0x000fe200078e0013 */
[----:B---3--:R0:W-:Y:S04]  /*2c280*/  STL.64 [R1+0xd70], R6 ;  /* 0x000d700601007387 */ /* 0x0081e80000100a00 */
[----:B0-----:R-:W2:Y:S04]  /*2c290*/  LDL.LU.64 R6, [R1+0x28] ;  /* 0x0000280001067983 */ /* 0x001ea80000300a00 */
[----:B------:R-:W-:Y:S04]  /*2c2a0*/  STL [R1+0xbb0], R2 ;  /* 0x000bb00201007387 */ /* 0x000fe80000100800 */
[----:B------:R-:W-:Y:S04]  /*2c2b0*/  STL [R1+0xbac], R12 ;  /* 0x000bac0c01007387 */ /* 0x000fe80000100800 */
[----:B------:R-:W2:Y:S04]  /*2c2c0*/  LDL.LU.64 R18, [R1+0xd88] ;  /* 0x000d880001127983 */ /* 0x000ea80000300a00 */
[----:B------:R-:W2:Y:S01]  /*2c2d0*/  LDL.LU.64 R16, [R1+0xd80] ;  /* 0x000d800001107983 */ /* 0x000ea20000300a00 */
[----:B------:R-:W-:-:S03]  /*2c2e0*/  IMAD.MOV.U32 R3, RZ, RZ, R8 ;  /* 0x000000ffff037224 */ /* 0x000fc600078e0008 */
[----:B------:R-:W-:Y:S04]  /*2c2f0*/  STL.64 [R1+0x280], R8 ;  /* 0x0002800801007387 */ /* 0x000fe80000100a00 */
[----:B------:R0:W-:Y:S04]  /*2c300*/  STL.64 [R1+0x288], R10 ;  /* 0x0002880a01007387 */ /* 0x0001e80000100a00 */
[----:B0-----:R-:W3:Y:S04]  /*2c310*/  LDL.LU.64 R10, [R1+0xd78] ;  /* 0x000d7800010a7983 */ /* 0x001ee80000300a00 */
[----:B------:R-:W-:Y:S01]  /*2c320*/  STL [R1+0xbb4], R3 ;  /* 0x000bb40301007387 */ /* 0x000fe20000100800 */
[----:B--2---:R-:W-:Y:S01]  /*2c330*/  HMMA.16816.F32.BF16 R16, R20, R6, R16 ;  /* 0x000000061410723c */ /* 0x004fe20000041810 */
[----:B------:R-:W-:-:S02]  /*2c340*/  IMAD.MOV.U32 R9, RZ, RZ, R6 ;  /* 0x000000ffff097224 */ /* 0x000fc400078e0006 */
[----:B------:R-:W-:Y:S02]  /*2c350*/  IMAD.MOV.U32 R8, RZ, RZ, R7 ;  /* 0x000000ffff087224 */ /* 0x000fe400078e0007 */
[----:B------:R-:W2:-:S14]  /*2c360*/  LDL.LU.64 R6, [R1+0xd70] ;  /* 0x000d700001067983 */ /* 0x000e9c0000300a00 */
[----:B------:R-:W-:Y:S01]  /*2c370*/  STL.64 [R1+0x270], R16 ;  /* 0x0002701001007387 */ /* 0x000fe20000100a00 */
[----:B------:R-:W-:-:S03]  /*2c380*/  IMAD.MOV.U32 R13, RZ, RZ, R19 ;  /* 0x000000ffff0d7224 */ /* 0x000fc600078e0013 */
[----:B------:R0:W-:Y:S01]  /*2c390*/  STL.64 [R1+0x278], R18 ;  /* 0x0002781201007387 */ /* 0x0001e20000100a00 */
[----:B------:R-:W-:-:S03]  /*2c3a0*/  IMAD.MOV.U32 R28, RZ, RZ, R16 ;  /* 0x000000ffff1c7224 */ /* 0x000fc600078e0010 */
[----:B0-----:R-:W3:Y:S04]  /*2c3b0*/  LDL.LU.64 R18, [R1+0xd68] ;  /* 0x000d680001127983 */ /* 0x001ee80000300a00 */
[----:B------:R-:W3:Y:S04]  /*2c3c0*/  LDL.LU.64 R16, [R1+0xd60] ;  /* 0x000d600001107983 */ /* 0x000ee80000300a00 */
[----:B------:R-:W-:Y:S04]  /*2c3d0*/  STL [R1+0xbbc], R28 ;  /* 0x000bbc1c01007387 */ /* 0x000fe80000100800 */
[----:B------:R-:W-:Y:S01]  /*2c3e0*/  STL [R1+0xbb8], R13 ;  /* 0x000bb80d01007387 */ /* 0x000fe20000100800 */
[----:B--2---:R-:W-:-:S02]  /*2c3f0*/  IMAD.MOV.U32 R3, RZ, RZ, R6 ;  /* 0x000000ffff037224 */ /* 0x004fc400078e0006 */
[----:B------:R-:W-:Y:S01]  /*2c400*/  IMAD.MOV.U32 R2, RZ, RZ, R7 ;  /* 0x000000ffff027224 */ /* 0x000fe200078e0007 */
[----:B---3--:R-:W-:Y:S01]  /*2c410*/  HMMA.16816.F32.BF16 R16, R20, R6, R16 ;  /* 0x000000061410723c */ /* 0x008fe20000041810 */
[----:B------:R-:W2:Y:S04]  /*2c420*/  LDL.LU.64 R6, [R1+0xd58] ;  /* 0x000d580001067983 */ /* 0x000ea80000300a00 */
[----:B------:R-:W2:-:S14]  /*2c430*/  LDL.LU.64 R4, [R1+0xd50] ;  /* 0x000d500001047983 */ /* 0x000e9c0000300a00 */
[----:B------:R-:W-:Y:S04]  /*2c440*/  STL.64 [R1+0x260], R16 ;  /* 0x0002601001007387 */ /* 0x000fe80000100a00 */
[----:B------:R0:W-:Y:S04]  /*2c450*/  STL.64 [R1+0x268], R18 ;  /* 0x0002681201007387 */ /* 0x0001e80000100a00 */
[----:B0-----:R-:W2:Y:S01]  /*2c460*/  LDL.LU.64 R18, [R1+0xd48] ;  /* 0x000d480001127983 */ /* 0x001ea20000300a00 */
[----:B------:R-:W-:-:S05]  /*2c470*/  IMAD.MOV.U32 R29, RZ, RZ, R16 ;  /* 0x000000ffff1d7224 */ /* 0x000fca00078e0010 */
[----:B------:R-:W-:Y:S01]  /*2c480*/  STL [R1+0xbc0], R29 ;  /* 0x000bc01d01007387 */ /* 0x000fe20000100800 */
[----:B--2---:R-:W-:Y:S01]  /*2c490*/  HMMA.16816.F32.BF16 R4, R20, R18, R4 ;  /* 0x000000121404723c */ /* 0x004fe20000041804 */
[----:B------:R-:W-:Y:S02]  /*2c4a0*/  IMAD.MOV.U32 R13, RZ, RZ, R18 ;  /* 0x000000ffff0d7224 */ /* 0x000fe400078e0012 */
[----:B------:R-:W-:-:S15]  /*2c4b0*/  IMAD.MOV.U32 R12, RZ, RZ, R19 ;  /* 0x000000ffff0c7224 */ /* 0x000fde00078e0013 */
[----:B------:R-:W-:Y:S01]  /*2c4c0*/  NOP ;  /* 0x0000000000007918 */ /* 0x000fe20000000000 */
[----:B------:R-:W-:Y:S04]  /*2c4d0*/  STL.64 [R1+0x250], R4 ;  /* 0x0002500401007387 */ /* 0x000fe80000100a00 */
[----:B------:R0:W-:Y:S04]  /*2c4e0*/  STL.64 [R1+0x258], R6 ;  /* 0x0002580601007387 */ /* 0x0001e80000100a00 */
[----:B0-----:R-:W2:Y:S04]  /*2c4f0*/  LDL.LU.64 R6, [R1+0xd40] ;  /* 0x000d400001067983 */ /* 0x001ea80000300a00 */
[----:B------:R-:W3:Y:S04]  /*2c500*/  LDL.LU.64 R4, [R1+0xd38] ;  /* 0x000d380001047983 */ /* 0x000ee80000300a00 */
[----:B------:R-:W2:Y:S04]  /*2c510*/  LDL.LU.64 R18, [R1+0xd30] ;  /* 0x000d300001127983 */ /* 0x000ea80000300a00 */
[----:B------:R-:W2:Y:S02]  /*2c520*/  LDL.LU.64 R16, [R1+0xd28] ;  /* 0x000d280001107983 */ /* 0x000ea40000300a00 */
[----:B--2---:R-:W-:-:S15]  /*2c530*/  HMMA.16816.F32.BF16 R16, R20, R6, R16 ;  /* 0x000000061410723c */ /* 0x004fde0000041810 */
[----:B------:R-:W-:-:S04]  /*2c540*/  NOP ;  /* 0x0000000000007918 */ /* 0x000fc80000000000 */
[----:B------:R-:W-:Y:S04]  /*2c550*/  STL.64 [R1+0x240], R16 ;  /* 0x0002401001007387 */ /* 0x000fe80000100a00 */
[----:B------:R0:W-:Y:S04]  /*2c560*/  STL.64 [R1+0x248], R18 ;  /* 0x0002481201007387 */ /* 0x0001e80000100a00 */
[----:B0-----:R-:W2:Y:S04]  /*2c570*/  LDL.LU.64 R18, [R1+0xd20] ;  /* 0x000d200001127983 */ /* 0x001ea80000300a00 */
[----:B------:R-:W2:Y:S04]  /*2c580*/  LDL.LU.64 R16, [R1+0xd18] ;  /* 0x000d180001107983 */ /* 0x000ea80000300a00 */
[----:B------:R-:W-:Y:S04]  /*2c590*/  STL.64 [R1+0xce8], R6 ;  /* 0x000ce80601007387 */ /* 0x000fe80000100a00 */
[----:B------:R-:W-:Y:S01]  /*2c5a0*/  STL.64 [R1+0xce0], R10 ;  /* 0x000ce00a01007387 */ /* 0x000fe20000100a00 */
[----:B--2---:R-:W-:-:S15]  /*2c5b0*/  HMMA.16816.F32.BF16 R16, R20, R10, R16 ;  /* 0x0000000a1410723c */ /* 0x004fde0000041810 */
[----:B------:R-:W-:-:S04]  /*2c5c0*/  NOP ;  /* 0x0000000000007918 */ /* 0x000fc80000000000 */
[----:B------:R0:W-:Y:S04]  /*2c5d0*/  STL.64 [R1+0x230], R16 ;  /* 0x0002301001007387 */ /* 0x0001e80000100a00 */
[----:B------:R1:W-:Y:S04]  /*2c5e0*/  STL.64 [R1+0x238], R18 ;  /* 0x0002381201007387 */ /* 0x0003e80000100a00 */
[----:B0-----:R-:W2:Y:S04]  /*2c5f0*/  LDL.LU R16, [R1+0x50] ;  /* 0x0000500001107983 */ /* 0x001ea80000300800 */
[----:B------:R-:W2:Y:S04]  /*2c600*/  LDL.LU R17, [R1+0x54] ;  /* 0x0000540001117983 */ /* 0x000ea80000300800 */
[----:B-1----:R-:W2:Y:S01]  /*2c610*/  LDL.LU R18, [R1+0x58] ;  /* 0x0000580001127983 */ /* 0x002ea20000300800 */
[----:B------:R-:W-:-:S02]  /*2c620*/  IMAD.MOV.U32 R19, RZ, RZ, R0 ;  /* 0x000000ffff137224 */ /* 0x000fc400078e0000 */
[----:B---3--:R-:W-:Y:S01]  /*2c630*/  IMAD.MOV.U32 R11, RZ, RZ, R4 ;  /* 0x000000ffff0b7224 */ /* 0x008fe200078e0004 */
[----:B------:R-:W3:Y:S01]  /*2c640*/  LDL.LU R0, [R1+0xd10] ;  /* 0x000d100001007983 */ /* 0x000ee20000300800 */
[----:B------:R-:W-:-:S03]  /*2c650*/  IMAD.MOV.U32 R10, RZ, RZ, R5 ;  /* 0x000000ffff0a7224 */ /* 0x000fc600078e0005 */
[----:B------:R-:W3:Y:S04]  /*2c660*/  LDL.LU R4, [R1+0xb0] ;  /* 0x0000b00001047983 */ /* 0x000ee80000300800 */
[----:B------:R-:W3:Y:S04]  /*2c670*/  LDL.LU R5, [R1+0xb4] ;  /* 0x0000b40001057983 */ /* 0x000ee80000300800 */
[----:B------:R-:W3:Y:S04]  /*2c680*/  LDL.LU R6, [R1+0xb8] ;  /* 0x0000b80001067983 */ /* 0x000ee80000300800 */
[----:B------:R-:W3:Y:S04]  /*2c690*/  LDL.LU R7, [R1+0xbc] ;  /* 0x0000bc0001077983 */ /* 0x000ee80000300800 */
[----:B--2---:R4:W-:Y:S04]  /*2c6a0*/  STL.64 [R1+0xc80], R18 ;  /* 0x000c801201007387 */ /* 0x0049e80000100a00 */
[----:B------:R0:W-:Y:S01]  /*2c6b0*/  STL.64 [R1+0xc78], R16 ;  /* 0x000c781001007387 */ /* 0x0001e20000100a00 */
[----:B----4-:R-:W-:-:S02]  /*2c6c0*/  IMAD.MOV.U32 R18, RZ, RZ, R14 ;  /* 0x000000ffff127224 */ /* 0x010fc400078e000e */
[----:B0-----:R-:W-:Y:S02]  /*2c6d0*/  IMAD.MOV.U32 R16, RZ, RZ, R25 ;  /* 0x000000ffff107224 */ /* 0x001fe400078e0019 */
[----:B------:R-:W-:Y:S01]  /*2c6e0*/  IMAD.MOV.U32 R19, RZ, RZ, R15 ;  /* 0x000000ffff137224 */ /* 0x000fe200078e000f */
[----:B------:R-:W2:Y:S01]  /*2c6f0*/  LDL.LU R25, [R1+0xd0c] ;  /* 0x000d0c0001197983 */ /* 0x000ea20000300800 */
[----:B------:R-:W-:-:S03]  /*2c700*/  IMAD.MOV.U32 R17, RZ, RZ, R24 ;  /* 0x000000ffff117224 */ /* 0x000fc600078e0018 */
[----:B------:R-:W4:Y:S04]  /*2c710*/  LDL.LU R24, [R1+0xd08] ;  /* 0x000d080001187983 */ /* 0x000f280000300800 */
[----:B------:R-:W2:Y:S04]  /*2c720*/  LDL.LU R14, [R1+0xd04] ;  /* 0x000d0400010e7983 */ /* 0x000ea80000300800 */
[----:B------:R-:W2:Y:S04]  /*2c730*/  LDL.LU R15, [R1+0xd00] ;  /* 0x000d0000010f7983 */ /* 0x000ea80000300800 */
[----:B------:R0:W-:Y:S04]  /*2c740*/  STL.64 [R1+0xc90], R18 ;  /* 0x000c901201007387 */ /* 0x0001e80000100a00 */
[----:B------:R1:W-:Y:S01]  /*2c750*/  STL.64 [R1+0xc88], R16 ;  /* 0x000c881001007387 */ /* 0x0003e20000100a00 */
[----:B0-----:R-:W-:-:S02]  /*2c760*/  IMAD.MOV.U32 R18, RZ, RZ, R13 ;  /* 0x000000ffff127224 */ /* 0x001fc400078e000d */
[----:B------:R-:W-:-:S05]  /*2c770*/  IMAD.MOV.U32 R19, RZ, RZ, R12 ;  /* 0x000000ffff137224 */ /* 0x000fca00078e000c */
[----:B------:R0:W-:Y:S04]  /*2c780*/  STL.64 [R1+0xca8], R18 ;  /* 0x000ca81201007387 */ /* 0x0001e80000100a00 */
[----:B-1----:R-:W3:Y:S04]  /*2c790*/  LDL.LU R16, [R1+0xc0] ;  /* 0x0000c00001107983 */ /* 0x002ee80000300800 */
[----:B------:R-:W3:Y:S04]  /*2c7a0*/  LDL.LU R17, [R1+0xc4] ;  /* 0x0000c40001117983 */ /* 0x000ee80000300800 */
[----:B0-----:R-:W3:Y:S04]  /*2c7b0*/  LDL.LU R18, [R1+0xc8] ;  /* 0x0000c80001127983 */ /* 0x001ee80000300800 */
[----:B------:R-:W3:Y:S04]  /*2c7c0*/  LDL.LU R19, [R1+0xcc] ;  /* 0x0000cc0001137983 */ /* 0x000ee80000300800 */
[----:B--2---:R4:W-:Y:S04]  /*2c7d0*/  STL.64 [R1+0xcc0], R14 ;  /* 0x000cc00e01007387 */ /* 0x0049e80000100a00 */
[----:B------:R-:W2:Y:S01]  /*2c7e0*/  LDL.LU R12, [R1+0x90] ;  /* 0x00009000010c7983 */ /* 0x000ea20000300800 */
[----:B---3--:R-:W-:-:S15]  /*2c7f0*/  HMMA.16816.F32.BF16 R16, R20, R14, R16 ;  /* 0x0000000e1410723c */ /* 0x008fde0000041810 */
[----:B------:R-:W-:-:S04]  /*2c800*/  NOP ;  /* 0x0000000000007918 */ /* 0x000fc80000000000 */
[----:B------:R-:W-:Y:S04]  /*2c810*/  STL.64 [R1+0x220], R16 ;  /* 0x0002201001007387 */ /* 0x000fe80000100a00 */
[----:B------:R-:W-:Y:S04]  /*2c820*/  STL.64 [R1+0x228], R18 ;  /* 0x0002281201007387 */ /* 0x000fe80000100a00 */
[----:B------:R-:W2:Y:S01]  /*2c830*/  LDL.LU R13, [R1+0x94] ;  /* 0x00009400010d7983 */ /* 0x000ea20000300800 */
[----:B----4-:R-:W-:Y:S02]  /*2c840*/  IMAD.MOV.U32 R14, RZ, RZ, R24 ;  /* 0x000000ffff0e7224 */ /* 0x010fe400078e0018 */
[----:B------:R-:W-:Y:S01]  /*2c850*/  IMAD.MOV.U32 R15, RZ, RZ, R25 ;  /* 0x000000ffff0f7224 */ /* 0x000fe200078e0019 */
[----:B------:R-:W3:Y:S04]  /*2c860*/  LDL.LU R24, [R1+0xcfc] ;  /* 0x000cfc0001187983 */ /* 0x000ee80000300800 */
[----:B------:R-:W3:Y:S01]  /*2c870*/  LDL.LU R25, [R1+0xcf8] ;  /* 0x000cf80001197983 */ /* 0x000ee20000300800 */
[----:B------:R-:W-:-:S02]  /*2c880*/  IMAD.MOV.U32 R22, RZ, RZ, R9 ;  /* 0x000000ffff167224 */ /* 0x000fc400078e0009 */
[----:B------:R-:W-:Y:S01]  /*2c890*/  IMAD.MOV.U32 R23, RZ, RZ, R8 ;  /* 0x000000ffff177224 */ /* 0x000fe200078e0008 */
[----:B------:R0:W-:Y:S02]  /*2c8a0*/  STL.64 [R1+0xcd0], R14 ;  /* 0x000cd00e01007387 */ /* 0x0001e40000100a00 */
[----:B0-----:R-:W-:Y:S02]  /*2c8b0*/  IMAD.MOV.U32 R14, RZ, RZ, R26 ;  /* 0x000000ffff0e7224 */ /* 0x001fe400078e001a */
[----:B------:R-:W-:Y:S01]  /*2c8c0*/  IMAD.MOV.U32 R15, RZ, RZ, R27 ;  /* 0x000000ffff0f7224 */ /* 0x000fe200078e001b */
[----:B--2---:R-:W-:Y:S04]  /*2c8d0*/  STL.64 [R1+0xcc8], R12 ;  /* 0x000cc80c01007387 */ /* 0x004fe80000100a00 */
[----:B------:R-:W3:Y:S04]  /*2c8e0*/  LDL.LU R26, [R1+0xcf4] ;  /* 0x000cf400011a7983 */ /* 0x000ee80000300800 */
[----:B------:R-:W3:Y:S04]  /*2c8f0*/  LDL.LU R27, [R1+0xcf0] ;  /* 0x000cf000011b7983 */ /* 0x000ee80000300800 */
[----:B------:R0:W-:Y:S04]  /*2c900*/  STL.64 [R1+0xcd8], R22 ;  /* 0x000cd81601007387 */ /* 0x0001e80000100a00 */
[----:B------:R-:W2:Y:S04]  /*2c910*/  LDL.LU R20, [R1+0xa0] ;  /* 0x0000a00001147983 */ /* 0x000ea80000300800 */
[----:B------:R-:W2:Y:S04]  /*2c920*/  LDL.LU R21, [R1+0xa4] ;  /* 0x0000a40001157983 */ /* 0x000ea80000300800 */
[----:B0-----:R-:W2:Y:S04]  /*2c930*/  LDL.LU R22, [R1+0xa8] ;  /* 0x0000a80001167983 */ /* 0x001ea80000300800 */
[----:B------:R-:W2:Y:S01]  /*2c940*/  LDL.LU R23, [R1+0xac] ;  /* 0x0000ac0001177983 */ /* 0x000ea20000300800 */
[C---:B---3--:R-:W-:Y:S03]  /*2c950*/  HMMA.16816.F32.BF16 R8, R24.reuse, R10, R4 ;  /* 0x0000000a1808723c */ /* 0x048fe60000041804 */
[----:B------:R-:W3:Y:S05]  /*2c960*/  LDL.LU.64 R6, [R1+0xce8] ;  /* 0x000ce80001067983 */ /* 0x000eea0000300a00 */
[C---:B--2---:R-:W-:Y:S11]  /*2c970*/  HMMA.16816.F32.BF16 R12, R24.reuse, R14, R20 ;  /* 0x0000000e180c723c */ /* 0x044ff60000041814 */
[----:B------:R-:W-:Y:S01]  /*2c980*/  IMAD.MOV.U32 R4, RZ, RZ, R9 ;  /* 0x000000ffff047224 */ /* 0x000fe200078e0009 */
[----:B------:R-:W-:Y:S04]  /*2c990*/  STL.64 [R1+0x210], R8 ;  /* 0x0002100801007387 */ /* 0x000fe80000100a00 */
[----:B------:R0:W-:Y:S04]  /*2c9a0*/  STL.64 [R1+0x218], R10 ;  /* 0x0002180a01007387 */ /* 0x0001e80000100a00 */
[----:B0-----:R-:W2:Y:S04]  /*2c9b0*/  LDL.LU.64 R10, [R1+0xce0] ;  /* 0x000ce000010a7983 */ /* 0x001ea80000300a00 */
[----:B------:R-:W-:Y:S04]  /*2c9c0*/  STL [R1+0xbc8], R8 ;  /* 0x000bc80801007387 */ /* 0x000fe80000100800 */
[----:B------:R-:W-:Y:S04]  /*2c9d0*/  STL [R1+0xbc4], R4 ;  /* 0x000bc40401007387 */ /* 0x000fe80000100800 */
[----:B------:R-:W4:Y:S04]  /*2c9e0*/  LDL.LU.64 R22, [R1+0xcd8] ;  /* 0x000cd80001167983 */ /* 0x000f280000300a00 */
[----:B------:R-:W-:Y:S04]  /*2c9f0*/  STL.64 [R1+0x200], R12 ;  /* 0x0002000c01007387 */ /* 0x000fe80000100a00 */
[----:B------:R0:W-:Y:S04]  /*2ca00*/  STL.64 [R1+0x208], R14 ;  /* 0x0002080e01007387 */ /* 0x0001e80000100a00 */
[----:B0-----:R-:W4:Y:S04]  /*2ca10*/  LDL.LU.64 R14, [R1+0xcd0] ;  /* 0x000cd000010e7983 */ /* 0x001f280000300a00 */
[----:B------:R-:W4:Y:S02]  /*2ca20*/  LDL.LU.64 R12, [R1+0xcc8] ;  /* 0x000cc800010c7983 */ /* 0x000f240000300a00 */
[----:B----4-:R-:W-:Y:S02]  /*2ca30*/  HMMA.16816.F32.BF16 R20, R24, R22, R12 ;  /* 0x000000161814723c */ /* 0x010fe4000004180c */
[----:B------:R-:W4:-:S15]  /*2ca40*/  LDL.LU.64 R14, [R1+0xcc0] ;  /* 0x000cc000010e7983 */ /* 0x000f1e0000300a00 */
[----:B------:R-:W-:Y:S02]  /*2ca50*/  NOP ;  /* 0x0000000000007918 */ /* 0x000fe40000000000 */
[----:B------:R0:W-:Y:S04]  /*2ca60*/  STL.64 [R1+0x1f0], R20 ;  /* 0x0001f01401007387 */ /* 0x0001e80000100a00 */
[----:B------:R1:W-:Y:S04]  /*2ca70*/  STL.64 [R1+0x1f8], R22 ;  /* 0x0001f81601007387 */ /* 0x0003e80000100a00 */
[----:B------:R-:W2:Y:S01]  /*2ca80*/  LDL.LU R4, [R1+0x318] ;  /* 0x0003180001047983 */ /* 0x000ea20000300800 */
[----:B------:R-:W-:-:S03]  /*2ca90*/  IMAD.MOV.U32 R9, RZ, RZ, R20 ;  /* 0x000000ffff097224 */ /* 0x000fc600078e0014 */
[----:B------:R-:W2:Y:S01]  /*2caa0*/  LDL.LU R8, [R1+0x2fc] ;  /* 0x0002fc0001087983 */ /* 0x000ea20000300800 */
[----:B------:R-:W-:-:S03]  /*2cab0*/  IMAD.MOV.U32 R5, RZ, RZ, R21 ;  /* 0x000000ffff057224 */ /* 0x000fc600078e0015 */
[----:B0-----:R-:W2:Y:S04]  /*2cac0*/  LDL.LU R20, [R1+0x2f4] ;  /* 0x0002f40001147983 */ /* 0x001ea80000300800 */
[----:B------:R-:W2:Y:S04]  /*2cad0*/  LDL.LU R21, [R1+0x2ec] ;  /* 0x0002ec0001157983 */ /* 0x000ea80000300800 */
[----:B-1----:R-:W2:Y:S04]  /*2cae0*/  LDL.LU R22, [R1+0x310] ;  /* 0x0003100001167983 */ /* 0x002ea80000300800 */
[----:B------:R-:W2:Y:S04]  /*2caf0*/  LDL.LU R23, [R1+0x2e4] ;  /* 0x0002e40001177983 */ /* 0x000ea80000300800 */
[----:B--2---:R-:W-:Y:S04]  /*2cb00*/  STL.64 [R1+0xca0], R22 ;  /* 0x000ca01601007387 */ /* 0x004fe80000100a00 */
[----:B------:R0:W-:Y:S04]  /*2cb10*/  STL.64 [R1+0xc98], R20 ;  /* 0x000c981401007387 */ /* 0x0001e80000100a00 */
[----:B0-----:R-:W2:Y:S04]  /*2cb20*/  LDL.LU R20, [R1+0x70] ;  /* 0x0000700001147983 */ /* 0x001ea80000300800 */
[----:B------:R-:W2:Y:S04]  /*2cb30*/  LDL.LU R21, [R1+0x74] ;  /* 0x0000740001157983 */ /* 0x000ea80000300800 */
[----:B------:R-:W2:Y:S04]  /*2cb40*/  LDL.LU R22, [R1+0x78] ;  /* 0x0000780001167983 */ /* 0x000ea80000300800 */
[----:B------:R-:W2:Y:S01]  /*2cb50*/  LDL.LU R23, [R1+0x7c] ;  /* 0x00007c0001177983 */ /* 0x000ea20000300800 */
[----:B------:R-:W-:-:S02]  /*2cb60*/  IMAD.MOV.U32 R18, RZ, RZ, R3 ;  /* 0x000000ffff127224 */ /* 0x000fc400078e0003 */
[----:B------:R-:W-:Y:S01]  /*2cb70*/  IMAD.MOV.U32 R19, RZ, RZ, R2 ;  /* 0x000000ffff137224 */ /* 0x000fe200078e0002 */
[----:B--2---:R-:W-:Y:S04]  /*2cb80*/  STL.64 [R1+0xcb8], R22 ;  /* 0x000cb81601007387 */ /* 0x004fe80000100a00 */
[----:B------:R0:W-:Y:S04]  /*2cb90*/  STL.64 [R1+0xcb0], R20 ;  /* 0x000cb01401007387 */ /* 0x0001e80000100a00 */
[----:B0-----:R-:W2:Y:S04]  /*2cba0*/  LDL.LU R20, [R1+0x80] ;  /* 0x0000800001147983 */ /* 0x001ea80000300800 */
[----:B------:R-:W2:Y:S04]  /*2cbb0*/  LDL.LU R21, [R1+0x84] ;  /* 0x0000840001157983 */ /* 0x000ea80000300800 */
[----:B------:R-:W2:Y:S01]  /*2cbc0*/  LDL.LU R22, [R1+0x88] ;  /* 0x0000880001167983 */ /* 0x000ea20000300800 */
[----:B------:R-:W-:-:S03]  /*2cbd0*/  IMAD.MOV.U32 R23, RZ, RZ, R0 ;  /* 0x000000ffff177224 */ /* 0x000fc600078e0000 */
[----:B------:R-:W3:Y:S04]  /*2cbe0*/  LDL.LU R29, [R1+0x30c] ;  /* 0x00030c00011d7983 */ /* 0x000ee80000300800 */
[----:B------:R-:W3:Y:S04]  /*2cbf0*/  LDL.LU R13, [R1+0x2dc] ;  /* 0x0002dc00010d7983 */ /* 0x000ee80000300800 */
[----:B------:R-:W3:Y:S04]  /*2cc00*/  LDL.LU R28, [R1+0x308] ;  /* 0x00030800011c7983 */ /* 0x000ee80000300800 */
[----:B------:R-:W3:Y:S04]  /*2cc10*/  LDL.LU R3, [R1+0x2d4] ;  /* 0x0002d40001037983 */ /* 0x000ee80000300800 */
[----:B------:R-:W3:Y:S04]  /*2cc20*/  LDL.LU R12, [R1+0x300] ;  /* 0x00030000010c7983 */ /* 0x000ee80000300800 */
[----:B------:R-:W3:Y:S04]  /*2cc30*/  LDL.LU R2, [R1+0x2cc] ;  /* 0x0002cc0001027983 */ /* 0x000ee80000300800 */
[----:B------:R-:W3:Y:S04]  /*2cc40*/  LDL.LU R0, [R1+0x2f8] ;  /* 0x0002f80001007983 */ /* 0x000ee80000300800 */
[----:B------:R0:W-:Y:S04]  /*2cc50*/  STL [R1+0xbd0], R9 ;  /* 0x000bd00901007387 */ /* 0x0001e80000100800 */
[----:B0-----:R-:W3:Y:S04]  /*2cc60*/  LDL.LU R9, [R1+0x31c] ;  /* 0x00031c0001097983 */ /* 0x001ee80000300800 */
[----:B------:R0:W-:Y:S04]  /*2cc70*/  STL [R1+0xbcc], R5 ;  /* 0x000bcc0501007387 */ /* 0x0001e80000100800 */
[----:B0-----:R-:W3:Y:S01]  /*2cc80*/  LDL.LU R5, [R1+0x320] ;  /* 0x0003200001057983 */ /* 0x001ee20000300800 */
        /* <DEDUP_REMOVED lines=11> */
[----:B0-----:R-:W3:Y:S04]  /*2cd40*/  LDL.LU.64 R18, [R1+0xc90] ;  /* 0x000c900001127983 */ /* 0x001ee80000300a00 */
[----:B------:R-:W3:Y:S02]  /*2cd50*/  LDL.LU.64 R16, [R1+0xc88] ;  /* 0x000c880001107983 */ /* 0x000ee40000300a00 */
[----:B---3--:R-:W-:-:S15]  /*2cd60*/  HMMA.16816.F32.BF16 R16, R24, R6, R16 ;  /* 0x000000061810723c */ /* 0x008fde0000041810 */
[----:B------:R-:W-:-:S04]  /*2cd70*/  NOP ;  /* 0x0000000000007918 */ /* 0x000fc80000000000 */
[----:B------:R-:W-:Y:S04]  /*2cd80*/  STL.64 [R1+0x1c0], R16 ;  /* 0x0001c01001007387 */ /* 0x000fe80000100a00 */
[----:B------:R0:W-:Y:S04]  /*2cd90*/  STL.64 [R1+0x1c8], R18 ;  /* 0x0001c81201007387 */ /* 0x0001e80000100a00 */
[----:B0-----:R-:W3:Y:S04]  /*2cda0*/  LDL.LU.64 R18, [R1+0xc80] ;  /* 0x000c800001127983 */ /* 0x001ee80000300a00 */
[----:B------:R-:W3:Y:S02]  /*2cdb0*/  LDL.LU.64 R16, [R1+0xc78] ;  /* 0x000c780001107983 */ /* 0x000ee40000300a00 */
[----:B---3--:R-:W-:-:S15]  /*2cdc0*/  HMMA.16816.F32.BF16 R16, R24, R10, R16 ;  /* 0x0000000a1810723c */ /* 0x008fde0000041810 */
[----:B------:R-:W-:-:S04]  /*2cdd0*/  NOP ;  /* 0x0000000000007918 */ /* 0x000fc80000000000 */
[----:B------:R-:W-:Y:S01]  /*2cde0*/  STL.64 [R1+0x1b0], R16 ;  /* 0x0001b01001007387 */ /* 0x000fe20000100a00 */
[----:B------:R-:W-:-:S03]  /*2cdf0*/  IMAD.MOV.U32 R10, RZ, RZ, R19 ;  /* 0x000000ffff0a7224 */ /* 0x000fc600078e0013 */
[----:B------:R0:W-:Y:S01]  /*2ce00*/  STL.64 [R1+0x1b8], R18 ;  /* 0x0001b81201007387 */ /* 0x0001e20000100a00 */
[----:B------:R-:W-:Y:S02]  /*2ce10*/  IMAD.MOV.U32 R7, RZ, RZ, R17 ;  /* 0x000000ffff077224 */ /* 0x000fe400078e0011 */
[----:B------:R-:W-:Y:S01]  /*2ce20*/  IMAD.MOV.U32 R11, RZ, RZ, R16 ;  /* 0x000000ffff0b7224 */ /* 0x000fe200078e0010 */
[----:B0-----:R-:W4:Y:S04]  /*2ce30*/  LDL.LU.64 R18, [R1+0xc70] ;  /* 0x000c700001127983 */ /* 0x001f280000300a00 */
[----:B------:R-:W4:Y:S04]  /*2ce40*/  LDL.LU.64 R16, [R1+0xc68] ;  /* 0x000c680001107983 */ /* 0x000f280000300a00 */
[----:B------:R0:W-:Y:S04]  /*2ce50*/  STL [R1+0xbdc], R11 ;  /* 0x000bdc0b01007387 */ /* 0x0001e80000100800 */
[----:B0-----:R-:W3:Y:S04]  /*2ce60*/  LDL.LU R11, [R1+0x324] ;  /* 0x00032400010b7983 */ /* 0x001ee80000300800 */
[----:B------:R-:W-:Y:S04]  /*2ce70*/  STL [R1+0xbd8], R7 ;  /* 0x000bd80701007387 */ /* 0x000fe80000100800 */
[----:B------:R-:W-:Y:S01]  /*2ce80*/  STL [R1+0xbd4], R10 ;  /* 0x000bd40a01007387 */ /* 0x000fe20000100800 */
[----:B------:R-:W-:-:S02]  /*2ce90*/  IADD3 R5, P1, PT, R5, UR13, RZ ;  /* 0x0000000d05057c10 */ /* 0x000fc4000ff3e0ff */
[----:B------:R-:W-:Y:S02]  /*2cea0*/  IADD3 R9, P2, PT, R9, UR13, RZ ;  /* 0x0000000d09097c10 */ /* 0x000fe4000ff5e0ff */
[----:B------:R-:W-:Y:S02]  /*2ceb0*/  IADD3 R4, P3, PT, R4, UR13, RZ ;  /* 0x0000000d04047c10 */ /* 0x000fe4000ff7e0ff */
[----:B------:R-:W-:Y:S02]  /*2cec0*/  IADD3 R8, P4, PT, R8, UR13, RZ ;  /* 0x0000000d08087c10 */ /* 0x000fe4000ff9e0ff */
[----:B--2---:R-:W-:Y:S02]  /*2ced0*/  IADD3 R20, P5, PT, R20, UR13, RZ ;  /* 0x0000000d14147c10 */ /* 0x004fe4000ffbe0ff */
[----:B------:R-:W-:Y:S02]  /*2cee0*/  IADD3 R21, P6, PT, R21, UR13, RZ ;  /* 0x0000000d15157c10 */ /* 0x000fe4000ffde0ff */
[----:B------:R-:W-:-:S02]  /*2cef0*/  IADD3.X R29, PT, PT, R29, UR6, RZ, P1, !PT ;  /* 0x000000061d1d7c10 */ /* 0x000fc40008ffe4ff */
[----:B------:R-:W-:Y:S02]  /*2cf00*/  IADD3 R13, P1, PT, R13, UR13, RZ ;  /* 0x0000000d0d0d7c10 */ /* 0x000fe4000ff3e0ff */
[----:B------:R-:W-:Y:S02]  /*2cf10*/  IADD3.X R28, PT, PT, R28, UR6, RZ, P2, !PT ;  /* 0x000000061c1c7c10 */ /* 0x000fe400097fe4ff */
[----:B------:R-:W-:Y:S01]  /*2cf20*/  IADD3 R3, P2, PT, R3, UR13, RZ ;  /* 0x0000000d03037c10 */ /* 0x000fe2000ff5e0ff */
[----:B----4-:R-:W-:Y:S01]  /*2cf30*/  HMMA.16816.F32.BF16 R16, R24, R14, R16 ;  /* 0x0000000e1810723c */ /* 0x010fe20000041810 */
[----:B---3--:R-:W-:-:S15]  /*2cf40*/  IADD3 R11, P0, PT, R11, UR13, RZ ;  /* 0x0000000d0b0b7c10 */ /* 0x008fde000ff1e0ff */
[----:B------:R-:W-:-:S03]  /*2cf50*/  NOP ;  /* 0x0000000000007918 */ /* 0x000fc60000000000 */
[----:B------:R-:W-:Y:S01]  /*2cf60*/  IMAD.MOV.U32 R6, RZ, RZ, R19 ;  /* 0x000000ffff067224 */ /* 0x000fe200078e0013 */
[----:B------:R-:W-:Y:S04]  /*2cf70*/  STL.64 [R1+0x1a0], R16 ;  /* 0x0001a01001007387 */ /* 0x000fe80000100a00 */
[----:B------:R-:W-:Y:S04]  /*2cf80*/  STL.64 [R1+0x1a8], R18 ;  /* 0x0001a81201007387 */ /* 0x000fe80000100a00 */
[----:B------:R0:W-:Y:S04]  /*2cf90*/  STL [R1+0xbe0], R6 ;  /* 0x000be00601007387 */ /* 0x0001e80000100800 */
[----:B------:R-:W-:Y:S04]  /*2cfa0*/  STL [R1+0x324], R11 ;  /* 0x0003240b01007387 */ /* 0x000fe80000100800 */
[----:B------:R-:W-:Y:S04]  /*2cfb0*/  STL [R1+0x320], R5 ;  /* 0x0003200501007387 */ /* 0x000fe80000100800 */
[----:B------:R-:W-:Y:S01]  /*2cfc0*/  STL [R1+0x31c], R9 ;  /* 0x00031c0901007387 */ /* 0x000fe20000100800 */
[----:B------:R-:W-:-:S03]  /*2cfd0*/  IADD3.X R22, PT, PT, R22, UR6, RZ, P0, !PT ;  /* 0x0000000616167c10 */ /* 0x000fc600087fe4ff */
[----:B------:R-:W-:Y:S01]  /*2cfe0*/  STL [R1+0x318], R4 ;  /* 0x0003180401007387 */ /* 0x000fe20000100800 */
[----:B------:R-:W-:-:S03]  /*2cff0*/  IADD3 R23, P0, PT, R23, UR13, RZ ;  /* 0x0000000d17177c10 */ /* 0x000fc6000ff1e0ff */
        /* <DEDUP_REMOVED lines=9> */
[----:B0-----:R-:W2:Y:S01]  /*2d090*/  LDL.LU R6, [R1+0x2bc] ;  /* 0x0002bc0001067983 */ /* 0x001ea20000300800 */
[----:B------:R-:W-:-:S02]  /*2d0a0*/  IADD3.X R12, PT, PT, R12, UR6, RZ, P3, !PT ;  /* 0x000000060c0c7c10 */ /* 0x000fc40009ffe4ff */
[----:B------:R-:W-:-:S03]  /*2d0b0*/  IADD3 R2, P3, PT, R2, UR13, RZ ;  /* 0x0000000d02027c10 */ /* 0x000fc6000ff7e0ff */
[----:B------:R-:W-:Y:S04]  /*2d0c0*/  STL [R1+0x300], R12 ;  /* 0x0003000c01007387 */ /* 0x000fe80000100800 */
[----:B--2---:R0:W-:Y:S04]  /*2d0d0*/  STL [R1+0xc60], R6 ;  /* 0x000c600601007387 */ /* 0x0041e80000100800 */
[----:B------:R-:W-:Y:S04]  /*2d0e0*/  STL [R1+0x2cc], R2 ;  /* 0x0002cc0201007387 */ /* 0x000fe80000100800 */
[----:B0-----:R-:W2:Y:S01]  /*2d0f0*/  LDL.LU R6, [R1+0x2f0] ;  /* 0x0002f00001067983 */ /* 0x001ea20000300800 */
[----:B------:R-:W-:-:S05]  /*2d100*/  IADD3.X R0, PT, PT, R0, UR6, RZ, P4, !PT ;  /* 0x0000000600007c10 */ /* 0x000fca000a7fe4ff */
[----:B------:R-:W-:Y:S04]  /*2d110*/  STL [R1+0x2f8], R0 ;  /* 0x0002f80001007387 */ /* 0x000fe80000100800 */
        /* <DEDUP_REMOVED lines=30> */
[----:B--2---:R-:W-:-:S05]  /*2d300*/  IADD3 R6, P4, PT, R6, UR13, RZ ;  /* 0x0000000d06067c10 */ /* 0x004fca000ff9e0ff */
[----:B------:R0:W-:Y:S04]  /*2d310*/  STL [R1+0x2c4], R6 ;  /* 0x0002c40601007387 */ /* 0x0001e80000100800 */
[----:B0-----:R-:W2:Y:S02]  /*2d320*/  LDL.LU R6, [R1+0xc64] ;  /* 0x000c640001067983 */ /* 0x001ea40000300800 */
[----:B--2---:R-:W-:-:S05]  /*2d330*/  IADD3.X R6, PT, PT, R6, UR6, RZ, P5, !PT ;  /* 0x0000000606067c10 */ /* 0x004fca000affe4ff */
[----:B------:R0:W-:Y:S04]  /*2d340*/  STL [R1+0x2f0], R6 ;  /* 0x0002f00601007387 */ /* 0x0001e80000100800 */
[----:B0-----:R-:W2:Y:S01]  /*2d350*/  LDL.LU R6, [R1+0xc60] ;  /* 0x000c600001067983 */ /* 0x001ea20000300800 */
[----:B---3--:R-:W-:Y:S02]  /*2d360*/  IADD3.X R24, PT, PT, R24, UR6, RZ, P6, !PT ;  /* 0x0000000618187c10 */ /* 0x008fe4000b7fe4ff */
[----:B----4-:R-:W-:Y:S02]  /*2d370*/  IADD3 R25, P6, PT, R25, UR13, RZ ;  /* 0x0000000d19197c10 */ /* 0x010fe4000ffde0ff */
[----:B------:R-:W-:Y:S02]  /*2d380*/  IADD3.X R26, PT, PT, R26, UR6, RZ, P0, !PT ;  /* 0x000000061a1a7c10 */ /* 0x000fe400087fe4ff */
[----:B------:R-:W-:-:S02]  /*2d390*/  IADD3 R27, P0, PT, R27, UR13, RZ ;  /* 0x0000000d1b1b7c10 */ /* 0x000fc4000ff1e0ff */
[----:B------:R-:W-:Y:S02]  /*2d3a0*/  IADD3.X R14, PT, PT, R14, UR6, RZ, P1, !PT ;  /* 0x000000060e0e7c10 */ /* 0x000fe40008ffe4ff */
[----:B------:R-:W-:Y:S02]  /*2d3b0*/  IADD3 R15, P1, PT, R15, UR12, RZ ;  /* 0x0000000c0f0f7c10 */ /* 0x000fe4000ff3e0ff */
[----:B------:R-:W-:Y:S02]  /*2d3c0*/  IADD3.X R16, PT, PT, R16, UR6, RZ, P2, !PT ;  /* 0x0000000610107c10 */ /* 0x000fe400097fe4ff */
[----:B------:R-:W-:Y:S02]  /*2d3d0*/  IADD3 R17, P2, PT, R17, UR12, RZ ;  /* 0x0000000c11117c10 */ /* 0x000fe4000ff5e0ff */
        /* <DEDUP_REMOVED lines=15> */
[----:B--2---:R-:W-:-:S05]  /*2d4d0*/  IADD3 R6, P5, PT, R6, UR13, RZ ;  /* 0x0000000d06067c10 */ /* 0x004fca000ffbe0ff */
        /* <DEDUP_REMOVED lines=29> */
[----:B------:R-:W-:-:S02]  /*2d6b0*/  IADD3 R12, P4, PT, R12, UR12, RZ ;  /* 0x0000000c0c0c7c10 */ /* 0x000fc4000ff9e0ff */
[----:B------:R-:W-:-:S03]  /*2d6c0*/  IADD3.X R2, PT, PT, R2, UR9, RZ, P5, !PT ;  /* 0x0000000902027c10 */ /* 0x000fc6000affe4ff */
[----:B------:R-:W-:Y:S04]  /*2d6d0*/  STL [R1+0xa6c], R12 ;  /* 0x000a6c0c01007387 */ /* 0x000fe80000100800 */
[----:B--2---:R0:W-:Y:S04]  /*2d6e0*/  STL [R1+0xc58], R6 ;  /* 0x000c580601007387 */ /* 0x0041e80000100800 */
[----:B------:R-:W-:Y:S04]  /*2d6f0*/  STL [R1+0x334], R2 ;  /* 0x0003340201007387 */ /* 0x000fe80000100800 */
[----:B0-----:R-:W2:Y:S01]  /*2d700*/  LDL.LU R6, [R1+0xa5c] ;  /* 0x000a5c0001067983 */ /* 0x001ea20000300800 */
[----:B------:R-:W-:-:S05]  /*2d710*/  IADD3 R0, P5, PT, R0, UR12, RZ ;  /* 0x0000000c00007c10 */ /* 0x000fca000ffbe0ff */
        /* <DEDUP_REMOVED lines=31> */
[----:B--2---:R-:W-:-:S05]  /*2d910*/  IADD3.X R6, PT, PT, R6, UR9, RZ, P6, !PT ;  /* 0x0000000906067c10 */ /* 0x004fca000b7fe4ff */
[----:B------:R0:W-:Y:S04]  /*2d920*/  STL [R1+0x330], R6 ;  /* 0x0003300601007387 */ /* 0x0001e80000100800 */
[----:B0-----:R-:W2:Y:S02]  /*2d930*/  LDL.LU R6, [R1+0xc5c] ;  /* 0x000c5c0001067983 */ /* 0x001ea40000300800 */
[----:B--2---:R-:W-:-:S05]  /*2d940*/  IADD3 R6, P6, PT, R6, UR12, RZ ;  /* 0x0000000c06067c10 */ /* 0x004fca000ffde0ff */
[----:B------:R0:W-:Y:S04]  /*2d950*/  STL [R1+0xa5c], R6 ;  /* 0x000a5c0601007387 */ /* 0x0001e80000100800 */
[----:B0-----:R-:W2:Y:S01]  /*2d960*/  LDL.LU R6, [R1+0xc58] ;  /* 0x000c580001067983 */ /* 0x001ea20000300800 */
[----:B----4-:R-:W-:Y:S02]  /*2d970*/  IADD3.X R25, PT, PT, R25, UR9, RZ, P1, !PT ;  /* 0x0000000919197c10 */ /* 0x010fe40008ffe4ff */
[----:B---3--:R-:W-:Y:S02]  /*2d980*/  IADD3 R26, P1, PT, R26, UR12, RZ ;  /* 0x0000000c1a1a7c10 */ /* 0x008fe4000ff3e0ff */
        /* <DEDUP_REMOVED lines=20> */
[----:B--2---:R-:W-:Y:S02]  /*2dad0*/  IADD3.X R6, PT, PT, R6, UR9, RZ, P0, !PT ;  /* 0x0000000906067c10 */ /* 0x004fe400087fe4ff */
[----:B------:R-:W-:-:S03]  /*2dae0*/  IADD3 R24, P0, PT, R24, UR12, RZ ;  /* 0x0000000c18187c10 */ /* 0x000fc6000ff1e0ff */
        /* <DEDUP_REMOVED lines=1357> */
[----:B--2---:R-:W-:Y:S02]  /*32fc0*/  IADD3.X R6, PT, PT, R6, UR9, RZ, P0, !PT ;  /* 0x0000000906067c10 */ /* 0x004fe400087fe4ff */
        /* <DEDUP_REMOVED lines=24> */
[----:B------:R0:W-:Y:S04]  /*33150*/  STL [R1+0xac4], R23 ;  /* 0x000ac41701007387 */ /* 0x0001e80000100800 */
[----:B------:R-:W-:Y:S04]  /*33160*/  STL [R1+0x368], R29 ;  /* 0x0003681d01007387 */ /* 0x000fe80000100800 */
[----:B------:R-:W-:Y:S04]  /*33170*/  STL [R1+0xacc], R13 ;  /* 0x000acc0d01007387 */ /* 0x000fe80000100800 */
[----:B------:R-:W-:Y:S04]  /*33180*/  STL [R1+0x360], R28 ;  /* 0x0003601c01007387 */ /* 0x000fe80000100800 */
[----:B------:R-:W-:Y:S04]  /*33190*/  STL [R1+0xad4], R3 ;  /* 0x000ad40301007387 */ /* 0x000fe80000100800 */
[----:B0-----:R-:W2:Y:S04]  /*331a0*/  LDL.LU R23, [R1+0xae4] ;  /* 0x000ae40001177983 */ /* 0x001ea80000300800 */
[----:B------:R-:W-:Y:S04]  /*331b0*/  STL [R1+0x35c], R12 ;  /* 0x00035c0c01007387 */ /* 0x000fe80000100800 */
[----:B------:R-:W3:Y:S01]  /*331c0*/  LDL.LU R6, [R1+0xaec] ;  /* 0x000aec0001067983 */ /* 0x000ee20000300800 */
[----:B------:R-:W-:-:S02]  /*331d0*/  IADD3 R2, P6, PT, R2, UR12, RZ ;  /* 0x0000000c02027c10 */ /* 0x000fc4000ffde0ff */
[----:B------:R-:W-:-:S03]  /*331e0*/  IADD3.X R0, PT, PT, R0, UR9, RZ, P0, !PT ;  /* 0x0000000900007c10 */ /* 0x000fc600087fe4ff */
[----:B------:R-:W-:Y:S04]  /*331f0*/  STL [R1+0xadc], R2 ;  /* 0x000adc0201007387 */ /* 0x000fe80000100800 */
[----:B---3--:R0:W-:Y:S04]  /*33200*/  STL [R1+0xbe4], R6 ;  /* 0x000be40601007387 */ /* 0x0081e80000100800 */
[----:B------:R1:W-:Y:S04]  /*33210*/  STL [R1+0x358], R0 ;  /* 0x0003580001007387 */ /* 0x0003e80000100800 */
[----:B0-----:R-:W3:Y:S04]  /*33220*/  LDL.LU R6, [R1+0x354] ;  /* 0x0003540001067983 */ /* 0x001ee80000300800 */
        /* <DEDUP_REMOVED lines=13> */
[----:B-1----:R-:W4:Y:S04]  /*33300*/  LDL.LU R0, [R1+0xb14] ;  /* 0x000b140001007983 */ /* 0x002f280000300800 */
        /* <DEDUP_REMOVED lines=8> */
[----:B------:R-:W4:Y:S01]  /*33390*/  LDL.LU R18, [R1+0x314] ;  /* 0x0003140001127983 */ /* 0x000f220000300800 */
[----:B--2---:R-:W-:-:S03]  /*333a0*/  IADD3 R23, P0, PT, R23, UR12, RZ ;  /* 0x0000000c17177c10 */ /* 0x004fc6000ff1e0ff */
[----:B------:R-:W2:Y:S04]  /*333b0*/  LDL.LU R19, [R1+0xae0] ;  /* 0x000ae00001137983 */ /* 0x000ea80000300800 */
[----:B------:R-:W2:Y:S04]  /*333c0*/  LDL.LU R20, [R1+0xae8] ;  /* 0x000ae80001147983 */ /* 0x000ea80000300800 */
[----:B------:R-:W2:Y:S04]  /*333d0*/  LDL.LU R21, [R1+0xaf0] ;  /* 0x000af00001157983 */ /* 0x000ea80000300800 */
[----:B------:R-:W2:Y:S04]  /*333e0*/  LDL.LU R22, [R1+0xaf8] ;  /* 0x000af80001167983 */ /* 0x000ea80000300800 */
[----:B------:R0:W-:Y:S04]  /*333f0*/  STL [R1+0xae4], R23 ;  /* 0x000ae41701007387 */ /* 0x0001e80000100800 */
[----:B0-----:R-:W2:Y:S01]  /*33400*/  LDL.LU R23, [R1+0x304] ;  /* 0x0003040001177983 */ /* 0x001ea20000300800 */
[----:B---3--:R-:W-:-:S05]  /*33410*/  IADD3.X R6, PT, PT, R6, UR9, RZ, P1, !PT ;  /* 0x0000000906067c10 */ /* 0x008fca0008ffe4ff */
[----:B------:R0:W-:Y:S04]  /*33420*/  STL [R1+0x354], R6 ;  /* 0x0003540601007387 */ /* 0x0001e80000100800 */
[----:B0-----:R-:W3:Y:S01]  /*33430*/  LDL.LU R6, [R1+0xbe4] ;  /* 0x000be40001067983 */ /* 0x001ee20000300800 */
[----:B----4-:R-:W-:Y:S02]  /*33440*/  IADD3.X R11, PT, PT, R11, UR9, RZ, P2, !PT ;  /* 0x000000090b0b7c10 */ /* 0x010fe400097fe4ff */
        /* <DEDUP_REMOVED lines=11> */
[----:B---3--:R-:W-:-:S05]  /*33500*/  IADD3 R6, P1, PT, R6, UR12, RZ ;  /* 0x0000000c06067c10 */ /* 0x008fca000ff3e0ff */
[----:B------:R0:W-:Y:S04]  /*33510*/  STL [R1+0xaec], R6 ;  /* 0x000aec0601007387 */ /* 0x0001e80000100800 */
[----:B0-----:R1:W5:Y:S04]  /*33520*/  LDL.LU R6, [R1+0xbe0] ;  /* 0x000be00001067983 */ /* 0x0013680000300800 */
        /* <DEDUP_REMOVED lines=10> */
[----:B------:R0:W-:Y:S01]  /*335d0*/  STL [R1+0xb04], R8 ;  /* 0x000b040801007387 */ /* 0x0001e20000100800 */
[----:B------:R-:W-:-:S03]  /*335e0*/  IADD3.X R12, PT, PT, R12, UR9, RZ, P1, !PT ;  /* 0x000000090c0c7c10 */ /* 0x000fc60008ffe4ff */
[----:B0-----:R1:W5:Y:S04]  /*335f0*/  LDL.LU R8, [R1+0xbc8] ;  /* 0x000bc80001087983 */ /* 0x0013680000300800 */
[----:B------:R0:W-:Y:S01]  /*33600*/  STL [R1+0x344], R4 ;  /* 0x0003440401007387 */ /* 0x0001e20000100800 */
[----:B------:R-:W-:-:S03]  /*33610*/  IADD3 R0, P1, PT, R0, UR12, RZ ;  /* 0x0000000c00007c10 */ /* 0x000fc6000ff3e0ff */
        /* <DEDUP_REMOVED lines=14> */
[----:B0-----:R-:W3:Y:S01]  /*33700*/  LDL.LU R0, [R1+0xba8] ;  /* 0x000ba80001007983 */ /* 0x001ee20000300800 */
[----:B------:R-:W-:-:S02]  /*33710*/  IADD3.X R24, PT, PT, R24, UR9, RZ, P2, !PT ;  /* 0x0000000918187c10 */ /* 0x000fc400097fe4ff */
[----:B------:R-:W-:Y:S02]  /*33720*/  IADD3 R25, P2, PT, R25, UR12, RZ ;  /* 0x0000000c19197c10 */ /* 0x000fe4000ff5e0ff */
[----:B------:R-:W-:Y:S02]  /*33730*/  IADD3.X R26, PT, PT, R26, UR9, RZ, P3, !PT ;  /* 0x000000091a1a7c10 */ /* 0x000fe40009ffe4ff */
[----:B------:R-:W-:Y:S02]  /*33740*/  IADD3 R27, P3, PT, R27, UR12, RZ ;  /* 0x0000000c1b1b7c10 */ /* 0x000fe4000ff7e0ff */
[----:B------:R-:W-:Y:S01]  /*33750*/  IADD3.X R14, PT, PT, R14, UR9, RZ, P4, !PT ;  /* 0x000000090e0e7c10 */ /* 0x000fe2000a7fe4ff */
[----:B------:R-:W-:Y:S01]  /*33760*/  STL [R1+0xab8], R24 ;  /* 0x000ab81801007387 */ /* 0x000fe20000100800 */
[----:B------:R-:W-:-:S03]  /*33770*/  IADD3 R15, P4, PT, R15, UR12, RZ ;  /* 0x0000000c0f0f7c10 */ /* 0x000fc6000ff9e0ff */
[----:B------:R-:W-:Y:S01]  /*33780*/  STL [R1+0xb10], R25 ;  /* 0x000b101901007387 */ /* 0x000fe20000100800 */
[----:B------:R-:W-:-:S03]  /*33790*/  IADD3.X R16, PT, PT, R16, UR9, RZ, P5, !PT ;  /* 0x0000000910107c10 */ /* 0x000fc6000affe4ff */
[----:B------:R-:W-:Y:S01]  /*337a0*/  STL [R1+0xac0], R26 ;  /* 0x000ac01a01007387 */ /* 0x000fe20000100800 */
[----:B------:R-:W-:-:S03]  /*337b0*/  IADD3.X R17, PT, PT, R17, UR9, RZ, P6, !PT ;  /* 0x0000000911117c10 */ /* 0x000fc6000b7fe4ff */
[----:B------:R-:W-:Y:S01]  /*337c0*/  STL [R1+0xb0c], R27 ;  /* 0x000b0c1b01007387 */ /* 0x000fe20000100800 */
[----:B------:R-:W-:-:S03]  /*337d0*/  IADD3 R18, P5, PT, R18, UR13, RZ ;  /* 0x0000000d12127c10 */ /* 0x000fc6000ffbe0ff */
[----:B------:R-:W-:Y:S01]  /*337e0*/  STL [R1+0xac8], R14 ;  /* 0x000ac80e01007387 */ /* 0x000fe20000100800 */
[----:B--2---:R-:W-:-:S03]  /*337f0*/  IADD3.X R19, PT, PT, R19, UR9, RZ, P0, !PT ;  /* 0x0000000913137c10 */ /* 0x004fc600087fe4ff */
[----:B------:R-:W-:Y:S01]  /*33800*/  STL [R1+0xb08], R15 ;  /* 0x000b080f01007387 */ /* 0x000fe20000100800 */
[----:B------:R-:W-:-:S03]  /*33810*/  IADD3.X R20, PT, PT, R20, UR9, RZ, P1, !PT ;  /* 0x0000000914147c10 */ /* 0x000fc60008ffe4ff */
[----:B------:R-:W-:Y:S04]  /*33820*/  STL [R1+0xad0], R16 ;  /* 0x000ad01001007387 */ /* 0x000fe80000100800 */
[----:B------:R-:W-:Y:S01]  /*33830*/  STL [R1+0xad8], R17 ;  /* 0x000ad81101007387 */ /* 0x000fe20000100800 */
[----:B------:R-:W-:-:S03]  /*33840*/  IADD3.X R21, PT, PT, R21, UR9, RZ, P2, !PT ;  /* 0x0000000915157c10 */ /* 0x000fc600097fe4ff */
[----:B------:R-:W-:Y:S01]  /*33850*/  STL [R1+0x314], R18 ;  /* 0x0003141201007387 */ /* 0x000fe20000100800 */
[----:B------:R-:W-:-:S03]  /*33860*/  IADD3.X R22, PT, PT, R22, UR9, RZ, P3, !PT ;  /* 0x0000000916167c10 */ /* 0x000fc60009ffe4ff */
[----:B------:R-:W-:Y:S04]  /*33870*/  STL [R1+0xae0], R19 ;  /* 0x000ae01301007387 */ /* 0x000fe80000100800 */
[----:B------:R-:W-:Y:S01]  /*33880*/  STL [R1+0xae8], R20 ;  /* 0x000ae81401007387 */ /* 0x000fe20000100800 */
[----:B------:R-:W-:Y:S01]  /*33890*/  IADD3.X R23, PT, PT, R23, UR6, RZ, P5, !PT ;  /* 0x0000000617177c10 */ /* 0x000fe2000affe4ff */
[----:B------:R-:W-:-:S04]  /*338a0*/  UIADD3 UR4, UPT, UPT, UR4, 0x1, URZ ;  /* 0x0000000104047890 */ /* 0x000fc8000fffe0ff */
[----:B------:R-:W-:Y:S01]  /*338b0*/  UISETP.NE.U32.AND UP0, UPT, UR4, UR8, UPT ;  /* 0x000000080400728c */ /* 0x000fe2000bf05070 */
[----:B---3--:R-:W-:-:S05]  /*338c0*/  IADD3.X R0, PT, PT, R0, UR9, RZ, P4, !PT ;  /* 0x0000000900007c10 */ /* 0x008fca000a7fe4ff */
[----:B------:R0:W-:Y:S04]  /*338d0*/  STL [R1+0xb00], R0 ;  /* 0x000b000001007387 */ /* 0x0001e80000100800 */
[----:B------:R1:W-:Y:S04]  /*338e0*/  STL [R1+0xaf0], R21 ;  /* 0x000af01501007387 */ /* 0x0003e80000100800 */
[----:B0-----:R1:W5:Y:S04]  /*338f0*/  LDL.LU R0, [R1+0xba4] ;  /* 0x000ba40001007983 */ /* 0x0013680000300800 */
[----:B------:R1:W-:Y:S04]  /*33900*/  STL [R1+0xaf8], R22 ;  /* 0x000af81601007387 */ /* 0x0003e80000100800 */
[----:B------:R1:W-:Y:S01]  /*33910*/  STL [R1+0x304], R23 ;  /* 0x0003041701007387 */ /* 0x0003e20000100800 */
[----:B------:R-:W-:Y:S05]  /*33920*/  BRA.U UP0, `(.L_x_2) ;  /* 0xfffffe6500807547 */ /* 0x000fea000b83ffff */
[----:B-----5:R0:W-:Y:S04]  /*33930*/  STL [R1+0xbf0], R7 ;  /* 0x000bf00701007387 */ /* 0x0201e80000100800 */
[----:B0-----:R-:W2:Y:S04]  /*33940*/  LDL.LU R7, [R1+0x218] ;  /* 0x0002180001077983 */ /* 0x001ea80000300800 */
[----:B--2---:R0:W-:Y:S04]  /*33950*/  STL [R1+0xbf8], R7 ;  /* 0x000bf80701007387 */ /* 0x0041e80000100800 */
        /* <DEDUP_REMOVED lines=12> */
[----:B------:R2:W-:Y:S01]  /*33a20*/  STL [R1+0xbe8], R5 ;  /* 0x000be80501007387 */ /* 0x0005e20000100800 */
[----:B0-----:R-:W-:-:S03]  /*33a30*/  IMAD.MOV.U32 R7, RZ, RZ, R10 ;  /* 0x000000ffff077224 */ /* 0x001fc600078e000a */
[----:B--2---:R-:W2:Y:S04]  /*33a40*/  LDL.LU R5, [R1+0x1c4] ;  /* 0x0001c40001057983 */ /* 0x004ea80000300800 */
        /* <DEDUP_REMOVED lines=16> */
[----:B--2---:R0:W-:Y:S02]  /*33b50*/  STL [R1+0xc2c], R5 ;  /* 0x000c2c0501007387 */ /* 0x0041e40000100800 */
[----:B0-----:R-:W-:-:S02]  /*33b60*/  IMAD.MOV.U32 R5, RZ, RZ, R6 ;  /* 0x000000ffff057224 */ /* 0x001fc400078e0006 */
[----:B------:R-:W2:Y:S04]  /*33b70*/  LDL.LU R6, [R1+0x1d4] ;  /* 0x0001d40001067983 */ /* 0x000ea80000300800 */
[----:B------:R0:W-:Y:S04]  /*33b80*/  STL [R1+0xbe4], R4 ;  /* 0x000be40401007387 */ /* 0x0001e80000100800 */
[----:B0-----:R-:W3:Y:S04]  /*33b90*/  LDL.LU R4, [R1+0x1e4] ;  /* 0x0001e40001047983 */ /* 0x001ee80000300800 */
[----:B------:R0:W-:Y:S04]  /*33ba0*/  STL [R1+0xbe0], R11 ;  /* 0x000be00b01007387 */ /* 0x0001e80000100800 */
[----:B0-----:R-:W4:Y:S04]  /*33bb0*/  LDL.LU R11, [R1+0x204] ;  /* 0x00020400010b7983 */ /* 0x001f280000300800 */
[----:B------:R0:W-:Y:S04]  /*33bc0*/  STL [R1+0xbd8], R9 ;  /* 0x000bd80901007387 */ /* 0x0001e80000100800 */
[----:B0-----:R-:W2:Y:S04]  /*33bd0*/  LDL.LU R9, [R1+0x1c0] ;  /* 0x0001c00001097983 */ /* 0x001ea80000300800 */
[----:B--2---:R0:W-:Y:S04]  /*33be0*/  STL [R1+0xbdc], R9 ;  /* 0x000bdc0901007387 */ /* 0x0041e80000100800 */
[----:B0-----:R-:W2:Y:S04]  /*33bf0*/  LDL.LU R9, [R1+0x1a0] ;  /* 0x0001a00001097983 */ /* 0x001ea80000300800 */
[----:B------:R-:W2:Y:S04]  /*33c00*/  LDL.LU R10, [R1+0x1d0] ;  /* 0x0001d000010a7983 */ /* 0x000ea80000300800 */
[----:B------:R0:W-:Y:S04]  /*33c10*/  STL [R1+0xbd4], R8 ;  /* 0x000bd40801007387 */ /* 0x0001e80000100800 */
[----:B0-----:R-:W2:Y:S04]  /*33c20*/  LDL.LU R8, [R1+0x1e0] ;  /* 0x0001e00001087983 */ /* 0x001ea80000300800 */
[----:B------:R-:W2:Y:S04]  /*33c30*/  LDL.LU R15, [R1+0x23c] ;  /* 0x00023c00010f7983 */ /* 0x000ea80000300800 */
[----:B--2---:R0:W-:Y:S04]  /*33c40*/  STL [R1+0xbd0], R15 ;  /* 0x000bd00f01007387 */ /* 0x0041e80000100800 */
[----:B0-----:R-:W2:Y:S04]  /*33c50*/  LDL.LU R15, [R1+0x200] ;  /* 0x00020000010f7983 */ /* 0x001ea80000300800 */
        /* <DEDUP_REMOVED lines=10> */
[----:B------:R-:W2:Y:S04]  /*33d00*/  LDL.LU R18, [R1+0x258] ;  /* 0x0002580001127983 */ /* 0x000ea80000300800 */
[----:B--2---:R0:W-:Y:S04]  /*33d10*/  STL [R1+0xbbc], R18 ;  /* 0x000bbc1201007387 */ /* 0x0041e80000100800 */
[----:B0-----:R-:W2:Y:S04]  /*33d20*/  LDL.LU R18, [R1+0x228] ;  /* 0x0002280001127983 */ /* 0x001ea80000300800 */
[----:B------:R-:W2:Y:S04]  /*33d30*/  LDL.LU R17, [R1+0x278] ;  /* 0x0002780001117983 */ /* 0x000ea80000300800 */
[----:B--2---:R0:W-:Y:S04]  /*33d40*/  STL [R1+0xbb8], R17 ;  /* 0x000bb81101007387 */ /* 0x0041e80000100800 */
[----:B0-----:R-:W2:Y:S04]  /*33d50*/  LDL.LU R17, [R1+0x248] ;  /* 0x0002480001117983 */ /* 0x001ea80000300800 */
[----:B------:R0:W-:Y:S04]  /*33d60*/  STL [R1+0xbb0], R28 ;  /* 0x000bb01c01007387 */ /* 0x0001e80000100800 */
[----:B0-----:R-:W2:Y:S01]  /*33d70*/  LDL.LU R28, [R1+0x288] ;  /* 0x00028800011c7983 */ /* 0x001ea20000300800 */
[----:B------:R-:W-:-:S03]  /*33d80*/  F2FP.BF16.F32.PACK_AB R7, R5, R7 ;  /* 0x000000070507723e */ /* 0x000fc600000010ff */
[----:B--2---:R0:W-:Y:S04]  /*33d90*/  STL [R1+0xbb4], R28 ;  /* 0x000bb41c01007387 */ /* 0x0041e80000100800 */
[----:B0-----:R-:W2:Y:S04]  /*33da0*/  LDL.LU R28, [R1+0x268] ;  /* 0x00026800011c7983 */ /* 0x001ea80000300800 */
[----:B------:R-:W2:Y:S04]  /*33db0*/  LDL.LU R16, [R1+0x298] ;  /* 0x0002980001107983 */ /* 0x000ea80000300800 */
[----:B------:R0:W-:Y:S04]  /*33dc0*/  STL [R1+0xbac], R29 ;  /* 0x000bac1d01007387 */ /* 0x0001e80000100800 */
[----:B0-----:R-:W2:Y:S04]  /*33dd0*/  LDL.LU R29, [R1+0x224] ;  /* 0x00022400011d7983 */ /* 0x001ea80000300800 */
[----:B-1----:R-:W2:Y:S04]  /*33de0*/  LDL.LU R23, [R1+0x234] ;  /* 0x0002340001177983 */ /* 0x002ea80000300800 */
[----:B------:R0:W-:Y:S04]  /*33df0*/  STL [R1+0xba8], R2 ;  /* 0x000ba80201007387 */ /* 0x0001e80000100800 */
[----:B0-----:R-:W2:Y:S04]  /*33e00*/  LDL.LU R2, [R1+0x244] ;  /* 0x0002440001027983 */ /* 0x001ea80000300800 */
[----:B------:R-:W2:Y:S04]  /*33e10*/  LDL.LU R22, [R1+0x254] ;  /* 0x0002540001167983 */ /* 0x000ea80000300800 */
[----:B------:R0:W-:Y:S04]  /*33e20*/  STL [R1+0xba4], R3 ;  /* 0x000ba40301007387 */ /* 0x0001e80000100800 */
        /* <DEDUP_REMOVED lines=9> */
[----:B------:R0:W-:Y:S04]  /*33ec0*/  STL [R1+0x1c], R7 ;  /* 0x00001c0701007387 */ /* 0x0001e80000100800 */
[----:B0-----:R-:W2:Y:S02]  /*33ed0*/  LDL.LU R7, [R1+0xc28] ;  /* 0x000c280001077983 */ /* 0x001ea40000300800 */
[----:B--2---:R-:W-:-:S02]  /*33ee0*/  F2FP.BF16.F32.PACK_AB R7, R5, R7 ;  /* 0x000000070507723e */ /* 0x004fc400000010ff */
        /* <DEDUP_REMOVED lines=25> */
[----:B------:R0:W-:Y:S04]  /*34080*/  STL [R1], R7 ;  /* 0x0000000701007387 */ /* 0x0001e80000100800 */
[----:B0-----:R-:W2:Y:S02]  /*34090*/  LDL.LU R7, [R1+0xbf0] ;  /* 0x000bf00001077983 */ /* 0x001ea40000300800 */
[----:B--2---:R-:W-:-:S02]  /*340a0*/  F2FP.BF16.F32.PACK_AB R7, R5, R7 ;  /* 0x000000070507723e */ /* 0x004fc400000010ff */
[----:B------:R-:W2:Y:S02]  /*340b0*/  LDL.LU R5, [R1+0xbec] ;  /* 0x000bec0001057983 */ /* 0x000ea40000300800 */
[----:B--2---:R-:W-:Y:S02]  /*340c0*/  F2FP.BF16.F32.PACK_AB R6, R5, R6 ;  /* 0x000000060506723e */ /* 0x004fe400000010ff */
[----:B------:R-:W3:Y:S02]  /*340d0*/  LDL.LU R5, [R1+0xbe8] ;  /* 0x000be80001057983 */ /* 0x000ee40000300800 */
[----:B---3--:R-:W-:Y:S02]  /*340e0*/  F2FP.BF16.F32.PACK_AB R5, R4, R5 ;  /* 0x000000050405723e */ /* 0x008fe400000010ff */
[----:B------:R-:W4:Y:S02]  /*340f0*/  LDL.LU R4, [R1+0xbe4] ;  /* 0x000be40001047983 */ /* 0x000f240000300800 */
[----:B----4-:R-:W-:-:S02]  /*34100*/  F2FP.BF16.F32.PACK_AB R4, R11, R4 ;  /* 0x000000040b04723e */ /* 0x010fc400000010ff */
[----:B------:R-:W2:Y:S02]  /*34110*/  LDL.LU R11, [R1+0xbe0] ;  /* 0x000be000010b7983 */ /* 0x000ea40000300800 */
[----:B--2---:R-:W-:Y:S02]  /*34120*/  F2FP.BF16.F32.PACK_AB R11, R9, R11 ;  /* 0x0000000b090b723e */ /* 0x004fe400000010ff */
[----:B------:R-:W2:Y:S02]  /*34130*/  LDL.LU R9, [R1+0xbdc] ;  /* 0x000bdc0001097983 */ /* 0x000ea40000300800 */
[----:B--2---:R-:W-:Y:S02]  /*34140*/  F2FP.BF16.F32.PACK_AB R10, R9, R10 ;  /* 0x0000000a090a723e */ /* 0x004fe400000010ff */
[----:B------:R-:W2:Y:S02]  /*34150*/  LDL.LU R9, [R1+0xbd8] ;  /* 0x000bd80001097983 */ /* 0x000ea40000300800 */
[----:B--2---:R-:W-:-:S02]  /*34160*/  F2FP.BF16.F32.PACK_AB R9, R8, R9 ;  /* 0x000000090809723e */ /* 0x004fc400000010ff */
        /* <DEDUP_REMOVED lines=16> */
[----:B------:R-:W2:Y:S01]  /*34270*/  LDL.LU R28, [R1+0xbb4] ;  /* 0x000bb400011c7983 */ /* 0x000ea20000300800 */
[----:B------:R-:W-:Y:S02]  /*34280*/  F2FP.BF16.F32.PACK_AB R23, R29, R23 ;  /* 0x000000171d17723e */ /* 0x000fe400000010ff */
[----:B------:R-:W-:-:S02]  /*34290*/  F2FP.BF16.F32.PACK_AB R22, R2, R22 ;  /* 0x000000160216723e */ /* 0x000fc400000010ff */
[----:B------:R-:W-:Y:S02]  /*342a0*/  F2FP.BF16.F32.PACK_AB R21, R3, R21 ;  /* 0x000000150315723e */ /* 0x000fe400000010ff */
[----:B--2---:R-:W-:Y:S02]  /*342b0*/  F2FP.BF16.F32.PACK_AB R16, R28, R16 ;  /* 0x000000101c10723e */ /* 0x004fe400000010ff */
[----:B------:R-:W2:Y:S04]  /*342c0*/  LDL.LU R28, [R1+0xbb0] ;  /* 0x000bb000011c7983 */ /* 0x000ea80000300800 */
[----:B------:R-:W2:Y:S04]  /*342d0*/  LDL.LU R29, [R1+0xbac] ;  /* 0x000bac00011d7983 */ /* 0x000ea80000300800 */
[----:B------:R-:W3:Y:S04]  /*342e0*/  LDL.LU R2, [R1+0xba8] ;  /* 0x000ba80001027983 */ /* 0x000ee80000300800 */
[----:B------:R-:W3:Y:S01]  /*342f0*/  LDL.LU R3, [R1+0xba4] ;  /* 0x000ba40001037983 */ /* 0x000ee20000300800 */
[----:B------:R-:W-:-:S02]  /*34300*/  F2FP.BF16.F32.PACK_AB R27, R24, R27 ;  /* 0x0000001b181b723e */ /* 0x000fc400000010ff */
[----:B------:R-:W-:Y:S02]  /*34310*/  F2FP.BF16.F32.PACK_AB R26, R25, R26 ;  /* 0x0000001a191a723e */ /* 0x000fe400000010ff */
[----:B------:R-:W-:Y:S02]  /*34320*/  F2FP.BF16.F32.PACK_AB R20, R0, R20 ;  /* 0x000000140014723e */ /* 0x000fe400000010ff */
[----:B--2---:R-:W-:Y:S02]  /*34330*/  F2FP.BF16.F32.PACK_AB R25, R29, R28 ;  /* 0x0000001c1d19723e */ /* 0x004fe400000010ff */
[----:B---3--:R-:W-:-:S07]  /*34340*/  F2FP.BF16.F32.PACK_AB R24, R3, R2 ;  /* 0x000000020318723e */ /* 0x008fce00000010ff */
.L_x_1:
[----:B0-----:R-:W2:Y:S01]  /*34350*/  LDL.LU R0, [R1+0xb70] ;  /* 0x000b700001007983 */ /* 0x001ea20000300800 */
[----:B------:R-:W0:Y:S01]  /*34360*/  S2UR UR5, SR_CgaCtaId ;  /* 0x00000000000579c3 */ /* 0x000e220000008800 */
[----:B------:R-:W-:Y:S01]  /*34370*/  UMOV UR4, 0x400 ;  /* 0x0000040000047882 */ /* 0x000fe20000000000 */
[----:B------:R-:W1:Y:S01]  /*34380*/  LDCU.128 UR12, c[0x0][0x390] ;  /* 0x00007200ff0c77ac */ /* 0x000e620008000c00 */
[----:B------:R-:W3:Y:S01]  /*34390*/  S2R R3, SR_TID.X ;  /* 0x0000000000037919 */ /* 0x000ee20000002100 */
[----:B0-----:R-:W-:Y:S01]  /*343a0*/  ULEA UR4, UR5, UR4, 0x18 ;  /* 0x0000000405047291 */ /* 0x001fe2000f8ec0ff */
[----:B------:R-:W0:Y:S01]  /*343b0*/  LDCU UR5, c[0x0][0x3b4] ;  /* 0x00007680ff0577ac */ /* 0x000e220008000800 */
[C---:B---3--:R-:W-:Y:S02]  /*343c0*/  IMAD.SHL.U32 R2, R3.reuse, 0x4, RZ ;  /* 0x0000000403027824 */ /* 0x048fe400078e00ff */
[C---:B------:R-:W-:Y:S02]  /*343d0*/  IMAD.SHL.U32 R29, R3.reuse, 0x400, RZ ;  /* 0x00000400031d7824 */ /* 0x040fe400078e00ff */
[----:B------:R-:W-:-:S05]  /*343e0*/  IMAD.SHL.U32 R28, R3, 0x1000, RZ ;  /* 0x00001000031c7824 */ /* 0x000fca00078e00ff */
[----:B------:R-:W-:Y:S01]  /*343f0*/  LOP3.LUT R28, R28, 0x6000, RZ, 0xc0, !PT ;  /* 0x000060001c1c7812 */ /* 0x000fe200078ec0ff */
[----:B------:R-:W-:Y:S01]  /*34400*/  BAR.SYNC.DEFER_BLOCKING 0x0 ;  /* 0x0000000000007b1d */ /* 0x000fe20000010000 */
[----:B--2---:R-:W-:-:S04]  /*34410*/  LOP3.LUT R0, R0, 0x1c60, RZ, 0xc0, !PT ;  /* 0x00001c6000007812 */ /* 0x004fc800078ec0ff */
[----:B------:R-:W-:Y:S02]  /*34420*/  LOP3.LUT R0, R0, 0x70, R2, 0x78, !PT ;  /* 0x0000007000007812 */ /* 0x000fe400078e7802 */
[----:B------:R-:W-:Y:S01]  /*34430*/  LOP3.LUT R2, R29, 0x6000, RZ, 0xc0, !PT ;  /* 0x000060001d027812 */ /* 0x000fe200078ec0ff */
[----:B------:R-:W-:-:S03]  /*34440*/  IMAD.SHL.U32 R29, R3, 0x10, RZ ;  /* 0x00000010031d7824 */ /* 0x000fc600078e00ff */
[----:B------:R-:W-:Y:S02]  /*34450*/  IADD3 R0, PT, PT, R0, UR4, R2 ;  /* 0x0000000400007c10 */ /* 0x000fe4000fffe002 */
[----:B------:R-:W-:Y:S02]  /*34460*/  LOP3.LUT R2, R28, 0x3f0, R29, 0xf8, !PT ;  /* 0x000003f01c027812 */ /* 0x000fe400078ef81d */
[----:B------:R-:W1:Y:S04]  /*34470*/  LDL.LU R28, [R1+0xb94] ;  /* 0x000b9400011c7983 */ /* 0x000e680000300800 */
[----:B------:R2:W-:Y:S04]  /*34480*/  STS.128 [R0], R24 ;  /* 0x0000001800007388 */ /* 0x0005e80000000c00 */
[----:B------:R3:W-:Y:S04]  /*34490*/  STS.128 [R0+0x200], R20 ;  /* 0x0002001400007388 */ /* 0x0007e80000000c00 */
[----:B------:R4:W-:Y:S04]  /*344a0*/  STS.128 [R0+0x80], R16 ;  /* 0x0000801000007388 */ /* 0x0009e80000000c00 */
[----:B--2---:R-:W2:Y:S01]  /*344b0*/  LDL.LU R25, [R1+0x2a0] ;  /* 0x0002a00001197983 */ /* 0x004ea20000300800 */
[--C-:B------:R-:W-:Y:S01]  /*344c0*/  SHF.R.U32.HI R29, RZ, 0x1, R3.reuse ;  /* 0x00000001ff1d7819 */ /* 0x100fe20000011603 */
[----:B------:R-:W5:Y:S02]  /*344d0*/  LDC R24, c[0x0][0x3b8] ;  /* 0x0000ee00ff187b82 */ /* 0x000f640000000800 */
[----:B---3--:R-:W3:Y:S04]  /*344e0*/  LDL.LU R20, [R1+0x10] ;  /* 0x0000100001147983 */ /* 0x008ee80000300800 */
[----:B------:R-:W3:Y:S04]  /*344f0*/  LDL.LU R21, [R1+0x14] ;  /* 0x0000140001157983 */ /* 0x000ee80000300800 */
[----:B------:R-:W3:Y:S04]  /*34500*/  LDL.LU R22, [R1+0x18] ;  /* 0x0000180001167983 */ /* 0x000ee80000300800 */
[----:B------:R-:W3:Y:S04]  /*34510*/  LDL.LU R23, [R1+0x1c] ;  /* 0x00001c0001177983 */ /* 0x000ee80000300800 */
[----:B----4-:R-:W4:Y:S04]  /*34520*/  LDL.LU R16, [R1] ;  /* 0x0000000001107983 */ /* 0x010f280000300800 */
[----:B------:R-:W4:Y:S04]  /*34530*/  LDL.LU R17, [R1+0x4] ;  /* 0x0000040001117983 */ /* 0x000f280000300800 */
[----:B------:R-:W4:Y:S04]  /*34540*/  LDL.LU R18, [R1+0x8] ;  /* 0x0000080001127983 */ /* 0x000f280000300800 */
[----:B------:R-:W4:Y:S01]  /*34550*/  LDL.LU R19, [R1+0xc] ;  /* 0x00000c0001137983 */ /* 0x000f220000300800 */
[----:B------:R-:W-:-:S03]  /*34560*/  SHF.R.U32.HI R3, RZ, 0x5, R3 ;  /* 0x00000005ff037819 */ /* 0x000fc60000011603 */
[----:B------:R-:W-:Y:S04]  /*34570*/  STS.128 [R0+0x300], R4 ;  /* 0x0003000400007388 */ /* 0x000fe80000000c00 */
[----:B------:R-:W-:Y:S04]  /*34580*/  STS.128 [R0+0x280], R12 ;  /* 0x0002800c00007388 */ /* 0x000fe80000000c00 */
[----:B------:R-:W-:Y:S01]  /*34590*/  STS.128 [R0+0x100], R8 ;  /* 0x0001000800007388 */ /* 0x000fe20000000c00 */
[C---:B-1----:R-:W-:Y:S01]  /*345a0*/  ISETP.GE.AND P0, PT, R28.reuse, UR14, PT ;  /* 0x0000000e1c007c0c */ /* 0x042fe2000bf06270 */
[----:B0-----:R-:W-:-:S02]  /*345b0*/  IMAD R28, R28, UR5, RZ ;  /* 0x000000051c1c7c24 */ /* 0x001fc4000f8e02ff */
[----:B---3--:R0:W-:Y:S02]  /*345c0*/  STS.128 [R0+0x380], R20 ;  /* 0x0003801400007388 */ /* 0x0081e40000000c00 */
[----:B0-----:R-:W-:Y:S02]  /*345d0*/  LOP3.LUT R22, R2, 0x60, R29, 0x78, !PT ;  /* 0x0000006002167812 */ /* 0x001fe400078e781d */
[----:B----4-:R0:W-:Y:S01]  /*345e0*/  STS.128 [R0+0x180], R16 ;  /* 0x0001801000007388 */ /* 0x0101e20000000c00 */
[----:B------:R-:W-:Y:S01]  /*345f0*/  SGXT.U32 R2, R3, 0x3 ;  /* 0x000000030302781a */ /* 0x000fe20000000000 */
[----:B------:R-:W-:Y:S03]  /*34600*/  BAR.SYNC.DEFER_BLOCKING 0x0 ;  /* 0x0000000000007b1d */ /* 0x000fe60000010000 */
[C-C-:B--2---:R-:W-:Y:S02]  /*34610*/  LOP3.LUT R6, R25.reuse, 0x1e8, R2.reuse, 0xfe, !PT ;  /* 0x000001e819067812 */ /* 0x144fe400078efe02 */
[----:B------:R-:W-:-:S02]  /*34620*/  LOP3.LUT R3, R25, 0x1e0, R2, 0xfe, !PT ;  /* 0x000001e019037812 */ /* 0x000fc400078efe02 */
[C-C-:B------:R-:W-:Y:S02]  /*34630*/  LOP3.LUT R29, R25.reuse, 0x20, R2.reuse, 0xfe, !PT ;  /* 0x00000020191d7812 */ /* 0x140fe400078efe02 */
[C---:B------:R-:W-:Y:S01]  /*34640*/  LOP3.LUT R5, R25.reuse, R2, RZ, 0xfc, !PT ;  /* 0x0000000219057212 */ /* 0x040fe200078efcff */
[----:B------:R1:W-:Y:S01]  /*34650*/  STL [R1+0x118], R6 ;  /* 0x0001180601007387 */ /* 0x0003e20000100800 */
[C-C-:B------:R-:W-:Y:S02]  /*34660*/  LOP3.LUT R4, R25.reuse, 0x1f0, R2.reuse, 0xfe, !PT ;  /* 0x000001f019047812 */ /* 0x140fe400078efe02 */
[C-C-:B0-----:R-:W-:Y:S01]  /*34670*/  LOP3.LUT R0, R25.reuse, 0x1d8, R2.reuse, 0xfe, !PT ;  /* 0x000001d819007812 */ /* 0x141fe200078efe02 */
[----:B------:R0:W-:Y:S04]  /*34680*/  STL [R1+0xd0], R3 ;  /* 0x0000d00301007387 */ /* 0x0001e80000100800 */
[----:B------:R2:W-:Y:S01]  /*34690*/  STL [R1+0x114], R0 ;  /* 0x0001140001007387 */ /* 0x0005e20000100800 */
[----:B-1----:R-:W-:-:S02]  /*346a0*/  LOP3.LUT R6, R25, 0x1d0, R2, 0xfe, !PT ;  /* 0x000001d019067812 */ /* 0x002fc400078efe02 */
[----:B0-----:R-:W-:-:S03]  /*346b0*/  LOP3.LUT R3, R25, 0x1c8, R2, 0xfe, !PT ;  /* 0x000001c819037812 */ /* 0x001fc600078efe02 */
[----:B------:R0:W-:Y:S01]  /*346c0*/  STL [R1+0x110], R6 ;  /* 0x0001100601007387 */ /* 0x0001e20000100800 */
[----:B--2---:R-:W-:-:S03]  /*346d0*/  LOP3.LUT R0, R25, 0x1c0, R2, 0xfe, !PT ;  /* 0x000001c019007812 */ /* 0x004fc600078efe02 */
[----:B------:R1:W-:Y:S04]  /*346e0*/  STL [R1+0x10c], R3 ;  /* 0x00010c0301007387 */ /* 0x0003e80000100800 */
[----:B------:R2:W-:Y:S01]  /*346f0*/  STL [R1+0x108], R0 ;  /* 0x0001080001007387 */ /* 0x0005e20000100800 */
[----:B0-----:R-:W-:-:S03]  /*34700*/  LOP3.LUT R6, R25, 0x1b8, R2, 0xfe, !PT ;  /* 0x000001b819067812 */ /* 0x001fc600078efe02 */
[----:B------:R-:W0:Y:S01]  /*34710*/  LDS.128 R8, [R22+UR4] ;  /* 0x0000000416087984 */ /* 0x000e220008000c00 */
[----:B-1----:R-:W-:-:S03]  /*34720*/  LOP3.LUT R3, R25, 0x1b0, R2, 0xfe, !PT ;  /* 0x000001b019037812 */ /* 0x002fc600078efe02 */
[----:B------:R1:W-:Y:S01]  /*34730*/  STL [R1+0x104], R6 ;  /* 0x0001040601007387 */ /* 0x0003e20000100800 */
[----:B--2---:R-:W-:-:S03]  /*34740*/  LOP3.LUT R0, R25, 0x1a8, R2, 0xfe, !PT ;  /* 0x000001a819007812 */ /* 0x004fc600078efe02 */
[----:B------:R2:W-:Y:S04]  /*34750*/  STL [R1+0x100], R3 ;  /* 0x0001000301007387 */ /* 0x0005e80000100800 */
[----:B------:R3:W-:Y:S01]  /*34760*/  STL [R1+0xfc], R0 ;  /* 0x0000fc0001007387 */ /* 0x0007e20000100800 */
[----:B-1----:R-:W-:-:S03]  /*34770*/  LOP3.LUT R6, R25, 0x1a0, R2, 0xfe, !PT ;  /* 0x000001a019067812 */ /* 0x002fc600078efe02 */
[----:B------:R-:W-:Y:S01]  /*34780*/  LDS.128 R12, [R22+UR4+0xc00] ;  /* 0x000c0004160c7984 */ /* 0x000fe20008000c00 */
[----:B--2---:R-:W-:-:S03]  /*34790*/  LOP3.LUT R3, R25, 0x198, R2, 0xfe, !PT ;  /* 0x0000019819037812 */ /* 0x004fc600078efe02 */
[----:B------:R1:W-:Y:S01]  /*347a0*/  STL [R1+0xf8], R6 ;  /* 0x0000f80601007387 */ /* 0x0003e20000100800 */
[----:B---3--:R-:W-:-:S03]  /*347b0*/  LOP3.LUT R0, R25, 0x190, R2, 0xfe, !PT ;  /* 0x0000019019007812 */ /* 0x008fc600078efe02 */
[----:B------:R2:W-:Y:S04]  /*347c0*/  STL [R1+0xf4], R3 ;  /* 0x0000f40301007387 */ /* 0x0005e80000100800 */
[----:B------:R3:W-:Y:S01]  /*347d0*/  STL [R1+0xf0], R0 ;  /* 0x0000f00001007387 */ /* 0x0007e20000100800 */
[C-C-:B-1----:R-:W-:Y:S02]  /*347e0*/  LOP3.LUT R6, R25.reuse, 0x188, R2.reuse, 0xfe, !PT ;  /* 0x0000018819067812 */ /* 0x142fe400078efe02 */
[C-C-:B------:R-:W-:Y:S01]  /*347f0*/  LOP3.LUT R26, R25.reuse, 0x18, R2.reuse, 0xfe, !PT ;  /* 0x00000018191a7812 */ /* 0x140fe200078efe02 */
[----:B------:R-:W-:Y:S01]  /*34800*/  LDS.128 R16, [R22+UR4+0x1800] ;  /* 0x0018000416107984 */ /* 0x000fe20008000c00 */
[----:B--2---:R-:W-:-:S03]  /*34810*/  LOP3.LUT R3, R25, 0x180, R2, 0xfe, !PT ;  /* 0x0000018019037812 */ /* 0x004fc600078efe02 */
[----:B------:R1:W-:Y:S01]  /*34820*/  STL [R1+0xec], R6 ;  /* 0x0000ec0601007387 */ /* 0x0003e20000100800 */
[C---:B---3--:R-:W-:Y:S01]  /*34830*/  LOP3.LUT R0, R25.reuse, 0x178, R2, 0xfe, !PT ;  /* 0x0000017819007812 */ /* 0x048fe200078efe02 */
[----:B0-----:R-:W-:Y:S02]  /*34840*/  IMAD.MOV.U32 R27, RZ, RZ, R8 ;  /* 0x000000ffff1b7224 */ /* 0x001fe400078e0008 */
[----:B------:R0:W-:Y:S04]  /*34850*/  STL [R1+0xe8], R3 ;  /* 0x0000e80301007387 */ /* 0x0001e80000100800 */
[----:B------:R2:W-:Y:S01]  /*34860*/  STL [R1+0xe4], R0 ;  /* 0x0000e40001007387 */ /* 0x0005e20000100800 */
[C-C-:B-1----:R-:W-:Y:S02]  /*34870*/  LOP3.LUT R6, R25.reuse, 0x170, R2.reuse, 0xfe, !PT ;  /* 0x0000017019067812 */ /* 0x142fe400078efe02 */
[----:B0-----:R-:W-:-:S03]  /*34880*/  LOP3.LUT R3, R25, 0x168, R2, 0xfe, !PT ;  /* 0x0000016819037812 */ /* 0x001fc600078efe02 */
[----:B------:R0:W-:Y:S01]  /*34890*/  STL [R1+0xe0], R6 ;  /* 0x0000e00601007387 */ /* 0x0001e20000100800 */
[----:B--2---:R-:W-:-:S03]  /*348a0*/  LOP3.LUT R0, R25, 0x160, R2, 0xfe, !PT ;  /* 0x0000016019007812 */ /* 0x004fc600078efe02 */
[----:B------:R1:W-:Y:S04]  /*348b0*/  STL [R1+0xdc], R3 ;  /* 0x0000dc0301007387 */ /* 0x0003e80000100800 */
[----:B------:R2:W-:Y:S01]  /*348c0*/  STL [R1+0xd8], R0 ;  /* 0x0000d80001007387 */ /* 0x0005e20000100800 */
[C-C-:B0-----:R-:W-:Y:S02]  /*348d0*/  LOP3.LUT R6, R25.reuse, 0x158, R2.reuse, 0xfe, !PT ;  /* 0x0000015819067812 */ /* 0x141fe400078efe02 */
[----:B-1----:R-:W-:-:S03]  /*348e0*/  LOP3.LUT R3, R25, 0x150, R2, 0xfe, !PT ;  /* 0x0000015019037812 */ /* 0x002fc600078efe02 */
        /* <DEDUP_REMOVED lines=46> */
[----:B0-----:R-:W-:-:S03]  /*34bd0*/  LOP3.LUT R6, R25, 0x88, R2, 0xfe, !PT ;  /* 0x0000008819067812 */ /* 0x001fc600078efe02 */
[----:B------:R-:W-:Y:S01]  /*34be0*/  STL.64 [R1+0x20], R8 ;  /* 0x0000200801007387 */ /* 0x000fe20000100a00 */
[----:B-1----:R-:W-:-:S03]  /*34bf0*/  LOP3.LUT R3, R25, 0x98, R2, 0xfe, !PT ;  /* 0x0000009819037812 */ /* 0x002fc600078efe02 */
[----:B------:R-:W-:Y:S01]  /*34c00*/  STL.64 [R1+0x28], R10 ;  /* 0x0000280a01007387 */ /* 0x000fe20000100a00 */
[----:B--2---:R-:W-:-:S03]  /*34c10*/  LOP3.LUT R0, R25, 0x90, R2, 0xfe, !PT ;  /* 0x0000009019007812 */ /* 0x004fc600078efe02 */
[----:B------:R-:W0:Y:S04]  /*34c20*/  LDS.128 R8, [R22+UR4+0x400] ;  /* 0x0004000416087984 */ /* 0x000e280008000c00 */
[----:B------:R1:W-:Y:S04]  /*34c30*/  STL [R1+0x70], R3 ;  /* 0x0000700301007387 */ /* 0x0003e80000100800 */
[----:B------:R2:W-:Y:S04]  /*34c40*/  STL [R1+0x6c], R0 ;  /* 0x00006c0001007387 */ /* 0x0005e80000100800 */
[----:B------:R3:W-:Y:S01]  /*34c50*/  STL [R1+0x68], R6 ;  /* 0x0000680601007387 */ /* 0x0007e20000100800 */
[----:B-1----:R-:W-:-:S02]  /*34c60*/  LOP3.LUT R3, R25, 0x80, R2, 0xfe, !PT ;  /* 0x0000008019037812 */ /* 0x002fc400078efe02 */
[----:B--2---:R-:W-:-:S03]  /*34c70*/  LOP3.LUT R0, R25, 0x1f8, R2, 0xfe, !PT ;  /* 0x000001f819007812 */ /* 0x004fc600078efe02 */
[----:B------:R1:W-:Y:S01]  /*34c80*/  STL [R1+0x64], R3 ;  /* 0x0000640301007387 */ /* 0x0003e20000100800 */
[----:B---3--:R-:W-:-:S03]  /*34c90*/  LOP3.LUT R6, R25, 0x78, R2, 0xfe, !PT ;  /* 0x0000007819067812 */ /* 0x008fc600078efe02 */
[----:B------:R2:W-:Y:S04]  /*34ca0*/  STL [R1+0x11c], R0 ;  /* 0x00011c0001007387 */ /* 0x0005e80000100800 */
[----:B------:R3:W-:Y:S01]  /*34cb0*/  STL [R1+0x5c], R6 ;  /* 0x00005c0601007387 */ /* 0x0007e20000100800 */
[C-C-:B-1----:R-:W-:Y:S02]  /*34cc0*/  LOP3.LUT R3, R25.reuse, 0x70, R2.reuse, 0xfe, !PT ;  /* 0x0000007019037812 */ /* 0x142fe400078efe02 */
[----:B--2---:R-:W-:-:S03]  /*34cd0*/  LOP3.LUT R0, R25, 0x68, R2, 0xfe, !PT ;  /* 0x0000006819007812 */ /* 0x004fc600078efe02 */
[----:B------:R1:W-:Y:S01]  /*34ce0*/  STL [R1+0x58], R3 ;  /* 0x0000580301007387 */ /* 0x0003e20000100800 */
[----:B---3--:R-:W-:-:S03]  /*34cf0*/  LOP3.LUT R6, R25, 0x58, R2, 0xfe, !PT ;  /* 0x0000005819067812 */ /* 0x008fc600078efe02 */
[----:B------:R2:W-:Y:S04]  /*34d00*/  STL [R1+0x54], R0 ;  /* 0x0000540001007387 */ /* 0x0005e80000100800 */
[----:B0-----:R-:W-:Y:S01]  /*34d10*/  STL.64 [R1+0x10], R8 ;  /* 0x0000100801007387 */ /* 0x001fe20000100a00 */
        /* <DEDUP_REMOVED lines=10> */
[C-C-:B---3--:R-:W-:Y:S02]  /*34dc0*/  LOP3.LUT R0, R25.reuse, 0x40, R2.reuse, 0xfe, !PT ;  /* 0x0000004019007812 */ /* 0x148fe400078efe02 */
[C-C-:B-1----:R-:W-:Y:S01]  /*34dd0*/  LOP3.LUT R3, R25.reuse, 0x30, R2.reuse, 0xfe, !PT ;  /* 0x0000003019037812 */ /* 0x142fe200078efe02 */
[----:B0-----:R-:W-:Y:S04]  /*34de0*/  STL.64 [R1], R8 ;  /* 0x0000000801007387 */ /* 0x001fe80000100a00 */
[----:B------:R-:W-:Y:S04]  /*34df0*/  STL.64 [R1+0x8], R10 ;  /* 0x0000080a01007387 */ /* 0x000fe80000100a00 */
[----:B------:R0:W-:Y:S04]  /*34e00*/  STL [R1+0x3c], R0 ;  /* 0x00003c0001007387 */ /* 0x0001e80000100800 */
[----:B------:R-:W-:Y:S04]  /*34e10*/  STL [R1+0x38], R6 ;  /* 0x0000380601007387 */ /* 0x000fe80000100800 */
[----:B------:R1:W-:Y:S01]  /*34e20*/  STL [R1+0x34], R3 ;  /* 0x0000340301007387 */ /* 0x0003e20000100800 */
[----:B0-----:R-:W-:-:S03]  /*34e30*/  LOP3.LUT R0, R25, 0x28, R2, 0xfe, !PT ;  /* 0x0000002819007812 */ /* 0x001fc600078efe02 */
[----:B------:R-:W-:Y:S04]  /*34e40*/  STL [R1+0xbb0], R12 ;  /* 0x000bb00c01007387 */ /* 0x000fe80000100800 */
[----:B------:R0:W-:Y:S04]  /*34e50*/  STL [R1+0x30], R0 ;  /* 0x0000300001007387 */ /* 0x0001e80000100800 */
[----:B------:R5:W-:Y:S04]  /*34e60*/  STL [R1+0xbac], R13 ;  /* 0x000bac0d01007387 */ /* 0x000be80000100800 */
[----:B------:R-:W-:Y:S04]  /*34e70*/  STL [R1+0xba8], R14 ;  /* 0x000ba80e01007387 */ /* 0x000fe80000100800 */
[----:B------:R-:W-:Y:S04]  /*34e80*/  STL [R1+0xba4], R15 ;  /* 0x000ba40f01007387 */ /* 0x000fe80000100800 */
[----:B------:R2:W-:Y:S01]  /*34e90*/  STL [R1+0xbb4], R29 ;  /* 0x000bb41d01007387 */ /* 0x0005e20000100800 */
[----:B-1----:R-:W-:-:S02]  /*34ea0*/  LOP3.LUT R3, R25, 0x10, R2, 0xfe, !PT ;  /* 0x0000001019037812 */ /* 0x002fc400078efe02 */
[C---:B0-----:R-:W-:Y:S01]  /*34eb0*/  LEA R0, P2, R28.reuse, UR12, 0x1 ;  /* 0x0000000c1c007c11 */ /* 0x041fe2000f8408ff */
[CC--:B-----5:R-:W-:Y:S01]  /*34ec0*/  IMAD R13, R5.reuse, R24.reuse, RZ ;  /* 0x00000018050d7224 */ /* 0x0e0fe200078e02ff */
[----:B------:R-:W-:Y:S01]  /*34ed0*/  ISETP.LT.AND P3, PT, R5, UR15, !P0 ;  /* 0x0000000f05007c0c */ /* 0x000fe2000c761270 */
[----:B------:R-:W3:Y:S04]  /*34ee0*/  LDL R12, [R1] ;  /* 0x00000000010c7983 */ /* 0x000ee80000100800 */
[----:B--2---:R-:W2:Y:S01]  /*34ef0*/  LDL R29, [R1+0x10] ;  /* 0x00001000011d7983 */ /* 0x004ea20000100800 */
[----:B------:R-:W-:Y:S02]  /*34f00*/  LOP3.LUT R2, R25, 0x8, R2, 0xfe, !PT ;  /* 0x0000000819027812 */ /* 0x000fe400078efe02 */
[----:B------:R-:W-:Y:S01]  /*34f10*/  LEA.HI.X.SX32 R28, R28, UR13, 0x1, P2 ;  /* 0x0000000d1c1c7c11 */ /* 0x000fe200090f0eff */
[----:B------:R-:W4:Y:S01]  /*34f20*/  LDL.LU R14, [R1+0x38] ;  /* 0x00003800010e7983 */ /* 0x000f220000300800 */
[C---:B------:R-:W-:Y:S01]  /*34f30*/  ISETP.LT.AND P2, PT, R2.reuse, UR15, !P0 ;  /* 0x0000000f02007c0c */ /* 0x040fe2000c741270 */
[----:B------:R-:W-:Y:S01]  /*34f40*/  IMAD R23, R2, R24, RZ ;  /* 0x0000001802177224 */ /* 0x000fe200078e02ff */
[----:B------:R-:W-:Y:S01]  /*34f50*/  LEA R20, P4, R13, R0, 0x1 ;  /* 0x000000000d147211 */ /* 0x000fe200078808ff */
[----:B------:R-:W-:Y:S01]  /*34f60*/  IMAD R25, R3, R24, RZ ;  /* 0x0000001803197224 */ /* 0x000fe200078e02ff */
[----:B------:R-:W5:Y:S02]  /*34f70*/  LDL.LU R15, [R1+0x3c] ;  /* 0x00003c00010f7983 */ /* 0x000f640000300800 */
[----:B------:R-:W-:-:S02]  /*34f80*/  LEA R2, P5, R23, R0, 0x1 ;  /* 0x0000000017027211 */ /* 0x000fc400078a08ff */
[-C--:B------:R-:W-:Y:S01]  /*34f90*/  LEA.HI.X.SX32 R21, R13, R28.reuse, 0x1, P4 ;  /* 0x0000001c0d157211 */ /* 0x080fe200020f0eff */
[----:B------:R-:W0:Y:S01]  /*34fa0*/  LDS.128 R8, [R22+UR4+0x1000] ;  /* 0x0010000416087984 */ /* 0x000e220008000c00 */
[----:B------:R-:W-:Y:S02]  /*34fb0*/  ISETP.LT.AND P4, PT, R3, UR15, !P0 ;  /* 0x0000000f03007c0c */ /* 0x000fe4000c781270 */
[----:B------:R-:W-:Y:S01]  /*34fc0*/  LEA.HI.X.SX32 R3, R23, R28, 0x1, P5 ;  /* 0x0000001c17037211 */ /* 0x000fe200028f0eff */
[----:B------:R-:W-:Y:S04]  /*34fd0*/  @P3 STG.E.U16 desc[UR10][R20.64], R27 ;  /* 0x0000001b14003986 */ /* 0x000fe8000c10150a */
[----:B--2---:R1:W-:Y:S04]  /*34fe0*/  @P2 STG.E.U16 desc[UR10][R2.64], R29 ;  /* 0x0000001d02002986 */ /* 0x0043e8000c10150a */
[----:B-1----:R-:W2:Y:S01]  /*34ff0*/  LDL.LU R29, [R1+0xbb4] ;  /* 0x000bb400011d7983 */ /* 0x002ea20000300800 */
[----:B------:R-:W1:Y:S01]  /*35000*/  LDC R3, c[0x0][0x3b8] ;  /* 0x0000ee00ff037b82 */ /* 0x000e620000000800 */
[----:B------:R-:W-:Y:S01]  /*35010*/  IMAD R27, R26, R24, RZ ;  /* 0x000000181a1b7224 */ /* 0x000fe200078e02ff */
[C---:B------:R-:W-:Y:S01]  /*35020*/  LEA R24, P6, R25.reuse, R0, 0x1 ;  /* 0x0000000019187211 */ /* 0x040fe200078c08ff */
[----:B------:R-:W4:Y:S03]  /*35030*/  LDL.LU R2, [R1+0x30] ;  /* 0x0000300001027983 */ /* 0x000f260000300800 */
[----:B------:R-:W-:-:S05]  /*35040*/  LEA.HI.X.SX32 R25, R25, R28, 0x1, P6 ;  /* 0x0000001c19197211 */ /* 0x000fca00030f0eff */
[----:B---3--:R3:W-:Y:S01]  /*35050*/  @P4 STG.E.U16 desc[UR10][R24.64], R12 ;  /* 0x0000000c18004986 */ /* 0x0087e2000c10150a */
[----:B------:R-:W-:Y:S02]  /*35060*/  ISETP.LT.AND P3, PT, R26, UR15, !P0 ;  /* 0x0000000f1a007c0c */ /* 0x000fe4000c761270 */
[C---:B--2---:R-:W-:Y:S01]  /*35070*/  ISETP.LT.AND P2, PT, R29.reuse, UR15, !P0 ;  /* 0x0000000f1d007c0c */ /* 0x044fe2000c741270 */
[----:B-1----:R-:W-:Y:S01]  /*35080*/  IMAD R3, R29, R3, RZ ;  /* 0x000000031d037224 */ /* 0x002fe200078e02ff */
[----:B---3--:R-:W1:Y:S01]  /*35090*/  LDC R25, c[0x0][0x3b8] ;  /* 0x0000ee00ff197b82 */ /* 0x008e620000000800 */
[----:B------:R-:W2:Y:S04]  /*350a0*/  LDL.LU R29, [R1+0x40] ;  /* 0x00004000011d7983 */ /* 0x000ea80000300800 */
[----:B------:R-:W3:Y:S01]  /*350b0*/  LDL.LU R12, [R1+0xbb0] ;  /* 0x000bb000010c7983 */ /* 0x000ee20000300800 */
[----:B------:R-:W-:-:S04]  /*350c0*/  LEA R26, P5, R27, R0, 0x1 ;  /* 0x000000001b1a7211 */ /* 0x000fc800078a08ff */
[----:B------:R-:W-:-:S05]  /*350d0*/  LEA.HI.X.SX32 R27, R27, R28, 0x1, P5 ;  /* 0x0000001c1b1b7211 */ /* 0x000fca00028f0eff */
[----:B---3--:R3:W-:Y:S04]  /*350e0*/  @P3 STG.E.U16 desc[UR10][R26.64], R12 ;  /* 0x0000000c1a003986 */ /* 0x0087e8000c10150a */
[----:B---3--:R-:W3:Y:S01]  /*350f0*/  LDL.LU R26, [R1+0x34] ;  /* 0x00003400011a7983 */ /* 0x008ee20000300800 */
[----:B------:R-:W2:Y:S01]  /*35100*/  LDC R27, c[0x0][0x3b8] ;  /* 0x0000ee00ff1b7b82 */ /* 0x000ea20000000800 */
[C---:B----4-:R-:W-:Y:S01]  /*35110*/  ISETP.LT.AND P5, PT, R2.reuse, UR15, !P0 ;  /* 0x0000000f02007c0c */ /* 0x050fe2000c7a1270 */
[----:B-1----:R-:W-:Y:S01]  /*35120*/  IMAD R25, R2, R25, RZ ;  /* 0x0000001902197224 */ /* 0x002fe200078e02ff */
[----:B------:R-:W-:-:S04]  /*35130*/  LEA R2, P4, R3, R0, 0x1 ;  /* 0x0000000003027211 */ /* 0x000fc800078808ff */
[----:B------:R-:W-:-:S05]  /*35140*/  LEA.HI.X.SX32 R3, R3, R28, 0x1, P4 ;  /* 0x0000001c03037211 */ /* 0x000fca00020f0eff */
[----:B0-----:R0:W-:Y:S01]  /*35150*/  @P2 STG.E.U16 desc[UR10][R2.64], R8 ;  /* 0x0000000802002986 */ /* 0x0011e2000c10150a */
[----:B------:R-:W-:Y:S02]  /*35160*/  ISETP.LT.AND P4, PT, R14, UR15, !P0 ;  /* 0x0000000f0e007c0c */ /* 0x000fe4000c781270 */
[----:B------:R-:W-:Y:S02]  /*35170*/  ISETP.LT.AND P1, PT, R4, UR15, !P0 ;  /* 0x0000000f04007c0c */ /* 0x000fe4000c721270 */
[----:B------:R-:W1:Y:S01]  /*35180*/  LDS.128 R4, [R22+UR4+0x1400] ;  /* 0x0014000416047984 */ /* 0x000e620008000c00 */
[----:B------:R-:W-:-:S03]  /*35190*/  LEA R24, P6, R25, R0, 0x1 ;  /* 0x0000000019187211 */ /* 0x000fc600078c08ff */
[----:B------:R-:W4:Y:S01]  /*351a0*/  LDS.128 R20, [R22+UR4+0x1c00] ;  /* 0x001c000416147984 */ /* 0x000f220008000c00 */
[C---:B---3--:R-:W-:Y:S01]  /*351b0*/  ISETP.LT.AND P3, PT, R26.reuse, UR15, !P0 ;  /* 0x0000000f1a007c0c */ /* 0x048fe2000c761270 */
[-C--:B--2---:R-:W-:Y:S02]  /*351c0*/  IMAD R26, R26, R27.reuse, RZ ;  /* 0x0000001b1a1a7224 */ /* 0x084fe400078e02ff */
[----:B------:R-:W-:Y:S02]  /*351d0*/  IMAD R27, R14, R27, RZ ;  /* 0x0000001b0e1b7224 */ /* 0x000fe400078e02ff */
[----:B------:R-:W2:Y:S01]  /*351e0*/  LDL.LU R14, [R1+0x54] ;  /* 0x00005400010e7983 */ /* 0x000ea20000300800 */
[----:B0-----:R-:W-:-:S04]  /*351f0*/  LEA R2, P2, R26, R0, 0x1 ;  /* 0x000000001a027211 */ /* 0x001fc800078408ff */
[-C--:B------:R-:W-:Y:S02]  /*35200*/  LEA.HI.X.SX32 R3, R26, R28.reuse, 0x1, P2 ;  /* 0x0000001c1a037211 */ /* 0x080fe400010f0eff */
[----:B------:R-:W3:Y:S01]  /*35210*/  LDL.LU R26, [R1+0x60] ;  /* 0x00006000011a7983 */ /* 0x000ee20000300800 */
[----:B------:R-:W-:-:S05]  /*35220*/  LEA.HI.X.SX32 R25, R25, R28, 0x1, P6 ;  /* 0x0000001c19197211 */ /* 0x000fca00030f0eff */
[----:B-1----:R0:W-:Y:S02]  /*35230*/  @P5 STG.E.U16 desc[UR10][R24.64], R4 ;  /* 0x0000000418005986 */ /* 0x0021e4000c10150a */
[----:B0-----:R-:W0:Y:S01]  /*35240*/  LDC R25, c[0x0][0x3b8] ;  /* 0x0000ee00ff197b82 */ /* 0x001e220000000800 */
[----:B------:R-:W-:Y:S01]  /*35250*/  LEA R24, P6, R27, R0, 0x1 ;  /* 0x000000001b187211 */ /* 0x000fe200078c08ff */
[----:B------:R1:W-:Y:S01]  /*35260*/  @P3 STG.E.U16 desc[UR10][R2.64], R16 ;  /* 0x0000001002003986 */ /* 0x0003e2000c10150a */
[----:B-----5:R-:W-:-:S05]  /*35270*/  ISETP.LT.AND P5, PT, R15, UR15, !P0 ;  /* 0x0000000f0f007c0c */ /* 0x020fca000c7a1270 */
[----:B-1----:R-:W1:Y:S01]  /*35280*/  LDC R3, c[0x0][0x3b8] ;  /* 0x0000ee00ff037b82 */ /* 0x002e620000000800 */
[----:B---3--:R-:W-:Y:S01]  /*35290*/  ISETP.LT.AND P2, PT, R26, UR15, !P0 ;  /* 0x0000000f1a007c0c */ /* 0x008fe2000c741270 */
[----:B0-----:R-:W-:Y:S01]  /*352a0*/  IMAD R26, R15, R25, RZ ;  /* 0x000000190f1a7224 */ /* 0x001fe200078e02ff */
[----:B------:R-:W-:Y:S01]  /*352b0*/  LEA.HI.X.SX32 R25, R27, R28, 0x1, P6 ;  /* 0x0000001c1b197211 */ /* 0x000fe200030f0eff */
[----:B------:R-:W3:Y:S04]  /*352c0*/  LDL.LU R15, [R1+0x58] ;  /* 0x00005800010f7983 */ /* 0x000ee80000300800 */
[----:B------:R-:W5:Y:S04]  /*352d0*/  LDL.LU R27, [R1+0x48] ;  /* 0x00004800011b7983 */ /* 0x000f680000300800 */
[----:B----4-:R0:W-:Y:S04]  /*352e0*/  @P4 STG.E.U16 desc[UR10][R24.64], R20 ;  /* 0x0000001418004986 */ /* 0x0101e8000c10150a */
[----:B0-----:R-:W4:Y:S01]  /*352f0*/  LDL.LU R25, [R1+0x20] ;  /* 0x0000200001197983 */ /* 0x001f220000300800 */
[----:B------:R-:W-:-:S02]  /*35300*/  LEA R2, P6, R26, R0, 0x1 ;  /* 0x000000001a027211 */ /* 0x000fc400078c08ff */
[C---:B------:R-:W-:Y:S01]  /*35310*/  ISETP.LT.AND P3, PT, R29.reuse, UR15, !P0 ;  /* 0x0000000f1d007c0c */ /* 0x040fe2000c761270 */
[----:B-1----:R-:W-:Y:S01]  /*35320*/  IMAD R29, R29, R3, RZ ;  /* 0x000000031d1d7224 */ /* 0x002fe200078e02ff */
[----:B------:R-:W-:Y:S02]  /*35330*/  LEA.HI.X.SX32 R3, R26, R28, 0x1, P6 ;  /* 0x0000001c1a037211 */ /* 0x000fe400030f0eff */
[----:B------:R-:W2:Y:S01]  /*35340*/  LDL.LU R26, [R1+0x4c] ;  /* 0x00004c00011a7983 */ /* 0x000ea20000300800 */
[----:B----4-:R-:W-:Y:S02]  /*35350*/  PRMT R4, R25, 0x7632, R4 ;  /* 0x0000763219047816 */ /* 0x010fe40000000004 */
[----:B------:R-:W0:Y:S03]  /*35360*/  LDC R25, c[0x0][0x3b8] ;  /* 0x0000ee00ff197b82 */ /* 0x000e260000000800 */
[----:B------:R1:W-:Y:S04]  /*35370*/  @P5 STG.E.U16 desc[UR10][R2.64], R4 ;  /* 0x0000000402005986 */ /* 0x0003e8000c10150a */
[----:B-1----:R-:W4:Y:S01]  /*35380*/  LDL.LU R2, [R1+0x10] ;  /* 0x0000100001027983 */ /* 0x002f220000300800 */
[----:B-----5:R-:W-:-:S02]  /*35390*/  ISETP.LT.AND P4, PT, R27, UR15, !P0 ;  /* 0x0000000f1b007c0c */ /* 0x020fc4000c781270 */
[----:B------:R-:W-:Y:S01]  /*353a0*/  LEA R24, P6, R29, R0, 0x1 ;  /* 0x000000001d187211 */ /* 0x000fe200078c08ff */
[----:B0-----:R-:W-:-:S03]  /*353b0*/  IMAD R27, R27, R25, RZ ;  /* 0x000000191b1b7224 */ /* 0x001fc600078e02ff */
[----:B------:R-:W-:Y:S02]  /*353c0*/  LEA.HI.X.SX32 R25, R29, R28, 0x1, P6 ;  /* 0x0000001c1d197211 */ /* 0x000fe400030f0eff */
[----:B------:R-:W0:Y:S01]  /*353d0*/  LDC R29, c[0x0][0x3b8] ;  /* 0x0000ee00ff1d7b82 */ /* 0x000e220000000800 */
[----:B----4-:R-:W-:Y:S02]  /*353e0*/  PRMT R3, R2, 0x7632, R3 ;  /* 0x0000763202037816 */ /* 0x010fe40000000003 */
[----:B------:R-:W-:-:S03]  /*353f0*/  LEA R2, P6, R27, R0, 0x1 ;  /* 0x000000001b027211 */ /* 0x000fc600078c08ff */
[----:B------:R1:W-:Y:S04]  /*35400*/  @P3 STG.E.U16 desc[UR10][R24.64], R3 ;  /* 0x0000000318003986 */ /* 0x0003e8000c10150a */
[----:B-1----:R-:W4:Y:S01]  /*35410*/  LDL.LU R25, [R1] ;  /* 0x0000000001197983 */ /* 0x002f220000300800 */
[----:B------:R-:W-:-:S03]  /*35420*/  LEA.HI.X.SX32 R3, R27, R28, 0x1, P6 ;  /* 0x0000001c1b037211 */ /* 0x000fc600030f0eff */
[----:B------:R-:W5:Y:S01]  /*35430*/  LDL.LU R27, [R1+0x50] ;  /* 0x00005000011b7983 */ /* 0x000f620000300800 */
[C---:B--2---:R-:W-:Y:S01]  /*35440*/  ISETP.LT.AND P5, PT, R26.reuse, UR15, !P0 ;  /* 0x0000000f1a007c0c */ /* 0x044fe2000c7a1270 */
[----:B0-----:R-:W-:-:S05]  /*35450*/  IMAD R26, R26, R29, RZ ;  /* 0x0000001d1a1a7224 */ /* 0x001fca00078e02ff */
[----:B------:R-:W-:Y:S02]  /*35460*/  LEA R24, P6, R26, R0, 0x1 ;  /* 0x000000001a187211 */ /* 0x000fe400078c08ff */
[----:B------:R-:W-:Y:S02]  /*35470*/  PRMT R12, R12, 0x7632, R12 ;  /* 0x000076320c0c7816 */ /* 0x000fe4000000000c */
[----:B------:R-:W-:Y:S02]  /*35480*/  PRMT R8, R8, 0x7632, R8 ;  /* 0x0000763208087816 */ /* 0x000fe40000000008 */
[----:B----4-:R-:W-:Y:S02]  /*35490*/  PRMT R4, R25, 0x7632, R4 ;  /* 0x0000763219047816 */ /* 0x010fe40000000004 */
[C---:B-----5:R-:W-:Y:S01]  /*354a0*/  ISETP.LT.AND P3, PT, R27.reuse, UR15, !P0 ;  /* 0x0000000f1b007c0c */ /* 0x060fe2000c761270 */
[----:B------:R-:W-:Y:S02]  /*354b0*/  IMAD R27, R27, R29, RZ ;  /* 0x0000001d1b1b7224 */ /* 0x000fe400078e02ff */
[----:B------:R0:W-:Y:S01]  /*354c0*/  @P4 STG.E.U16 desc[UR10][R2.64], R4 ;  /* 0x0000000402004986 */ /* 0x0001e2000c10150a */
[----:B------:R-:W-:-:S02]  /*354d0*/  LEA.HI.X.SX32 R25, R26, R28, 0x1, P6 ;  /* 0x0000001c1a197211 */ /* 0x000fc400030f0eff */
[----:B0-----:R-:W-:-:S04]  /*354e0*/  LEA R2, P6, R27, R0, 0x1 ;  /* 0x000000001b027211 */ /* 0x001fc800078c08ff */
[----:B------:R-:W-:Y:S02]  /*354f0*/  LEA.HI.X.SX32 R3, R27, R28, 0x1, P6 ;  /* 0x0000001c1b037211 */ /* 0x000fe400030f0eff */
[----:B------:R-:W0:Y:S01]  /*35500*/  LDC R27, c[0x0][0x3b8] ;  /* 0x0000ee00ff1b7b82 */ /* 0x000e220000000800 */
[C---:B------:R-:W-:Y:S01]  /*35510*/  IMAD R26, R14.reuse, R29, RZ ;  /* 0x0000001d0e1a7224 */ /* 0x040fe200078e02ff */
[----:B------:R-:W-:Y:S01]  /*35520*/  ISETP.LT.AND P4, PT, R14, UR15, !P0 ;  /* 0x0000000f0e007c0c */ /* 0x000fe2000c781270 */
[----:B------:R1:W-:Y:S01]  /*35530*/  @P5 STG.E.U16 desc[UR10][R24.64], R12 ;  /* 0x0000000c18005986 */ /* 0x0003e2000c10150a */
[----:B---3--:R-:W-:-:S03]  /*35540*/  ISETP.LT.AND P5, PT, R15, UR15, !P0 ;  /* 0x0000000f0f007c0c */ /* 0x008fc6000c7a1270 */
[----:B------:R-:W2:Y:S04]  /*35550*/  LDL.LU R14, [R1+0x24] ;  /* 0x00002400010e7983 */ /* 0x000ea80000300800 */
[----:B------:R-:W3:Y:S01]  /*35560*/  LDL.LU R29, [R1+0x14] ;  /* 0x00001400011d7983 */ /* 0x000ee20000300800 */
[----:B-1----:R-:W-:-:S03]  /*35570*/  LEA R24, P6, R26, R0, 0x1 ;  /* 0x000000001a187211 */ /* 0x002fc600078c08ff */
[----:B------:R1:W-:Y:S01]  /*35580*/  @P3 STG.E.U16 desc[UR10][R2.64], R8 ;  /* 0x0000000802003986 */ /* 0x0003e2000c10150a */
[----:B------:R-:W-:Y:S02]  /*35590*/  PRMT R4, R4, 0x7632, R4 ;  /* 0x0000763204047816 */ /* 0x000fe40000000004 */
[----:B------:R-:W-:Y:S01]  /*355a0*/  LEA.HI.X.SX32 R25, R26, R28, 0x1, P6 ;  /* 0x0000001c1a197211 */ /* 0x000fe200030f0eff */
[----:B0-----:R-:W-:Y:S02]  /*355b0*/  IMAD R12, R15, R27, RZ ;  /* 0x0000001b0f0c7224 */ /* 0x001fe400078e02ff */
[----:B------:R-:W4:Y:S04]  /*355c0*/  LDL.LU R15, [R1+0x4] ;  /* 0x00000400010f7983 */ /* 0x000f280000300800 */
[----:B-1----:R-:W5:Y:S04]  /*355d0*/  LDL.LU R8, [R1+0x5c] ;  /* 0x00005c0001087983 */ /* 0x002f680000300800 */
[----:B------:R-:W2:Y:S04]  /*355e0*/  LDL.LU R26, [R1+0x68] ;  /* 0x00006800011a7983 */ /* 0x000ea80000300800 */
[----:B------:R0:W-:Y:S04]  /*355f0*/  @P4 STG.E.U16 desc[UR10][R24.64], R4 ;  /* 0x0000000418004986 */ /* 0x0001e8000c10150a */
[----:B0-----:R-:W3:Y:S01]  /*35600*/  LDL.LU R25, [R1+0x64] ;  /* 0x0000640001197983 */ /* 0x001ee20000300800 */
[----:B------:R-:W-:Y:S01]  /*35610*/  LEA R2, P6, R12, R0, 0x1 ;  /* 0x000000000c027211 */ /* 0x000fe200078c08ff */
[----:B------:R-:W-:Y:S01]  /*35620*/  IMAD R4, R27, 0x80, R13 ;  /* 0x000000801b047824 */ /* 0x000fe200078e020d */
[----:B------:R-:W-:Y:S01]  /*35630*/  PRMT R16, R16, 0x7632, R16 ;  /* 0x0000763210107816 */ /* 0x000fe20000000010 */
[----:B------:R-:W4:Y:S01]  /*35640*/  LDL.LU R13, [R1+0xbac] ;  /* 0x000bac00010d7983 */ /* 0x000f220000300800 */
[----:B------:R-:W-:-:S03]  /*35650*/  LEA.HI.X.SX32 R3, R12, R28, 0x1, P6 ;  /* 0x0000001c0c037211 */ /* 0x000fc600030f0eff */
[----:B------:R-:W4:Y:S04]  /*35660*/  LDL.LU R12, [R1+0x7c] ;  /* 0x00007c00010c7983 */ /* 0x000f280000300800 */
[----:B------:R0:W-:Y:S04]  /*35670*/  @P5 STG.E.U16 desc[UR10][R2.64], R16 ;  /* 0x0000001002005986 */ /* 0x0001e8000c10150a */
[----:B0-----:R-:W4:Y:S01]  /*35680*/  LDL.LU R16, [R1+0x78] ;  /* 0x0000780001107983 */ /* 0x001f220000300800 */
[C---:B-----5:R-:W-:Y:S01]  /*35690*/  ISETP.LT.AND P3, PT, R8.reuse, UR15, !P0 ;  /* 0x0000000f08007c0c */ /* 0x060fe2000c761270 */
[----:B------:R-:W-:-:S05]  /*356a0*/  IMAD R8, R8, R27, RZ ;  /* 0x0000001b08087224 */ /* 0x000fca00078e02ff */
[----:B------:R-:W-:Y:S02]  /*356b0*/  LEA R24, P6, R8, R0, 0x1 ;  /* 0x0000000008187211 */ /* 0x000fe400078c08ff */
[----:B--2---:R-:W-:Y:S02]  /*356c0*/  ISETP.LT.AND P5, PT, R26, UR15, !P0 ;  /* 0x0000000f1a007c0c */ /* 0x004fe4000c7a1270 */
[----:B------:R-:W2:Y:S01]  /*356d0*/  LDL.LU R26, [R1+0x80] ;  /* 0x00008000011a7983 */ /* 0x000ea20000300800 */
[----:B---3--:R-:W-:Y:S02]  /*356e0*/  ISETP.LT.AND P4, PT, R25, UR15, !P0 ;  /* 0x0000000f19007c0c */ /* 0x008fe4000c781270 */
[----:B------:R-:W-:Y:S02]  /*356f0*/  LEA.HI.X.SX32 R25, R8, R28, 0x1, P6 ;  /* 0x0000001c08197211 */ /* 0x000fe400030f0eff */
[----:B------:R-:W-:Y:S01]  /*35700*/  LEA R2, P6, R4, R0, 0x1 ;  /* 0x0000000004027211 */ /* 0x000fe200078c08ff */
[----:B------:R-:W-:-:S03]  /*35710*/  IMAD R8, R27, 0x8, R4 ;  /* 0x000000081b087824 */ /* 0x000fc600078e0204 */
[----:B------:R-:W-:Y:S02]  /*35720*/  LEA.HI.X.SX32 R3, R4, R28, 0x1, P6 ;  /* 0x0000001c04037211 */ /* 0x000fe400030f0eff */
[----:B------:R-:W3:Y:S01]  /*35730*/  LDL.LU R4, [R1+0x6c] ;  /* 0x00006c0001047983 */ /* 0x000ee20000300800 */
[----:B------:R-:W-:-:S05]  /*35740*/  PRMT R20, R20, 0x7632, R20 ;  /* 0x0000763214147816 */ /* 0x000fca0000000014 */
[----:B------:R0:W-:Y:S02]  /*35750*/  @P3 STG.E.U16 desc[UR10][R24.64], R20 ;  /* 0x0000001418003986 */ /* 0x0001e4000c10150a */
[C---:B0-----:R-:W-:Y:S02]  /*35760*/  LEA R24, P6, R8.reuse, R0, 0x1 ;  /* 0x0000000008187211 */ /* 0x041fe400078c08ff */
[----:B------:R-:W5:Y:S02]  /*35770*/  LDL.LU R20, [R1+0x74] ;  /* 0x0000740001147983 */ /* 0x000f640000300800 */
[----:B------:R-:W-:Y:S02]  /*35780*/  LEA.HI.X.SX32 R25, R8, R28, 0x1, P6 ;  /* 0x0000001c08197211 */ /* 0x000fe400030f0eff */
[----:B---3--:R-:W-:Y:S01]  /*35790*/  ISETP.LT.AND P3, PT, R4, UR15, !P0 ;  /* 0x0000000f04007c0c */ /* 0x008fe2000c761270 */
[----:B------:R-:W-:Y:S02]  /*357a0*/  IMAD R4, R27, 0x8, R8 ;  /* 0x000000081b047824 */ /* 0x000fe400078e0208 */
[----:B------:R-:W3:Y:S04]  /*357b0*/  LDL.LU R8, [R1+0x70] ;  /* 0x0000700001087983 */ /* 0x000ee80000300800 */
[----:B------:R0:W-:Y:S04]  /*357c0*/  @P4 STG.E.U16 desc[UR10][R2.64], R14 ;  /* 0x0000000e02004986 */ /* 0x0001e8000c10150a */
[----:B------:R1:W-:Y:S01]  /*357d0*/  @P5 STG.E.U16 desc[UR10][R24.64], R29 ;  /* 0x0000001d18005986 */ /* 0x0003e2000c10150a */
[----:B0-----:R-:W-:-:S02]  /*357e0*/  LEA R2, P6, R4, R0, 0x1 ;  /* 0x0000000004027211 */ /* 0x001fc400078c08ff */
[----:B-----5:R-:W-:Y:S02]  /*357f0*/  ISETP.LT.AND P5, PT, R20, UR15, !P0 ;  /* 0x0000000f14007c0c */ /* 0x020fe4000c7a1270 */
[----:B------:R-:W-:Y:S01]  /*35800*/  LEA.HI.X.SX32 R3, R4, R28, 0x1, P6 ;  /* 0x0000001c04037211 */ /* 0x000fe200030f0eff */
[----:B------:R-:W5:Y:S04]  /*35810*/  LDL.LU R20, [R1+0x8c] ;  /* 0x00008c0001147983 */ /* 0x000f680000300800 */
[----:B----4-:R0:W-:Y:S01]  /*35820*/  @P3 STG.E.U16 desc[UR10][R2.64], R15 ;  /* 0x0000000f02003986 */ /* 0x0101e2000c10150a */
[----:B------:R-:W-:-:S03]  /*35830*/  ISETP.LT.AND P3, PT, R16, UR15, !P0 ;  /* 0x0000000f10007c0c */ /* 0x000fc6000c761270 */
[----:B------:R-:W4:Y:S01]  /*35840*/  LDL.LU R16, [R1+0x90] ;  /* 0x0000900001107983 */ /* 0x000f220000300800 */
[----:B---3--:R-:W-:Y:S01]  /*35850*/  ISETP.LT.AND P4, PT, R8, UR15, !P0 ;  /* 0x0000000f08007c0c */ /* 0x008fe2000c781270 */
[----:B------:R-:W-:-:S04]  /*35860*/  IMAD R8, R27, 0x8, R4 ;  /* 0x000000081b087824 */ /* 0x000fc800078e0204 */
[----:B------:R-:W-:Y:S01]  /*35870*/  IMAD R4, R27, 0x8, R8 ;  /* 0x000000081b047824 */ /* 0x000fe200078e0208 */
[----:B-1----:R-:W-:-:S04]  /*35880*/  LEA R24, P6, R8, R0, 0x1 ;  /* 0x0000000008187211 */ /* 0x002fc800078c08ff */
[----:B------:R-:W-:Y:S01]  /*35890*/  LEA.HI.X.SX32 R25, R8, R28, 0x1, P6 ;  /* 0x0000001c08197211 */ /* 0x000fe200030f0eff */
[----:B------:R-:W-:Y:S01]  /*358a0*/  IMAD R8, R27, 0x8, R4 ;  /* 0x000000081b087824 */ /* 0x000fe200078e0204 */
[----:B0-----:R-:W-:-:S04]  /*358b0*/  LEA R2, P6, R4, R0, 0x1 ;  /* 0x0000000004027211 */ /* 0x001fc800078c08ff */
[----:B------:R-:W-:Y:S01]  /*358c0*/  LEA.HI.X.SX32 R3, R4, R28, 0x1, P6 ;  /* 0x0000001c04037211 */ /* 0x000fe200030f0eff */
[----:B------:R-:W-:Y:S01]  /*358d0*/  IMAD R4, R27, 0x8, R8 ;  /* 0x000000081b047824 */ /* 0x000fe200078e0208 */
[----:B------:R0:W-:Y:S01]  /*358e0*/  @P4 STG.E.U16 desc[UR10][R24.64], R13 ;  /* 0x0000000d18004986 */ /* 0x0001e2000c10150a */
[----:B------:R-:W-:-:S03]  /*358f0*/  ISETP.LT.AND P4, PT, R12, UR15, !P0 ;  /* 0x0000000f0c007c0c */ /* 0x000fc6000c781270 */
[----:B------:R1:W-:Y:S04]  /*35900*/  @P5 STG.E.U16 desc[UR10][R2.64], R9 ;  /* 0x0000000902005986 */ /* 0x0003e8000c10150a */
[----:B------:R-:W3:Y:S01]  /*35910*/  LDL.LU R12, [R1+0x94] ;  /* 0x00009400010c7983 */ /* 0x000ee20000300800 */
[-C--:B0-----:R-:W-:Y:S02]  /*35920*/  LEA R24, P6, R8, R0.reuse, 0x1 ;  /* 0x0000000008187211 */ /* 0x081fe400078c08ff */
[----:B-1----:R-:W-:Y:S02]  /*35930*/  LEA R2, P5, R4, R0, 0x1 ;  /* 0x0000000004027211 */ /* 0x002fe400078a08ff */
[----:B------:R-:W-:Y:S01]  /*35940*/  LEA.HI.X.SX32 R25, R8, R28, 0x1, P6 ;  /* 0x0000001c08197211 */ /* 0x000fe200030f0eff */
[----:B------:R-:W-:Y:S01]  /*35950*/  IMAD R8, R27, 0x8, R4 ;  /* 0x000000081b087824 */ /* 0x000fe200078e0204 */
[----:B--2---:R-:W-:-:S02]  /*35960*/  ISETP.LT.AND P6, PT, R26, UR15, !P0 ;  /* 0x0000000f1a007c0c */ /* 0x004fc4000c7c1270 */
[----:B------:R-:W2:Y:S01]  /*35970*/  LDL.LU R26, [R1+0x9c] ;  /* 0x00009c00011a7983 */ /* 0x000ea20000300800 */
[----:B------:R-:W-:-:S03]  /*35980*/  LEA.HI.X.SX32 R3, R4, R28, 0x1, P5 ;  /* 0x0000001c04037211 */ /* 0x000fc600028f0eff */
[----:B------:R-:W2:Y:S04]  /*35990*/  LDL.LU R4, [R1+0x84] ;  /* 0x0000840001047983 */ /* 0x000ea80000300800 */
[----:B------:R0:W-:Y:S02]  /*359a0*/  @P3 STG.E.U16 desc[UR10][R24.64], R5 ;  /* 0x0000000518003986 */ /* 0x0001e4000c10150a */
[----:B0-----:R-:W-:-:S04]  /*359b0*/  LEA R24, P5, R8, R0, 0x1 ;  /* 0x0000000008187211 */ /* 0x001fc800078a08ff */
[----:B------:R-:W-:Y:S02]  /*359c0*/  LEA.HI.X.SX32 R25, R8, R28, 0x1, P5 ;  /* 0x0000001c08197211 */ /* 0x000fe400028f0eff */
[----:B--2---:R-:W-:Y:S01]  /*359d0*/  ISETP.LT.AND P3, PT, R4, UR15, !P0 ;  /* 0x0000000f04007c0c */ /* 0x004fe2000c761270 */
[----:B------:R-:W-:Y:S02]  /*359e0*/  IMAD R4, R27, 0x8, R8 ;  /* 0x000000081b047824 */ /* 0x000fe400078e0208 */
[----:B------:R-:W2:Y:S01]  /*359f0*/  LDL.LU R8, [R1+0x88] ;  /* 0x0000880001087983 */ /* 0x000ea20000300800 */
[----:B------:R-:W-:-:S03]  /*35a00*/  PRMT R9, R14, 0x7632, R9 ;  /* 0x000076320e097816 */ /* 0x000fc60000000009 */
[----:B------:R0:W-:Y:S01]  /*35a10*/  @P4 STG.E.U16 desc[UR10][R2.64], R17 ;  /* 0x0000001102004986 */ /* 0x0001e2000c10150a */
[----:B------:R-:W-:-:S03]  /*35a20*/  PRMT R5, R29, 0x7632, R5 ;  /* 0x000076321d057816 */ /* 0x000fc60000000005 */
[----:B------:R1:W-:Y:S01]  /*35a30*/  @P6 STG.E.U16 desc[UR10][R24.64], R21 ;  /* 0x0000001518006986 */ /* 0x0003e2000c10150a */
[----:B-----5:R-:W-:-:S03]  /*35a40*/  ISETP.LT.AND P6, PT, R20, UR15, !P0 ;  /* 0x0000000f14007c0c */ /* 0x020fc6000c7c1270 */
[----:B------:R-:W5:Y:S01]  /*35a50*/  LDL.LU R20, [R1+0xa0] ;  /* 0x0000a00001147983 */ /* 0x000f620000300800 */
[----:B0-----:R-:W-:-:S03]  /*35a60*/  LEA R2, P5, R4, R0, 0x1 ;  /* 0x0000000004027211 */ /* 0x001fc600078a08ff */
[----:B------:R-:W5:Y:S04]  /*35a70*/  LDL.LU R14, [R1+0xba8] ;  /* 0x000ba800010e7983 */ /* 0x000f680000300800 */
[----:B------:R-:W5:Y:S01]  /*35a80*/  LDL.LU R29, [R1+0xa4] ;  /* 0x0000a400011d7983 */ /* 0x000f620000300800 */
[----:B------:R-:W-:-:S05]  /*35a90*/  LEA.HI.X.SX32 R3, R4, R28, 0x1, P5 ;  /* 0x0000001c04037211 */ /* 0x000fca00028f0eff */
[----:B------:R0:W-:Y:S01]  /*35aa0*/  @P3 STG.E.U16 desc[UR10][R2.64], R9 ;  /* 0x0000000902003986 */ /* 0x0001e2000c10150a */
[----:B----4-:R-:W-:-:S03]  /*35ab0*/  ISETP.LT.AND P3, PT, R16, UR15, !P0 ;  /* 0x0000000f10007c0c */ /* 0x010fc6000c761270 */
[----:B------:R-:W4:Y:S01]  /*35ac0*/  LDL.LU R16, [R1+0xa8] ;  /* 0x0000a80001107983 */ /* 0x000f220000300800 */
[----:B--2---:R-:W-:Y:S01]  /*35ad0*/  ISETP.LT.AND P4, PT, R8, UR15, !P0 ;  /* 0x0000000f08007c0c */ /* 0x004fe2000c781270 */
[----:B------:R-:W-:-:S04]  /*35ae0*/  IMAD R8, R27, 0x8, R4 ;  /* 0x000000081b087824 */ /* 0x000fc800078e0204 */
[----:B------:R-:W-:Y:S01]  /*35af0*/  IMAD R4, R27, 0x8, R8 ;  /* 0x000000081b047824 */ /* 0x000fe200078e0208 */
[----:B-1----:R-:W-:-:S04]  /*35b00*/  LEA R24, P5, R8, R0, 0x1 ;  /* 0x0000000008187211 */ /* 0x002fc800078a08ff */
[----:B------:R-:W-:Y:S02]  /*35b10*/  LEA.HI.X.SX32 R25, R8, R28, 0x1, P5 ;  /* 0x0000001c08197211 */ /* 0x000fe400028f0eff */
[----:B0-----:R-:W-:-:S03]  /*35b20*/  LEA R2, P5, R4, R0, 0x1 ;  /* 0x0000000004027211 */ /* 0x001fc600078a08ff */
[----:B------:R0:W-:Y:S01]  /*35b30*/  @P4 STG.E.U16 desc[UR10][R24.64], R5 ;  /* 0x0000000518004986 */ /* 0x0001e2000c10150a */
[----:B------:R-:W-:Y:S02]  /*35b40*/  LEA.HI.X.SX32 R3, R4, R28, 0x1, P5 ;  /* 0x0000001c04037211 */ /* 0x000fe400028f0eff */
[----:B---3--:R-:W-:Y:S02]  /*35b50*/  ISETP.LT.AND P4, PT, R12, UR15, !P0 ;  /* 0x0000000f0c007c0c */ /* 0x008fe4000c781270 */
[----:B0-----:R-:W-:Y:S02]  /*35b60*/  PRMT R5, R15, 0x7632, R5 ;  /* 0x000076320f057816 */ /* 0x001fe40000000005 */
[----:B------:R-:W2:Y:S04]  /*35b70*/  LDL.LU R15, [R1+0xba4] ;  /* 0x000ba400010f7983 */ /* 0x000ea80000300800 */
[----:B------:R0:W-:Y:S01]  /*35b80*/  @P6 STG.E.U16 desc[UR10][R2.64], R5 ;  /* 0x0000000502006986 */ /* 0x0001e2000c10150a */
[----:B------:R-:W-:-:S03]  /*35b90*/  ISETP.LT.AND P6, PT, R26, UR15, !P0 ;  /* 0x0000000f1a007c0c */ /* 0x000fc6000c7c1270 */
[----:B------:R-:W3:Y:S04]  /*35ba0*/  LDL.LU R12, [R1+0xb0] ;  /* 0x0000b000010c7983 */ /* 0x000ee80000300800 */
[----:B------:R-:W2:Y:S01]  /*35bb0*/  LDL.LU R26, [R1+0xac] ;  /* 0x0000ac00011a7983 */ /* 0x000ea20000300800 */
[----:B------:R-:W-:Y:S01]  /*35bc0*/  IMAD R8, R27, 0x8, R4 ;  /* 0x000000081b087824 */ /* 0x000fe200078e0204 */
[----:B------:R-:W-:-:S04]  /*35bd0*/  PRMT R13, R13, 0x7632, R13 ;  /* 0x000076320d0d7816 */ /* 0x000fc8000000000d */
[----:B------:R-:W-:Y:S01]  /*35be0*/  LEA R24, P5, R8, R0, 0x1 ;  /* 0x0000000008187211 */ /* 0x000fe200078a08ff */
[----:B------:R-:W-:-:S03]  /*35bf0*/  IMAD R4, R27, 0x8, R8 ;  /* 0x000000081b047824 */ /* 0x000fc600078e0208 */
[----:B------:R-:W-:Y:S02]  /*35c00*/  LEA.HI.X.SX32 R25, R8, R28, 0x1, P5 ;  /* 0x0000001c08197211 */ /* 0x000fe400028f0eff */
[----:B0-----:R-:W-:-:S03]  /*35c10*/  LEA R2, P5, R4, R0, 0x1 ;  /* 0x0000000004027211 */ /* 0x001fc600078a08ff */
[----:B------:R0:W-:Y:S01]  /*35c20*/  @P3 STG.E.U16 desc[UR10][R24.64], R13 ;  /* 0x0000000d18003986 */ /* 0x0001e2000c10150a */
[----:B------:R-:W-:Y:S01]  /*35c30*/  PRMT R5, R9, 0x7632, R5 ;  /* 0x0000763209057816 */ /* 0x000fe20000000005 */
[----:B------:R-:W-:Y:S01]  /*35c40*/  IMAD R9, R27, 0x8, R4 ;  /* 0x000000081b097824 */ /* 0x000fe200078e0204 */
[----:B------:R-:W-:Y:S01]  /*35c50*/  LEA.HI.X.SX32 R3, R4, R28, 0x1, P5 ;  /* 0x0000001c04037211 */ /* 0x000fe200028f0eff */
[----:B0-----:R-:W2:Y:S03]  /*35c60*/  LDL.LU R13, [R1+0x28] ;  /* 0x00002800010d7983 */ /* 0x001ea60000300800 */
[----:B------:R-:W-:Y:S01]  /*35c70*/  LEA R8, P5, R9, R0, 0x1 ;  /* 0x0000000009087211 */ /* 0x000fe200078a08ff */
[----:B------:R-:W2:Y:S01]  /*35c80*/  LDL.LU R25, [R1+0x18] ;  /* 0x0000180001197983 */ /* 0x000ea20000300800 */
[----:B-----5:R-:W-:-:S03]  /*35c90*/  ISETP.LT.AND P3, PT, R20, UR15, !P0 ;  /* 0x0000000f14007c0c */ /* 0x020fc6000c761270 */
[----:B------:R0:W-:Y:S01]  /*35ca0*/  @P4 STG.E.U16 desc[UR10][R2.64], R5 ;  /* 0x0000000502004986 */ /* 0x0001e2000c10150a */
[----:B------:R-:W-:-:S03]  /*35cb0*/  ISETP.LT.AND P4, PT, R29, UR15, !P0 ;  /* 0x0000000f1d007c0c */ /* 0x000fc6000c781270 */
[----:B------:R-:W5:Y:S01]  /*35cc0*/  LDL.LU R24, [R1+0xb8] ;  /* 0x0000b80001187983 */ /* 0x000f620000300800 */
[----:B------:R-:W-:-:S03]  /*35cd0*/  PRMT R4, R5, 0x7632, R4 ;  /* 0x0000763205047816 */ /* 0x000fc60000000004 */
[----:B------:R-:W5:Y:S01]  /*35ce0*/  LDL.LU R29, [R1+0xb4] ;  /* 0x0000b400011d7983 */ /* 0x000f620000300800 */
[----:B0-----:R-:W-:-:S03]  /*35cf0*/  IMAD R3, R27, 0x8, R9 ;  /* 0x000000081b037824 */ /* 0x001fc600078e0209 */
[----:B------:R-:W5:Y:S01]  /*35d00*/  LDL.LU R20, [R1+0x8] ;  /* 0x0000080001147983 */ /* 0x000f620000300800 */
[----:B------:R-:W-:Y:S01]  /*35d10*/  LEA.HI.X.SX32 R9, R9, R28, 0x1, P5 ;  /* 0x0000001c09097211 */ /* 0x000fe200028f0eff */
[----:B------:R-:W-:Y:S01]  /*35d20*/  IMAD R5, R27, 0x8, R3 ;  /* 0x000000081b057824 */ /* 0x000fe200078e0203 */
[----:B------:R-:W-:-:S03]  /*35d30*/  LEA R2, P5, R3, R0, 0x1 ;  /* 0x0000000003027211 */ /* 0x000fc600078a08ff */
[----:B------:R0:W-:Y:S01]  /*35d40*/  @P6 STG.E.U16 desc[UR10][R8.64], R4 ;  /* 0x0000000408006986 */ /* 0x0001e2000c10150a */
[----:B------:R-:W-:Y:S02]  /*35d50*/  PRMT R17, R17, 0x7632, R17 ;  /* 0x0000763211117816 */ /* 0x000fe40000000011 */
[----:B------:R-:W-:Y:S02]  /*35d60*/  LEA.HI.X.SX32 R3, R3, R28, 0x1, P5 ;  /* 0x0000001c03037211 */ /* 0x000fe400028f0eff */
[----:B------:R-:W-:Y:S02]  /*35d70*/  PRMT R21, R21, 0x7632, R21 ;  /* 0x0000763215157816 */ /* 0x000fe40000000015 */
[----:B0-----:R-:W-:Y:S01]  /*35d80*/  LEA R4, P5, R5, R0, 0x1 ;  /* 0x0000000005047211 */ /* 0x001fe200078a08ff */
[----:B------:R-:W-:Y:S01]  /*35d90*/  IMAD R8, R27, 0x8, R5 ;  /* 0x000000081b087824 */ /* 0x000fe200078e0205 */
[----:B------:R0:W-:Y:S02]  /*35da0*/  @P3 STG.E.U16 desc[UR10][R2.64], R17 ;  /* 0x0000001102003986 */ /* 0x0001e4000c10150a */
[----:B------:R-:W-:-:S02]  /*35db0*/  LEA.HI.X.SX32 R5, R5, R28, 0x1, P5 ;  /* 0x0000001c05057211 */ /* 0x000fc400028f0eff */
[----:B----4-:R-:W-:Y:S02]  /*35dc0*/  ISETP.LT.AND P6, PT, R16, UR15, !P0 ;  /* 0x0000000f10007c0c */ /* 0x010fe4000c7c1270 */
[----:B------:R-:W4:Y:S01]  /*35dd0*/  LDL.LU R16, [R1+0xbc] ;  /* 0x0000bc0001107983 */ /* 0x000f220000300800 */
[----:B0-----:R-:W-:-:S03]  /*35de0*/  LEA R2, P3, R8, R0, 0x1 ;  /* 0x0000000008027211 */ /* 0x001fc600078608ff */
[----:B------:R0:W-:Y:S01]  /*35df0*/  @P4 STG.E.U16 desc[UR10][R4.64], R21 ;  /* 0x0000001504004986 */ /* 0x0001e2000c10150a */
[----:B------:R-:W-:-:S03]  /*35e00*/  LEA.HI.X.SX32 R3, R8, R28, 0x1, P3 ;  /* 0x0000001c08037211 */ /* 0x000fc600018f0eff */
[----:B0-----:R-:W4:Y:S04]  /*35e10*/  LDL.LU R21, [R1+0xc0] ;  /* 0x0000c00001157983 */ /* 0x001f280000300800 */
[----:B------:R-:W4:Y:S01]  /*35e20*/  LDL.LU R17, [R1+0xd0] ;  /* 0x0000d00001117983 */ /* 0x000f220000300800 */
[----:B---3--:R-:W-:-:S03]  /*35e30*/  ISETP.LT.AND P3, PT, R12, UR15, !P0 ;  /* 0x0000000f0c007c0c */ /* 0x008fc6000c761270 */
[----:B------:R-:W3:Y:S01]  /*35e40*/  LDL.LU R12, [R1+0xc4] ;  /* 0x0000c400010c7983 */ /* 0x000ee20000300800 */
[----:B--2---:R-:W-:-:S03]  /*35e50*/  ISETP.LT.AND P4, PT, R26, UR15, !P0 ;  /* 0x0000000f1a007c0c */ /* 0x004fc6000c781270 */
[----:B------:R-:W2:Y:S01]  /*35e60*/  LDL.LU R26, [R1+0xc8] ;  /* 0x0000c800011a7983 */ /* 0x000ea20000300800 */
[----:B------:R-:W-:-:S04]  /*35e70*/  IMAD R9, R27, 0x8, R8 ;  /* 0x000000081b097824 */ /* 0x000fc800078e0208 */
[----:B------:R-:W-:Y:S01]  /*35e80*/  IMAD R8, R27, 0x8, R9 ;  /* 0x000000081b087824 */ /* 0x000fe200078e0209 */
[----:B------:R-:W-:-:S04]  /*35e90*/  LEA R4, P5, R9, R0, 0x1 ;  /* 0x0000000009047211 */ /* 0x000fc800078a08ff */
[----:B------:R-:W-:Y:S01]  /*35ea0*/  LEA.HI.X.SX32 R5, R9, R28, 0x1, P5 ;  /* 0x0000001c09057211 */ /* 0x000fe200028f0eff */
[----:B------:R-:W-:Y:S01]  /*35eb0*/  IMAD R9, R27, 0x8, R8 ;  /* 0x000000081b097824 */ /* 0x000fe200078e0208 */
[----:B------:R0:W-:Y:S04]  /*35ec0*/  @P6 STG.E.U16 desc[UR10][R2.64], R13 ;  /* 0x0000000d02006986 */ /* 0x0001e8000c10150a */
[----:B------:R1:W-:Y:S01]  /*35ed0*/  @P2 STG.E.U16 desc[UR10][R4.64], R25 ;  /* 0x0000001904002986 */ /* 0x0003e2000c10150a */
[----:B0-----:R-:W-:-:S04]  /*35ee0*/  LEA R2, P5, R8, R0, 0x1 ;  /* 0x0000000008027211 */ /* 0x001fc800078a08ff */
[----:B------:R-:W-:Y:S01]  /*35ef0*/  LEA.HI.X.SX32 R3, R8, R28, 0x1, P5 ;  /* 0x0000001c08037211 */ /* 0x000fe200028f0eff */
[----:B------:R-:W-:Y:S01]  /*35f00*/  IMAD R8, R27, 0x8, R9 ;  /* 0x000000081b087824 */ /* 0x000fe200078e0209 */
[----:B-1----:R-:W-:Y:S02]  /*35f10*/  LEA R4, P6, R9, R0, 0x1 ;  /* 0x0000000009047211 */ /* 0x002fe400078c08ff */
[----:B-----5:R-:W-:Y:S01]  /*35f20*/  ISETP.LT.AND P2, PT, R24, UR15, !P0 ;  /* 0x0000000f18007c0c */ /* 0x020fe2000c741270 */
[----:B------:R0:W-:Y:S01]  /*35f30*/  @P4 STG.E.U16 desc[UR10][R2.64], R20 ;  /* 0x0000001402004986 */ /* 0x0001e2000c10150a */
[----:B------:R-:W-:Y:S02]  /*35f40*/  ISETP.LT.AND P5, PT, R29, UR15, !P0 ;  /* 0x0000000f1d007c0c */ /* 0x000fe4000c7a1270 */
[----:B------:R-:W-:Y:S01]  /*35f50*/  LEA.HI.X.SX32 R5, R9, R28, 0x1, P6 ;  /* 0x0000001c09057211 */ /* 0x000fe200030f0eff */
[----:B------:R-:W5:Y:S01]  /*35f60*/  LDL.LU R24, [R1+0xcc] ;  /* 0x0000cc0001187983 */ /* 0x000f620000300800 */
[----:B------:R-:W-:-:S03]  /*35f70*/  IMAD R9, R27, 0x8, R8 ;  /* 0x000000081b097824 */ /* 0x000fc600078e0208 */
[----:B------:R-:W5:Y:S01]  /*35f80*/  LDL.LU R29, [R1+0xd4] ;  /* 0x0000d400011d7983 */ /* 0x000f620000300800 */
[----:B0-----:R-:W-:-:S03]  /*35f90*/  LEA R2, P4, R8, R0, 0x1 ;  /* 0x0000000008027211 */ /* 0x001fc600078808ff */
[----:B------:R0:W-:Y:S01]  /*35fa0*/  @P3 STG.E.U16 desc[UR10][R4.64], R14 ;  /* 0x0000000e04003986 */ /* 0x0001e2000c10150a */
[----:B------:R-:W-:Y:S01]  /*35fb0*/  LEA.HI.X.SX32 R3, R8, R28, 0x1, P4 ;  /* 0x0000001c08037211 */ /* 0x000fe200020f0eff */
[----:B------:R-:W-:Y:S01]  /*35fc0*/  IMAD R8, R27, 0x8, R9 ;  /* 0x000000081b087824 */ /* 0x000fe200078e0209 */
[----:B0-----:R-:W-:-:S04]  /*35fd0*/  LEA R4, P3, R9, R0, 0x1 ;  /* 0x0000000009047211 */ /* 0x001fc800078608ff */
[----:B------:R-:W-:Y:S01]  /*35fe0*/  LEA.HI.X.SX32 R5, R9, R28, 0x1, P3 ;  /* 0x0000001c09057211 */ /* 0x000fe200018f0eff */
[----:B------:R-:W-:Y:S01]  /*35ff0*/  IMAD R9, R27, 0x8, R8 ;  /* 0x000000081b097824 */ /* 0x000fe200078e0208 */
[----:B------:R-:W-:Y:S04]  /*36000*/  @P5 STG.E.U16 desc[UR10][R2.64], R10 ;  /* 0x0000000a02005986 */ /* 0x000fe8000c10150a */
[----:B------:R0:W-:Y:S01]  /*36010*/  @P2 STG.E.U16 desc[UR10][R4.64], R6 ;  /* 0x0000000604002986 */ /* 0x0001e2000c10150a */
[----:B----4-:R-:W-:-:S03]  /*36020*/  ISETP.LT.AND P6, PT, R16, UR15, !P0 ;  /* 0x0000000f10007c0c */ /* 0x010fc6000c7c1270 */
[----:B------:R-:W4:Y:S01]  /*36030*/  LDL.LU R16, [R1+0xd8] ;  /* 0x0000d80001107983 */ /* 0x000f220000300800 */
[----:B0-----:R-:W-:-:S04]  /*36040*/  LEA R4, P5, R9, R0, 0x1 ;  /* 0x0000000009047211 */ /* 0x001fc800078a08ff */
[----:B------:R-:W-:Y:S02]  /*36050*/  LEA.HI.X.SX32 R5, R9, R28, 0x1, P5 ;  /* 0x0000001c09057211 */ /* 0x000fe400028f0eff */
[----:B---3--:R-:W-:Y:S02]  /*36060*/  ISETP.LT.AND P2, PT, R12, UR15, !P0 ;  /* 0x0000000f0c007c0c */ /* 0x008fe4000c741270 */
[----:B------:R-:W3:Y:S01]  /*36070*/  LDL.LU R12, [R1+0xdc] ;  /* 0x0000dc00010c7983 */ /* 0x000ee20000300800 */
[----:B--2---:R-:W-:-:S03]  /*36080*/  ISETP.LT.AND P5, PT, R26, UR15, !P0 ;  /* 0x0000000f1a007c0c */ /* 0x004fc6000c7a1270 */
[----:B------:R-:W2:Y:S01]  /*36090*/  LDL.LU R26, [R1+0xe0] ;  /* 0x0000e000011a7983 */ /* 0x000ea20000300800 */
[C---:B------:R-:W-:Y:S02]  /*360a0*/  LEA R2, P3, R8.reuse, R0, 0x1 ;  /* 0x0000000008027211 */ /* 0x040fe400078608ff */
[----:B------:R-:W-:Y:S02]  /*360b0*/  ISETP.LT.AND P4, PT, R21, UR15, !P0 ;  /* 0x0000000f15007c0c */ /* 0x000fe4000c781270 */
[----:B------:R-:W-:Y:S01]  /*360c0*/  LEA.HI.X.SX32 R3, R8, R28, 0x1, P3 ;  /* 0x0000001c08037211 */ /* 0x000fe200018f0eff */
[----:B------:R-:W-:-:S04]  /*360d0*/  IMAD R8, R27, 0x8, R9 ;  /* 0x000000081b087824 */ /* 0x000fc800078e0209 */
[----:B------:R0:W-:Y:S01]  /*360e0*/  @P6 STG.E.U16 desc[UR10][R2.64], R18 ;  /* 0x0000001202006986 */ /* 0x0001e2000c10150a */
[----:B------:R-:W-:-:S05]  /*360f0*/  PRMT R6, R13, 0x7632, R6 ;  /* 0x000076320d067816 */ /* 0x000fca0000000006 */
[----:B------:R1:W-:Y:S01]  /*36100*/  @P4 STG.E.U16 desc[UR10][R4.64], R22 ;  /* 0x0000001604004986 */ /* 0x0003e2000c10150a */
[----:B0-----:R-:W-:-:S04]  /*36110*/  LEA R2, P6, R8, R0, 0x1 ;  /* 0x0000000008027211 */ /* 0x001fc800078c08ff */
[----:B------:R-:W-:Y:S01]  /*36120*/  LEA.HI.X.SX32 R3, R8, R28, 0x1, P6 ;  /* 0x0000001c08037211 */ /* 0x000fe200030f0eff */
[----:B-1----:R-:W-:-:S04]  /*36130*/  IMAD R5, R27, 0x8, R8 ;  /* 0x000000081b057824 */ /* 0x002fc800078e0208 */
[----:B------:R0:W-:Y:S01]  /*36140*/  @P2 STG.E.U16 desc[UR10][R2.64], R6 ;  /* 0x0000000602002986 */ /* 0x0001e2000c10150a */
[----:B------:R-:W-:Y:S01]  /*36150*/  IMAD R8, R27, 0x8, R5 ;  /* 0x000000081b087824 */ /* 0x000fe200078e0205 */
[----:B------:R-:W-:Y:S02]  /*36160*/  LEA R4, P6, R5, R0, 0x1 ;  /* 0x0000000005047211 */ /* 0x000fe400078c08ff */
[----:B------:R-:W-:Y:S01]  /*36170*/  PRMT R10, R25, 0x7632, R10 ;  /* 0x00007632190a7816 */ /* 0x000fe2000000000a */
[----:B------:R-:W-:Y:S01]  /*36180*/  IMAD R9, R27, 0x8, R8 ;  /* 0x000000081b097824 */ /* 0x000fe200078e0208 */
[----:B------:R-:W-:Y:S02]  /*36190*/  LEA.HI.X.SX32 R5, R5, R28, 0x1, P6 ;  /* 0x0000001c05057211 */ /* 0x000fe400030f0eff */
[----:B0-----:R-:W-:Y:S02]  /*361a0*/  LEA R2, P6, R8, R0, 0x1 ;  /* 0x0000000008027211 */ /* 0x001fe400078c08ff */
[----:B-----5:R-:W-:-:S02]  /*361b0*/  ISETP.LT.AND P2, PT, R29, UR15, !P0 ;  /* 0x0000000f1d007c0c */ /* 0x020fc4000c741270 */
[----:B------:R-:W5:Y:S01]  /*361c0*/  LDL.LU R29, [R1+0xe4] ;  /* 0x0000e400011d7983 */ /* 0x000f620000300800 */
[----:B------:R-:W-:Y:S02]  /*361d0*/  ISETP.LT.AND P4, PT, R24, UR15, !P0 ;  /* 0x0000000f18007c0c */ /* 0x000fe4000c781270 */
[----:B------:R-:W-:Y:S01]  /*361e0*/  LEA.HI.X.SX32 R3, R8, R28, 0x1, P6 ;  /* 0x0000001c08037211 */ /* 0x000fe200030f0eff */
[----:B------:R0:W-:Y:S01]  /*361f0*/  @P5 STG.E.U16 desc[UR10][R4.64], R10 ;  /* 0x0000000a04005986 */ /* 0x0001e2000c10150a */
[----:B------:R-:W-:Y:S02]  /*36200*/  PRMT R6, R20, 0x7632, R6 ;  /* 0x0000763214067816 */ /* 0x000fe40000000006 */
[----:B------:R-:W-:Y:S01]  /*36210*/  PRMT R14, R14, 0x7632, R14 ;  /* 0x000076320e0e7816 */ /* 0x000fe2000000000e */
[----:B------:R-:W5:Y:S04]  /*36220*/  LDL.LU R13, [R1+0xe8] ;  /* 0x0000e800010d7983 */ /* 0x000f680000300800 */
[----:B------:R-:W5:Y:S01]  /*36230*/  LDL.LU R24, [R1+0xec] ;  /* 0x0000ec0001187983 */ /* 0x000f620000300800 */
[----:B0-----:R-:W-:-:S03]  /*36240*/  LEA R4, P6, R9, R0, 0x1 ;  /* 0x0000000009047211 */ /* 0x001fc600078c08ff */
[----:B------:R-:W5:Y:S01]  /*36250*/  LDL.LU R20, [R1+0xf0] ;  /* 0x0000f00001147983 */ /* 0x000f620000300800 */
[----:B------:R-:W-:-:S03]  /*36260*/  LEA.HI.X.SX32 R5, R9, R28, 0x1, P6 ;  /* 0x0000001c09057211 */ /* 0x000fc600030f0eff */
[----:B------:R0:W-:Y:S04]  /*36270*/  @P4 STG.E.U16 desc[UR10][R2.64], R6 ;  /* 0x0000000602004986 */ /* 0x0001e8000c10150a */
[----:B------:R1:W-:Y:S01]  /*36280*/  @P2 STG.E.U16 desc[UR10][R4.64], R14 ;  /* 0x0000000e04002986 */ /* 0x0003e2000c10150a */
[----:B--2---:R-:W-:-:S03]  /*36290*/  ISETP.LT.AND P2, PT, R26, UR15, !P0 ;  /* 0x0000000f1a007c0c */ /* 0x004fc6000c741270 */
[----:B------:R-:W2:Y:S01]  /*362a0*/  LDL.LU R26, [R1+0xf4] ;  /* 0x0000f400011a7983 */ /* 0x000ea20000300800 */
[C---:B0-----:R-:W-:Y:S01]  /*362b0*/  IMAD R3, R27.reuse, 0x8, R9 ;  /* 0x000000081b037824 */ /* 0x041fe200078e0209 */
[----:B----4-:R-:W-:Y:S02]  /*362c0*/  ISETP.LT.AND P5, PT, R16, UR15, !P0 ;  /* 0x0000000f10007c0c */ /* 0x010fe4000c7a1270 */
[----:B---3--:R-:W-:Y:S01]  /*362d0*/  ISETP.LT.AND P4, PT, R12, UR15, !P0 ;  /* 0x0000000f0c007c0c */ /* 0x008fe2000c781270 */
[----:B------:R-:W-:Y:S01]  /*362e0*/  IMAD R8, R27, 0x8, R3 ;  /* 0x000000081b087824 */ /* 0x000fe200078e0203 */
[C---:B------:R-:W-:Y:S01]  /*362f0*/  LEA R2, P6, R3.reuse, R0, 0x1 ;  /* 0x0000000003027211 */ /* 0x040fe200078c08ff */
[----:B------:R-:W3:Y:S03]  /*36300*/  LDL.LU R16, [R1+0x2c] ;  /* 0x00002c0001107983 */ /* 0x000ee60000300800 */
[----:B------:R-:W-:Y:S01]  /*36310*/  LEA.HI.X.SX32 R3, R3, R28, 0x1, P6 ;  /* 0x0000001c03037211 */ /* 0x000fe200030f0eff */
[----:B------:R-:W4:Y:S01]  /*36320*/  LDL.LU R12, [R1+0x1c] ;  /* 0x00001c00010c7983 */ /* 0x000f220000300800 */
[----:B-1----:R-:W-:-:S02]  /*36330*/  LEA R4, P6, R8, R0, 0x1 ;  /* 0x0000000008047211 */ /* 0x002fc400078c08ff */
[----:B------:R-:W-:Y:S01]  /*36340*/  PRMT R10, R10, 0x7632, R10 ;  /* 0x000076320a0a7816 */ /* 0x000fe2000000000a */
[----:B------:R-:W3:Y:S01]  /*36350*/  LDL.LU R25, [R1+0xf8] ;  /* 0x0000f80001197983 */ /* 0x000ee20000300800 */
[----:B------:R-:W-:Y:S01]  /*36360*/  PRMT R9, R6, 0x7632, R9 ;  /* 0x0000763206097816 */ /* 0x000fe20000000009 */
[----:B------:R-:W-:Y:S01]  /*36370*/  IMAD R6, R27, 0x8, R8 ;  /* 0x000000081b067824 */ /* 0x000fe200078e0208 */
[----:B------:R-:W-:Y:S01]  /*36380*/  LEA.HI.X.SX32 R5, R8, R28, 0x1, P6 ;  /* 0x0000001c08057211 */ /* 0x000fe200030f0eff */
[----:B------:R0:W-:Y:S04]  /*36390*/  @P5 STG.E.U16 desc[UR10][R2.64], R10 ;  /* 0x0000000a02005986 */ /* 0x0001e8000c10150a */
[----:B------:R1:W-:Y:S01]  /*363a0*/  @P4 STG.E.U16 desc[UR10][R4.64], R9 ;  /* 0x0000000904004986 */ /* 0x0003e2000c10150a */
[----:B------:R-:W-:-:S02]  /*363b0*/  PRMT R18, R18, 0x7632, R18 ;  /* 0x0000763212127816 */ /* 0x000fc40000000012 */
[----:B0-----:R-:W-:Y:S01]  /*363c0*/  LEA R2, P6, R6, R0, 0x1 ;  /* 0x0000000006027211 */ /* 0x001fe200078c08ff */
[----:B-1----:R-:W-:-:S03]  /*363d0*/  IMAD R5, R27, 0x8, R6 ;  /* 0x000000081b057824 */ /* 0x002fc600078e0206 */
[----:B------:R-:W-:Y:S02]  /*363e0*/  LEA.HI.X.SX32 R3, R6, R28, 0x1, P6 ;  /* 0x0000001c06037211 */ /* 0x000fe400030f0eff */
[----:B------:R-:W-:Y:S01]  /*363f0*/  ISETP.LT.AND P3, PT, R17, UR15, !P0 ;  /* 0x0000000f11007c0c */ /* 0x000fe2000c761270 */
[----:B------:R-:W-:Y:S01]  /*36400*/  IMAD R6, R27, 0x8, R5 ;  /* 0x000000081b067824 */ /* 0x000fe200078e0205 */
[----:B------:R-:W-:Y:S01]  /*36410*/  LEA R4, P6, R5, R0, 0x1 ;  /* 0x0000000005047211 */ /* 0x000fe200078c08ff */
[----:B------:R0:W-:Y:S01]  /*36420*/  @P2 STG.E.U16 desc[UR10][R2.64], R18 ;  /* 0x0000001202002986 */ /* 0x0001e2000c10150a */
[----:B------:R-:W-:Y:S02]  /*36430*/  PRMT R22, R22, 0x7632, R22 ;  /* 0x0000763216167816 */ /* 0x000fe40000000016 */
[----:B-----5:R-:W-:Y:S02]  /*36440*/  ISETP.LT.AND P5, PT, R29, UR15, !P0 ;  /* 0x0000000f1d007c0c */ /* 0x020fe4000c7a1270 */
[----:B------:R-:W5:Y:S01]  /*36450*/  LDL.LU R29, [R1+0xc] ;  /* 0x00000c00011d7983 */ /* 0x000f620000300800 */
[----:B------:R-:W-:-:S03]  /*36460*/  LEA.HI.X.SX32 R5, R5, R28, 0x1, P6 ;  /* 0x0000001c05057211 */ /* 0x000fc600030f0eff */
[----:B------:R-:W5:Y:S01]  /*36470*/  LDL.LU R21, [R1+0xfc] ;  /* 0x0000fc0001157983 */ /* 0x000f620000300800 */
[----:B------:R-:W-:-:S03]  /*36480*/  IMAD R8, R27, 0x8, R6 ;  /* 0x000000081b087824 */ /* 0x000fc600078e0206 */
[----:B------:R-:W5:Y:S01]  /*36490*/  LDL.LU R17, [R1+0x100] ;  /* 0x0001000001117983 */ /* 0x000f620000300800 */
[----:B0-----:R-:W-:Y:S02]  /*364a0*/  LEA R2, P2, R6, R0, 0x1 ;  /* 0x0000000006027211 */ /* 0x001fe400078408ff */
[----:B------:R-:W-:Y:S01]  /*364b0*/  ISETP.LT.AND P6, PT, R24, UR15, !P0 ;  /* 0x0000000f18007c0c */ /* 0x000fe2000c7c1270 */
[----:B------:R0:W-:Y:S01]  /*364c0*/  @P5 STG.E.U16 desc[UR10][R4.64], R22 ;  /* 0x0000001604005986 */ /* 0x0001e2000c10150a */
[----:B------:R-:W-:Y:S02]  /*364d0*/  LEA.HI.X.SX32 R3, R6, R28, 0x1, P2 ;  /* 0x0000001c06037211 */ /* 0x000fe400010f0eff */
[----:B------:R-:W-:Y:S01]  /*364e0*/  ISETP.LT.AND P2, PT, R20, UR15, !P0 ;  /* 0x0000000f14007c0c */ /* 0x000fe2000c741270 */
[----:B------:R-:W5:Y:S04]  /*364f0*/  LDL.LU R24, [R1+0x104] ;  /* 0x0001040001187983 */ /* 0x000f680000300800 */
[----:B------:R-:W5:Y:S01]  /*36500*/  LDL.LU R20, [R1+0x10c] ;  /* 0x00010c0001147983 */ /* 0x000f620000300800 */
[----:B0-----:R-:W-:-:S04]  /*36510*/  LEA R4, P5, R8, R0, 0x1 ;  /* 0x0000000008047211 */ /* 0x001fc800078a08ff */
[----:B------:R-:W-:Y:S02]  /*36520*/  LEA.HI.X.SX32 R5, R8, R28, 0x1, P5 ;  /* 0x0000001c08057211 */ /* 0x000fe400028f0eff */
[----:B--2---:R-:W-:Y:S02]  /*36530*/  ISETP.LT.AND P5, PT, R26, UR15, !P0 ;  /* 0x0000000f1a007c0c */ /* 0x004fe4000c7a1270 */
[----:B------:R-:W2:Y:S01]  /*36540*/  LDL.LU R26, [R1+0x108] ;  /* 0x00010800011a7983 */ /* 0x000ea20000300800 */
[----:B------:R-:W-:Y:S01]  /*36550*/  ISETP.LT.AND P4, PT, R13, UR15, !P0 ;  /* 0x0000000f0d007c0c */ /* 0x000fe2000c781270 */
[----:B------:R-:W-:-:S04]  /*36560*/  IMAD R6, R27, 0x8, R8 ;  /* 0x000000081b067824 */ /* 0x000fc800078e0208 */
[----:B------:R-:W-:-:S08]  /*36570*/  IMAD R9, R27, 0x8, R6 ;  /* 0x000000081b097824 */ /* 0x000fd000078e0206 */
[----:B---3--:R0:W-:Y:S01]  /*36580*/  @P4 STG.E.U16 desc[UR10][R2.64], R16 ;  /* 0x0000001002004986 */ /* 0x0081e2000c10150a */
[----:B------:R-:W-:-:S03]  /*36590*/  IMAD R13, R27, 0x8, R9 ;  /* 0x000000081b0d7824 */ /* 0x000fc600078e0209 */
[----:B----4-:R1:W-:Y:S01]  /*365a0*/  @P6 STG.E.U16 desc[UR10][R4.64], R12 ;  /* 0x0000000c04006986 */ /* 0x0103e2000c10150a */
[----:B0-----:R-:W-:-:S04]  /*365b0*/  LEA R2, P4, R6, R0, 0x1 ;  /* 0x0000000006027211 */ /* 0x001fc800078808ff */
[----:B------:R-:W-:Y:S02]  /*365c0*/  LEA.HI.X.SX32 R3, R6, R28, 0x1, P4 ;  /* 0x0000001c06037211 */ /* 0x000fe400020f0eff */
[----:B-1----:R-:W-:Y:S02]  /*365d0*/  LEA R4, P6, R9, R0, 0x1 ;  /* 0x0000000009047211 */ /* 0x002fe400078c08ff */
[----:B------:R-:W-:Y:S02]  /*365e0*/  ISETP.LT.AND P4, PT, R25, UR15, !P0 ;  /* 0x0000000f19007c0c */ /* 0x000fe4000c781270 */
[----:B------:R-:W-:Y:S01]  /*365f0*/  LEA.HI.X.SX32 R5, R9, R28, 0x1, P6 ;  /* 0x0000001c09057211 */ /* 0x000fe200030f0eff */
[----:B------:R-:W-:Y:S01]  /*36600*/  IMAD R9, R27, 0x8, R13 ;  /* 0x000000081b097824 */ /* 0x000fe200078e020d */
[----:B------:R-:W3:Y:S04]  /*36610*/  LDL.LU R25, [R1+0x110] ;  /* 0x0001100001197983 */ /* 0x000ee80000300800 */
[----:B-----5:R0:W-:Y:S01]  /*36620*/  @P2 STG.E.U16 desc[UR10][R2.64], R29 ;  /* 0x0000001d02002986 */ /* 0x0201e2000c10150a */
[----:B------:R-:W-:-:S02]  /*36630*/  ISETP.LT.AND P6, PT, R21, UR15, !P0 ;  /* 0x0000000f15007c0c */ /* 0x000fc4000c7c1270 */
[----:B0-----:R-:W-:-:S04]  /*36640*/  LEA R2, P2, R13, R0, 0x1 ;  /* 0x000000000d027211 */ /* 0x001fc800078408ff */
[----:B------:R-:W-:Y:S01]  /*36650*/  LEA.HI.X.SX32 R3, R13, R28, 0x1, P2 ;  /* 0x0000001c0d037211 */ /* 0x000fe200010f0eff */
[----:B------:R-:W-:Y:S01]  /*36660*/  IMAD R13, R27, 0x8, R9 ;  /* 0x000000081b0d7824 */ /* 0x000fe200078e0209 */
[----:B------:R-:W-:Y:S01]  /*36670*/  ISETP.LT.AND P2, PT, R17, UR15, !P0 ;  /* 0x0000000f11007c0c */ /* 0x000fe2000c741270 */
[----:B------:R0:W-:Y:S04]  /*36680*/  @P5 STG.E.U16 desc[UR10][R4.64], R15 ;  /* 0x0000000f04005986 */ /* 0x0001e8000c10150a */
[----:B------:R1:W-:Y:S01]  /*36690*/  @P4 STG.E.U16 desc[UR10][R2.64], R11 ;  /* 0x0000000b02004986 */ /* 0x0003e2000c10150a */
[-C--:B0-----:R-:W-:Y:S02]  /*366a0*/  LEA R4, P5, R9, R0.reuse, 0x1 ;  /* 0x0000000009047211 */ /* 0x081fe400078a08ff */
[----:B-1----:R-:W-:-:S02]  /*366b0*/  LEA R2, P4, R13, R0, 0x1 ;  /* 0x000000000d027211 */ /* 0x002fc400078808ff */
[-C--:B------:R-:W-:Y:S02]  /*366c0*/  LEA.HI.X.SX32 R5, R9, R28.reuse, 0x1, P5 ;  /* 0x0000001c09057211 */ /* 0x080fe400028f0eff */
[----:B------:R-:W-:Y:S02]  /*366d0*/  LEA.HI.X.SX32 R3, R13, R28, 0x1, P4 ;  /* 0x0000001c0d037211 */ /* 0x000fe400020f0eff */
[----:B------:R-:W-:Y:S01]  /*366e0*/  ISETP.LT.AND P4, PT, R20, UR15, !P0 ;  /* 0x0000000f14007c0c */ /* 0x000fe2000c781270 */
[----:B------:R0:W-:Y:S01]  /*366f0*/  @P6 STG.E.U16 desc[UR10][R4.64], R7 ;  /* 0x0000000704006986 */ /* 0x0001e2000c10150a */
[----:B------:R-:W-:-:S03]  /*36700*/  ISETP.LT.AND P5, PT, R24, UR15, !P0 ;  /* 0x0000000f18007c0c */ /* 0x000fc6000c7a1270 */
[----:B------:R-:W4:Y:S04]  /*36710*/  LDL.LU R20, [R1+0x114] ;  /* 0x0001140001147983 */ /* 0x000f280000300800 */
[----:B------:R1:W-:Y:S04]  /*36720*/  @P2 STG.E.U16 desc[UR10][R2.64], R19 ;  /* 0x0000001302002986 */ /* 0x0003e8000c10150a */
[----:B------:R-:W5:Y:S01]  /*36730*/  LDL.LU R24, [R1+0x118] ;  /* 0x0001180001187983 */ /* 0x000f620000300800 */
[----:B--2---:R-:W-:-:S03]  /*36740*/  ISETP.LT.AND P2, PT, R26, UR15, !P0 ;  /* 0x0000000f1a007c0c */ /* 0x004fc6000c741270 */
[----:B------:R-:W2:Y:S01]  /*36750*/  LDL.LU R26, [R1+0x11c] ;  /* 0x00011c00011a7983 */ /* 0x000ea20000300800 */
[----:B------:R-:W-:-:S04]  /*36760*/  IMAD R9, R27, 0x8, R13 ;  /* 0x000000081b097824 */ /* 0x000fc800078e020d */
[----:B------:R-:W-:Y:S01]  /*36770*/  IMAD R13, R27, 0x8, R9 ;  /* 0x000000081b0d7824 */ /* 0x000fe200078e0209 */
[----:B0-----:R-:W-:-:S03]  /*36780*/  LEA R4, P6, R9, R0, 0x1 ;  /* 0x0000000009047211 */ /* 0x001fc600078c08ff */
[----:B------:R-:W-:Y:S01]  /*36790*/  IMAD R17, R27, 0x8, R13 ;  /* 0x000000081b117824 */ /* 0x000fe200078e020d */
[----:B------:R-:W-:Y:S02]  /*367a0*/  LEA.HI.X.SX32 R5, R9, R28, 0x1, P6 ;  /* 0x0000001c09057211 */ /* 0x000fe400030f0eff */
[----:B-1----:R-:W-:Y:S01]  /*367b0*/  LEA R2, P6, R13, R0, 0x1 ;  /* 0x000000000d027211 */ /* 0x002fe200078c08ff */
[----:B------:R-:W-:Y:S02]  /*367c0*/  IMAD R9, R27, 0x8, R17 ;  /* 0x000000081b097824 */ /* 0x000fe400078e0211 */
[----:B------:R0:W-:Y:S01]  /*367d0*/  @P5 STG.E.U16 desc[UR10][R4.64], R23 ;  /* 0x0000001704005986 */ /* 0x0001e2000c10150a */
[----:B------:R-:W-:Y:S01]  /*367e0*/  LEA.HI.X.SX32 R3, R13, R28, 0x1, P6 ;  /* 0x0000001c0d037211 */ /* 0x000fe200030f0eff */
[----:B------:R-:W-:Y:S01]  /*367f0*/  IMAD R13, R27, 0x8, R9 ;  /* 0x000000081b0d7824 */ /* 0x000fe200078e0209 */
[----:B------:R-:W-:Y:S02]  /*36800*/  PRMT R6, R16, 0x7632, R6 ;  /* 0x0000763210067816 */ /* 0x000fe40000000006 */
[----:B0-----:R-:W-:-:S04]  /*36810*/  LEA R4, P6, R17, R0, 0x1 ;  /* 0x0000000011047211 */ /* 0x001fc800078c08ff */
[----:B------:R-:W-:Y:S01]  /*36820*/  LEA.HI.X.SX32 R5, R17, R28, 0x1, P6 ;  /* 0x0000001c11057211 */ /* 0x000fe200030f0eff */
[----:B------:R-:W-:Y:S01]  /*36830*/  IMAD R17, R27, 0x8, R13 ;  /* 0x000000081b117824 */ /* 0x000fe200078e020d */
[----:B------:R-:W-:-:S03]  /*36840*/  PRMT R7, R12, 0x7632, R7 ;  /* 0x000076320c077816 */ /* 0x000fc60000000007 */
[----:B------:R-:W-:Y:S01]  /*36850*/  IMAD R21, R27, 0x8, R17 ;  /* 0x000000081b157824 */ /* 0x000fe200078e0211 */
[----:B---3--:R-:W-:Y:S01]  /*36860*/  ISETP.LT.AND P5, PT, R25, UR15, !P0 ;  /* 0x0000000f19007c0c */ /* 0x008fe2000c7a1270 */
[----:B------:R0:W-:Y:S02]  /*36870*/  @P2 STG.E.U16 desc[UR10][R2.64], R6 ;  /* 0x0000000602002986 */ /* 0x0001e4000c10150a */
[----:B------:R-:W-:Y:S02]  /*36880*/  IMAD R25, R27, 0x8, R21 ;  /* 0x000000081b197824 */ /* 0x000fe400078e0215 */
[----:B------:R1:W-:Y:S01]  /*36890*/  @P4 STG.E.U16 desc[UR10][R4.64], R7 ;  /* 0x0000000704004986 */ /* 0x0003e2000c10150a */
[-C--:B------:R-:W-:Y:S02]  /*368a0*/  LEA R12, P4, R13, R0.reuse, 0x1 ;  /* 0x000000000d0c7211 */ /* 0x080fe400078808ff */
[-C--:B------:R-:W-:Y:S02]  /*368b0*/  LEA R8, P6, R17, R0.reuse, 0x1 ;  /* 0x0000000011087211 */ /* 0x080fe400078c08ff */
[----:B0-----:R-:W-:-:S04]  /*368c0*/  LEA R2, P2, R9, R0, 0x1 ;  /* 0x0000000009027211 */ /* 0x001fc800078408ff */
[----:B------:R-:W-:Y:S02]  /*368d0*/  LEA.HI.X.SX32 R3, R9, R28, 0x1, P2 ;  /* 0x0000001c09037211 */ /* 0x000fe400010f0eff */
[----:B------:R-:W-:Y:S02]  /*368e0*/  LEA R16, P2, R25, R0, 0x1 ;  /* 0x0000000019107211 */ /* 0x000fe400078408ff */
[-C--:B------:R-:W-:Y:S01]  /*368f0*/  LEA.HI.X.SX32 R13, R13, R28.reuse, 0x1, P4 ;  /* 0x0000001c0d0d7211 */ /* 0x080fe200020f0eff */
[----:B------:R-:W-:Y:S01]  /*36900*/  IMAD R27, R27, 0x8, R25 ;  /* 0x000000081b1b7824 */ /* 0x000fe200078e0219 */
[----:B------:R-:W-:Y:S02]  /*36910*/  LEA.HI.X.SX32 R9, R17, R28, 0x1, P6 ;  /* 0x0000001c11097211 */ /* 0x000fe400030f0eff */
[----:B-1----:R-:W-:Y:S02]  /*36920*/  LEA R4, P6, R21, R0, 0x1 ;  /* 0x0000000015047211 */ /* 0x002fe400078c08ff */
[----:B------:R-:W-:-:S02]  /*36930*/  LEA.HI.X.SX32 R17, R25, R28, 0x1, P2 ;  /* 0x0000001c19117211 */ /* 0x000fc400010f0eff */
[----:B------:R-:W-:Y:S02]  /*36940*/  LEA.HI.X.SX32 R5, R21, R28, 0x1, P6 ;  /* 0x0000001c15057211 */ /* 0x000fe400030f0eff */
[----:B------:R-:W-:Y:S02]  /*36950*/  PRMT R6, R15, 0x7632, R6 ;  /* 0x000076320f067816 */ /* 0x000fe40000000006 */
[----:B------:R-:W-:Y:S02]  /*36960*/  PRMT R11, R11, 0x7632, R11 ;  /* 0x000076320b0b7816 */ /* 0x000fe4000000000b */
[----:B------:R-:W-:Y:S02]  /*36970*/  PRMT R7, R7, 0x7632, R7 ;  /* 0x0000763207077816 */ /* 0x000fe40000000007 */
[----:B------:R-:W-:Y:S02]  /*36980*/  PRMT R19, R19, 0x7632, R19 ;  /* 0x0000763213137816 */ /* 0x000fe40000000013 */
[----:B----4-:R-:W-:-:S02]  /*36990*/  ISETP.LT.AND P4, PT, R20, UR15, !P0 ;  /* 0x0000000f14007c0c */ /* 0x010fc4000c781270 */
[----:B------:R-:W-:Y:S02]  /*369a0*/  LEA R20, P6, R27, R0, 0x1 ;  /* 0x000000001b147211 */ /* 0x000fe400078c08ff */
[----:B-----5:R-:W-:Y:S02]  /*369b0*/  ISETP.LT.AND P2, PT, R24, UR15, !P0 ;  /* 0x0000000f18007c0c */ /* 0x020fe4000c741270 */
[----:B------:R-:W-:-:S05]  /*369c0*/  PRMT R0, R29, 0x7632, R0 ;  /* 0x000076321d007816 */ /* 0x000fca0000000000 */
[----:B------:R0:W-:Y:S04]  /*369d0*/  @P5 STG.E.U16 desc[UR10][R2.64], R0 ;  /* 0x0000000002005986 */ /* 0x0001e8000c10150a */
[----:B------:R0:W-:Y:S04]  /*369e0*/  @P4 STG.E.U16 desc[UR10][R12.64], R6 ;  /* 0x000000060c004986 */ /* 0x0001e8000c10150a */
[----:B------:R0:W-:Y:S04]  /*369f0*/  @P3 STG.E.U16 desc[UR10][R8.64], R11 ;  /* 0x0000000b08003986 */ /* 0x0001e8000c10150a */
[----:B------:R0:W-:Y:S01]  /*36a00*/  @P2 STG.E.U16 desc[UR10][R4.64], R7 ;  /* 0x0000000704002986 */ /* 0x0001e2000c10150a */
[----:B------:R-:W-:-:S03]  /*36a10*/  LEA.HI.X.SX32 R21, R27, R28, 0x1, P6 ;  /* 0x0000001c1b157211 */ /* 0x000fc600030f0eff */
[----:B------:R0:W-:Y:S01]  /*36a20*/  @P1 STG.E.U16 desc[UR10][R16.64], R19 ;  /* 0x0000001310001986 */ /* 0x0001e2000c10150a */
[----:B--2---:R-:W-:-:S13]  /*36a30*/  ISETP.LT.AND P0, PT, R26, UR15, !P0 ;  /* 0x0000000f1a007c0c */ /* 0x004fda000c701270 */
[----:B0-----:R-:W-:Y:S05]  /*36a40*/  @!P0 EXIT ;  /* 0x000000000000894d */ /* 0x001fea0003800000 */
[----:B------:R-:W-:-:S05]  /*36a50*/  PRMT R10, R23, 0x7632, R10 ;  /* 0x00007632170a7816 */ /* 0x000fca000000000a */
[----:B------:R-:W-:Y:S01]  /*36a60*/  STG.E.U16 desc[UR10][R20.64], R10 ;  /* 0x0000000a14007986 */ /* 0x000fe2000c10150a */
[----:B------:R-:W-:Y:S05]  /*36a70*/  EXIT ;  /* 0x000000000000794d */ /* 0x000fea0003800000 */
.L_x_3:
[----:B------:R-:W-:-:S00]  /*36a80*/  BRA `(.L_x_3) ;  /* 0xfffffffc00fc7947 */ /* 0x000fc0000383ffff */
[----:B------:R-:W-:-:S00]  /*36a90*/  NOP ;  /* 0x0000000000007918 */ /* 0x000fc00000000000 */
        /* <DEDUP_REMOVED lines=14> */
.L_x_4:


//--------------------- .nv.shared.matmul_kernel  --------------------------
	.section	.nv.shared.matmul_kernel,"aw",@nobits
	.sectionflags	@""
	.align	16
	.zero		1024


//--------------------- .nv.shared.reserved.0     --------------------------
	.section	.nv.shared.reserved.0,"aw",@nobits
	.weak		__nv_reservedSMEM_offset_0_alias
	.size		__nv_reservedSMEM_offset_0_alias, 0, 64
	.other		__nv_reservedSMEM_offset_0_alias,@"STO_CUDA_RESERVED_SHARED STV_DEFAULT"
__nv_reservedSMEM_offset_0_alias:
	.zero		0
	.zero		64


//--------------------- .nv.constant0.matmul_kernel --------------------------
	.section	.nv.constant0.matmul_kernel,"a",@progbits
	.sectionflags	@""
	.align	4
.nv.constant0.matmul_kernel:
	.zero		976


//--------------------- SYMBOLS --------------------------

	.type		.nv.reservedSmem.offset0,@object
	.size		.nv.reservedSmem.offset0,0x4
	.type		.nv.reservedSmem.cap,@object
	.size		.nv.reservedSmem.cap,0x4
